	.target	sm_90a

	.elftype	@"ET_EXEC"


//--------------------- .note.nv.tkinfo           --------------------------
	.section	.note.nv.tkinfo,"",@"SHT_NOTE"
	.sectionflags	@"SHF_NOTE_NV_TKINFO"
	.tkinfo
        /*0018*/ 	.word	0x00000002
        /*0030*/ 	.string	""
        /*0030*/ 	.string	"ptxas"
        /*0030*/ 	.string	"Cuda compilation tools, release 13.0, V13.0.88"
        /*0030*/ 	.string	"Build cuda_13.0.r13.0/compiler.36424714_0"
        /*0030*/ 	.string	"-arch sm_90a -m 64 "



//--------------------- .note.nv.cuinfo           --------------------------
	.section	.note.nv.cuinfo,"",@"SHT_NOTE"
	.sectionflags	@"SHF_NOTE_NV_CUINFO"
        /*0018*/ 	.short	0x0002
        /*001a*/ 	.short	0x005a
        /*001c*/ 	.short	0x0082
	.zero		2


//--------------------- .nv.info                  --------------------------
	.section	.nv.info,"",@"SHT_CUDA_INFO"
	.align	4


	//----- nvinfo : EIATTR_REGCOUNT
	.align		4
        /*0000*/ 	.byte	0x04, 0x2f
        /*0002*/ 	.short	(.L_34 - .L_33)
	.align		4
.L_33:
        /*0004*/ 	.word	index@(_ZN4vllm18act_and_mul_kernelIf6float2XadL_ZNS_11silu_kernelIfEET_RKS3_EEXadL_ZNS_18packed_silu_kernelIS1_EES3_S5_EELb1ELb1ELb1EEEvPS3_PS4_i)
        /*0008*/ 	.word	0x00000018


	//----- nvinfo : EIATTR_FRAME_SIZE
	.align		4
.L_34:
        /*000c*/ 	.byte	0x04, 0x11
        /*000e*/ 	.short	(.L_36 - .L_35)
	.align		4
.L_35:
        /*0010*/ 	.word	index@(_ZN4vllm18act_and_mul_kernelIf6float2XadL_ZNS_11silu_kernelIfEET_RKS3_EEXadL_ZNS_18packed_silu_kernelIS1_EES3_S5_EELb1ELb1ELb1EEEvPS3_PS4_i)
        /*0014*/ 	.word	0x00000000


	//----- nvinfo : EIATTR_REGCOUNT
	.align		4
.L_36:
        /*0018*/ 	.byte	0x04, 0x2f
        /*001a*/ 	.short	(.L_38 - .L_37)
	.align		4
.L_37:
        /*001c*/ 	.word	index@(_ZN4vllm18act_and_mul_kernelIN3c104HalfE7__half2XadL_ZNS_11silu_kernelIS2_EET_RKS5_EEXadL_ZNS_18packed_silu_kernelIS3_EES5_S7_EELb1ELb1ELb1EEEvPS5_PS6_i)
        /*0020*/ 	.word	0x00000018


	//----- nvinfo : EIATTR_FRAME_SIZE
	.align		4
.L_38:
        /*0024*/ 	.byte	0x04, 0x11
        /*0026*/ 	.short	(.L_40 - .L_39)
	.align		4
.L_39:
        /*0028*/ 	.word	index@(_ZN4vllm18act_and_mul_kernelIN3c104HalfE7__half2XadL_ZNS_11silu_kernelIS2_EET_RKS5_EEXadL_ZNS_18packed_silu_kernelIS3_EES5_S7_EELb1ELb1ELb1EEEvPS5_PS6_i)
        /*002c*/ 	.word	0x00000000


	//----- nvinfo : EIATTR_REGCOUNT
	.align		4
.L_40:
        /*0030*/ 	.byte	0x04, 0x2f
        /*0032*/ 	.short	(.L_42 - .L_41)
	.align		4
.L_41:
        /*0034*/ 	.word	index@(_ZN4vllm18act_and_mul_kernelIN3c108BFloat16E14__nv_bfloat162XadL_ZNS_11silu_kernelIS2_EET_RKS5_EEXadL_ZNS_18packed_silu_kernelIS3_EES5_S7_EELb1ELb1ELb1EEEvPS5_PS6_i)
        /*0038*/ 	.word	0x00000018


	//----- nvinfo : EIATTR_FRAME_SIZE
	.align		4
.L_42:
        /*003c*/ 	.byte	0x04, 0x11
        /*003e*/ 	.short	(.L_44 - .L_43)
	.align		4
.L_43:
        /*0040*/ 	.word	index@(_ZN4vllm18act_and_mul_kernelIN3c108BFloat16E14__nv_bfloat162XadL_ZNS_11silu_kernelIS2_EET_RKS5_EEXadL_ZNS_18packed_silu_kernelIS3_EES5_S7_EELb1ELb1ELb1EEEvPS5_PS6_i)
        /*0044*/ 	.word	0x00000000


	//----- nvinfo : EIATTR_REGCOUNT
	.align		4
.L_44:
        /*0048*/ 	.byte	0x04, 0x2f
        /*004a*/ 	.short	(.L_46 - .L_45)
	.align		4
.L_45:
        /*004c*/ 	.word	index@(_ZN4vllm18act_and_mul_kernelIf6float2XadL_ZNS_11silu_kernelIfEET_RKS3_EEXadL_ZNS_18packed_silu_kernelIS1_EES3_S5_EELb1ELb1ELb0EEEvPS3_PS4_i)
        /*0050*/ 	.word	0x0000001d


	//----- nvinfo : EIATTR_FRAME_SIZE
	.align		4
.L_46:
        /*0054*/ 	.byte	0x04, 0x11
        /*0056*/ 	.short	(.L_48 - .L_47)
	.align		4
.L_47:
        /*0058*/ 	.word	index@(_ZN4vllm18act_and_mul_kernelIf6float2XadL_ZNS_11silu_kernelIfEET_RKS3_EEXadL_ZNS_18packed_silu_kernelIS1_EES3_S5_EELb1ELb1ELb0EEEvPS3_PS4_i)
        /*005c*/ 	.word	0x00000000


	//----- nvinfo : EIATTR_REGCOUNT
	.align		4
.L_48:
        /*0060*/ 	.byte	0x04, 0x2f
        /*0062*/ 	.short	(.L_50 - .L_49)
	.align		4
.L_49:
        /*0064*/ 	.word	index@(_ZN4vllm18act_and_mul_kernelIN3c104HalfE7__half2XadL_ZNS_11silu_kernelIS2_EET_RKS5_EEXadL_ZNS_18packed_silu_kernelIS3_EES5_S7_EELb1ELb1ELb0EEEvPS5_PS6_i)
        /*0068*/ 	.word	0x00000020


	//----- nvinfo : EIATTR_FRAME_SIZE
	.align		4
.L_50:
        /*006c*/ 	.byte	0x04, 0x11
        /*006e*/ 	.short	(.L_52 - .L_51)
	.align		4
.L_51:
        /*0070*/ 	.word	index@(_ZN4vllm18act_and_mul_kernelIN3c104HalfE7__half2XadL_ZNS_11silu_kernelIS2_EET_RKS5_EEXadL_ZNS_18packed_silu_kernelIS3_EES5_S7_EELb1ELb1ELb0EEEvPS5_PS6_i)
        /*0074*/ 	.word	0x00000000


	//----- nvinfo : EIATTR_REGCOUNT
	.align		4
.L_52:
        /*0078*/ 	.byte	0x04, 0x2f
        /*007a*/ 	.short	(.L_54 - .L_53)
	.align		4
.L_53:
        /*007c*/ 	.word	index@(_ZN4vllm18act_and_mul_kernelIN3c108BFloat16E14__nv_bfloat162XadL_ZNS_11silu_kernelIS2_EET_RKS5_EEXadL_ZNS_18packed_silu_kernelIS3_EES5_S7_EELb1ELb1ELb0EEEvPS5_PS6_i)
        /*0080*/ 	.word	0x0000001f


	//----- nvinfo : EIATTR_FRAME_SIZE
	.align		4
.L_54:
        /*0084*/ 	.byte	0x04, 0x11
        /*0086*/ 	.short	(.L_56 - .L_55)
	.align		4
.L_55:
        /*0088*/ 	.word	index@(_ZN4vllm18act_and_mul_kernelIN3c108BFloat16E14__nv_bfloat162XadL_ZNS_11silu_kernelIS2_EET_RKS5_EEXadL_ZNS_18packed_silu_kernelIS3_EES5_S7_EELb1ELb1ELb0EEEvPS5_PS6_i)
        /*008c*/ 	.word	0x00000000


	//----- nvinfo : EIATTR_REGCOUNT
	.align		4
.L_56:
        /*0090*/ 	.byte	0x04, 0x2f
        /*0092*/ 	.short	(.L_58 - .L_57)
	.align		4
.L_57:
        /*0094*/ 	.word	index@(_ZN4vllm18act_and_mul_kernelIf6float2XadL_ZNS_11silu_kernelIfEET_RKS3_EEXadL_ZNS_18packed_silu_kernelIS1_EES3_S5_EELb1ELb0ELb0EEEvPS3_PS4_i)
        /*0098*/ 	.word	0x00000014


	//----- nvinfo : EIATTR_FRAME_SIZE
	.align		4
.L_58:
        /*009c*/ 	.byte	0x04, 0x11
        /*009e*/ 	.short	(.L_60 - .L_59)
	.align		4
.L_59:
        /*00a0*/ 	.word	index@(_ZN4vllm18act_and_mul_kernelIf6float2XadL_ZNS_11silu_kernelIfEET_RKS3_EEXadL_ZNS_18packed_silu_kernelIS1_EES3_S5_EELb1ELb0ELb0EEEvPS3_PS4_i)
        /*00a4*/ 	.word	0x00000000


	//----- nvinfo : EIATTR_REGCOUNT
	.align		4
.L_60:
        /*00a8*/ 	.byte	0x04, 0x2f
        /*00aa*/ 	.short	(.L_62 - .L_61)
	.align		4
.L_61:
        /*00ac*/ 	.word	index@(_ZN4vllm18act_and_mul_kernelIN3c104HalfE7__half2XadL_ZNS_11silu_kernelIS2_EET_RKS5_EEXadL_ZNS_18packed_silu_kernelIS3_EES5_S7_EELb1ELb0ELb0EEEvPS5_PS6_i)
        /*00b0*/ 	.word	0x00000010


	//----- nvinfo : EIATTR_FRAME_SIZE
	.align		4
.L_62:
        /*00b4*/ 	.byte	0x04, 0x11
        /*00b6*/ 	.short	(.L_64 - .L_63)
	.align		4
.L_63:
        /*00b8*/ 	.word	index@(_ZN4vllm18act_and_mul_kernelIN3c104HalfE7__half2XadL_ZNS_11silu_kernelIS2_EET_RKS5_EEXadL_ZNS_18packed_silu_kernelIS3_EES5_S7_EELb1ELb0ELb0EEEvPS5_PS6_i)
        /*00bc*/ 	.word	0x00000000


	//----- nvinfo : EIATTR_REGCOUNT
	.align		4
.L_64:
        /*00c0*/ 	.byte	0x04, 0x2f
        /*00c2*/ 	.short	(.L_66 - .L_65)
	.align		4
.L_65:
        /*00c4*/ 	.word	index@(_ZN4vllm18act_and_mul_kernelIN3c108BFloat16E14__nv_bfloat162XadL_ZNS_11silu_kernelIS2_EET_RKS5_EEXadL_ZNS_18packed_silu_kernelIS3_EES5_S7_EELb1ELb0ELb0EEEvPS5_PS6_i)
        /*00c8*/ 	.word	0x00000011


	//----- nvinfo : EIATTR_FRAME_SIZE
	.align		4
.L_66:
        /*00cc*/ 	.byte	0x04, 0x11
        /*00ce*/ 	.short	(.L_68 - .L_67)
	.align		4
.L_67:
        /*00d0*/ 	.word	index@(_ZN4vllm18act_and_mul_kernelIN3c108BFloat16E14__nv_bfloat162XadL_ZNS_11silu_kernelIS2_EET_RKS5_EEXadL_ZNS_18packed_silu_kernelIS3_EES5_S7_EELb1ELb0ELb0EEEvPS5_PS6_i)
        /*00d4*/ 	.word	0x00000000


	//----- nvinfo : EIATTR_REGCOUNT
	.align		4
.L_68:
        /*00d8*/ 	.byte	0x04, 0x2f
        /*00da*/ 	.short	(.L_70 - .L_69)
	.align		4
.L_69:
        /*00dc*/ 	.word	index@(_ZN4vllm18act_and_mul_kernelIf6float2XadL_ZNS_11silu_kernelIfEET_RKS3_EEXadL_ZNS_18packed_silu_kernelIS1_EES3_S5_EELb0ELb1ELb1EEEvPS3_PS4_i)
        /*00e0*/ 	.word	0x00000018


	//----- nvinfo : EIATTR_FRAME_SIZE
	.align		4
.L_70:
        /*00e4*/ 	.byte	0x04, 0x11
        /*00e6*/ 	.short	(.L_72 - .L_71)
	.align		4
.L_71:
        /*00e8*/ 	.word	index@(_ZN4vllm18act_and_mul_kernelIf6float2XadL_ZNS_11silu_kernelIfEET_RKS3_EEXadL_ZNS_18packed_silu_kernelIS1_EES3_S5_EELb0ELb1ELb1EEEvPS3_PS4_i)
        /*00ec*/ 	.word	0x00000000


	//----- nvinfo : EIATTR_REGCOUNT
	.align		4
.L_72:
        /*00f0*/ 	.byte	0x04, 0x2f
        /*00f2*/ 	.short	(.L_74 - .L_73)
	.align		4
.L_73:
        /*00f4*/ 	.word	index@(_ZN4vllm18act_and_mul_kernelIN3c104HalfE7__half2XadL_ZNS_11silu_kernelIS2_EET_RKS5_EEXadL_ZNS_18packed_silu_kernelIS3_EES5_S7_EELb0ELb1ELb1EEEvPS5_PS6_i)
        /*00f8*/ 	.word	0x00000018


	//----- nvinfo : EIATTR_FRAME_SIZE
	.align		4
.L_74:
        /*00fc*/ 	.byte	0x04, 0x11
        /*00fe*/ 	.short	(.L_76 - .L_75)
	.align		4
.L_75:
        /*0100*/ 	.word	index@(_ZN4vllm18act_and_mul_kernelIN3c104HalfE7__half2XadL_ZNS_11silu_kernelIS2_EET_RKS5_EEXadL_ZNS_18packed_silu_kernelIS3_EES5_S7_EELb0ELb1ELb1EEEvPS5_PS6_i)
        /*0104*/ 	.word	0x00000000


	//----- nvinfo : EIATTR_REGCOUNT
	.align		4
.L_76:
        /*0108*/ 	.byte	0x04, 0x2f
        /*010a*/ 	.short	(.L_78 - .L_77)
	.align		4
.L_77:
        /*010c*/ 	.word	index@(_ZN4vllm18act_and_mul_kernelIN3c108BFloat16E14__nv_bfloat162XadL_ZNS_11silu_kernelIS2_EET_RKS5_EEXadL_ZNS_18packed_silu_kernelIS3_EES5_S7_EELb0ELb1ELb1EEEvPS5_PS6_i)
        /*0110*/ 	.word	0x00000018


	//----- nvinfo : EIATTR_FRAME_SIZE
	.align		4
.L_78:
        /*0114*/ 	.byte	0x04, 0x11
        /*0116*/ 	.short	(.L_80 - .L_79)
	.align		4
.L_79:
        /*0118*/ 	.word	index@(_ZN4vllm18act_and_mul_kernelIN3c108BFloat16E14__nv_bfloat162XadL_ZNS_11silu_kernelIS2_EET_RKS5_EEXadL_ZNS_18packed_silu_kernelIS3_EES5_S7_EELb0ELb1ELb1EEEvPS5_PS6_i)
        /*011c*/ 	.word	0x00000000


	//----- nvinfo : EIATTR_REGCOUNT
	.align		4
.L_80:
        /*0120*/ 	.byte	0x04, 0x2f
        /*0122*/ 	.short	(.L_82 - .L_81)
	.align		4
.L_81:
        /*0124*/ 	.word	index@(_ZN4vllm18act_and_mul_kernelIf6float2XadL_ZNS_11silu_kernelIfEET_RKS3_EEXadL_ZNS_18packed_silu_kernelIS1_EES3_S5_EELb0ELb1ELb0EEEvPS3_PS4_i)
        /*0128*/ 	.word	0x0000001d


	//----- nvinfo : EIATTR_FRAME_SIZE
	.align		4
.L_82:
        /*012c*/ 	.byte	0x04, 0x11
        /*012e*/ 	.short	(.L_84 - .L_83)
	.align		4
.L_83:
        /*0130*/ 	.word	index@(_ZN4vllm18act_and_mul_kernelIf6float2XadL_ZNS_11silu_kernelIfEET_RKS3_EEXadL_ZNS_18packed_silu_kernelIS1_EES3_S5_EELb0ELb1ELb0EEEvPS3_PS4_i)
        /*0134*/ 	.word	0x00000000


	//----- nvinfo : EIATTR_REGCOUNT
	.align		4
.L_84:
        /*0138*/ 	.byte	0x04, 0x2f
        /*013a*/ 	.short	(.L_86 - .L_85)
	.align		4
.L_85:
        /*013c*/ 	.word	index@(_ZN4vllm18act_and_mul_kernelIN3c104HalfE7__half2XadL_ZNS_11silu_kernelIS2_EET_RKS5_EEXadL_ZNS_18packed_silu_kernelIS3_EES5_S7_EELb0ELb1ELb0EEEvPS5_PS6_i)
        /*0140*/ 	.word	0x00000020


	//----- nvinfo : EIATTR_FRAME_SIZE
	.align		4
.L_86:
        /*0144*/ 	.byte	0x04, 0x11
        /*0146*/ 	.short	(.L_88 - .L_87)
	.align		4
.L_87:
        /*0148*/ 	.word	index@(_ZN4vllm18act_and_mul_kernelIN3c104HalfE7__half2XadL_ZNS_11silu_kernelIS2_EET_RKS5_EEXadL_ZNS_18packed_silu_kernelIS3_EES5_S7_EELb0ELb1ELb0EEEvPS5_PS6_i)
        /*014c*/ 	.word	0x00000000


	//----- nvinfo : EIATTR_REGCOUNT
	.align		4
.L_88:
        /*0150*/ 	.byte	0x04, 0x2f
        /*0152*/ 	.short	(.L_90 - .L_89)
	.align		4
.L_89:
        /*0154*/ 	.word	index@(_ZN4vllm18act_and_mul_kernelIN3c108BFloat16E14__nv_bfloat162XadL_ZNS_11silu_kernelIS2_EET_RKS5_EEXadL_ZNS_18packed_silu_kernelIS3_EES5_S7_EELb0ELb1ELb0EEEvPS5_PS6_i)
        /*0158*/ 	.word	0x0000001f


	//----- nvinfo : EIATTR_FRAME_SIZE
	.align		4
.L_90:
        /*015c*/ 	.byte	0x04, 0x11
        /*015e*/ 	.short	(.L_92 - .L_91)
	.align		4
.L_91:
        /*0160*/ 	.word	index@(_ZN4vllm18act_and_mul_kernelIN3c108BFloat16E14__nv_bfloat162XadL_ZNS_11silu_kernelIS2_EET_RKS5_EEXadL_ZNS_18packed_silu_kernelIS3_EES5_S7_EELb0ELb1ELb0EEEvPS5_PS6_i)
        /*0164*/ 	.word	0x00000000


	//----- nvinfo : EIATTR_REGCOUNT
	.align		4
.L_92:
        /*0168*/ 	.byte	0x04, 0x2f
        /*016a*/ 	.short	(.L_94 - .L_93)
	.align		4
.L_93:
        /*016c*/ 	.word	index@(_ZN4vllm18act_and_mul_kernelIf6float2XadL_ZNS_11silu_kernelIfEET_RKS3_EEXadL_ZNS_18packed_silu_kernelIS1_EES3_S5_EELb0ELb0ELb0EEEvPS3_PS4_i)
        /*0170*/ 	.word	0x00000016


	//----- nvinfo : EIATTR_FRAME_SIZE
	.align		4
.L_94:
        /*0174*/ 	.byte	0x04, 0x11
        /*0176*/ 	.short	(.L_96 - .L_95)
	.align		4
.L_95:
        /*0178*/ 	.word	index@(_ZN4vllm18act_and_mul_kernelIf6float2XadL_ZNS_11silu_kernelIfEET_RKS3_EEXadL_ZNS_18packed_silu_kernelIS1_EES3_S5_EELb0ELb0ELb0EEEvPS3_PS4_i)
        /*017c*/ 	.word	0x00000000


	//----- nvinfo : EIATTR_REGCOUNT
	.align		4
.L_96:
        /*0180*/ 	.byte	0x04, 0x2f
        /*0182*/ 	.short	(.L_98 - .L_97)
	.align		4
.L_97:
        /*0184*/ 	.word	index@(_ZN4vllm18act_and_mul_kernelIN3c104HalfE7__half2XadL_ZNS_11silu_kernelIS2_EET_RKS5_EEXadL_ZNS_18packed_silu_kernelIS3_EES5_S7_EELb0ELb0ELb0EEEvPS5_PS6_i)
        /*0188*/ 	.word	0x00000011


	//----- nvinfo : EIATTR_FRAME_SIZE
	.align		4
.L_98:
        /*018c*/ 	.byte	0x04, 0x11
        /*018e*/ 	.short	(.L_100 - .L_99)
	.align		4
.L_99:
        /*0190*/ 	.word	index@(_ZN4vllm18act_and_mul_kernelIN3c104HalfE7__half2XadL_ZNS_11silu_kernelIS2_EET_RKS5_EEXadL_ZNS_18packed_silu_kernelIS3_EES5_S7_EELb0ELb0ELb0EEEvPS5_PS6_i)
        /*0194*/ 	.word	0x00000000


	//----- nvinfo : EIATTR_REGCOUNT
	.align		4
.L_100:
        /*0198*/ 	.byte	0x04, 0x2f
        /*019a*/ 	.short	(.L_102 - .L_101)
	.align		4
.L_101:
        /*019c*/ 	.word	index@(_ZN4vllm18act_and_mul_kernelIN3c108BFloat16E14__nv_bfloat162XadL_ZNS_11silu_kernelIS2_EET_RKS5_EEXadL_ZNS_18packed_silu_kernelIS3_EES5_S7_EELb0ELb0ELb0EEEvPS5_PS6_i)
        /*01a0*/ 	.word	0x00000012


	//----- nvinfo : EIATTR_FRAME_SIZE
	.align		4
.L_102:
        /*01a4*/ 	.byte	0x04, 0x11
        /*01a6*/ 	.short	(.L_104 - .L_103)
	.align		4
.L_103:
        /*01a8*/ 	.word	index@(_ZN4vllm18act_and_mul_kernelIN3c108BFloat16E14__nv_bfloat162XadL_ZNS_11silu_kernelIS2_EET_RKS5_EEXadL_ZNS_18packed_silu_kernelIS3_EES5_S7_EELb0ELb0ELb0EEEvPS5_PS6_i)
        /*01ac*/ 	.word	0x00000000


	//----- nvinfo : EIATTR_REGCOUNT
	.align		4
.L_104:
        /*01b0*/ 	.byte	0x04, 0x2f
        /*01b2*/ 	.short	(.L_106 - .L_105)
	.align		4
.L_105:
        /*01b4*/ 	.word	index@(_ZN4vllm18act_and_mul_kernelIf6float2XadL_ZNS_11gelu_kernelIfEET_RKS3_EEXadL_ZNS_18packed_gelu_kernelIS1_EES3_S5_EELb1ELb1ELb1EEEvPS3_PS4_i)
        /*01b8*/ 	.word	0x00000018


	//----- nvinfo : EIATTR_FRAME_SIZE
	.align		4
.L_106:
        /*01bc*/ 	.byte	0x04, 0x11
        /*01be*/ 	.short	(.L_108 - .L_107)
	.align		4
.L_107:
        /*01c0*/ 	.word	index@(_ZN4vllm18act_and_mul_kernelIf6float2XadL_ZNS_11gelu_kernelIfEET_RKS3_EEXadL_ZNS_18packed_gelu_kernelIS1_EES3_S5_EELb1ELb1ELb1EEEvPS3_PS4_i)
        /*01c4*/ 	.word	0x00000000


	//----- nvinfo : EIATTR_REGCOUNT
	.align		4
.L_108:
        /*01c8*/ 	.byte	0x04, 0x2f
        /*01ca*/ 	.short	(.L_110 - .L_109)
	.align		4
.L_109:
        /*01cc*/ 	.word	index@(_ZN4vllm18act_and_mul_kernelIN3c104HalfE7__half2XadL_ZNS_11gelu_kernelIS2_EET_RKS5_EEXadL_ZNS_18packed_gelu_kernelIS3_EES5_S7_EELb1ELb1ELb1EEEvPS5_PS6_i)
        /*01d0*/ 	.word	0x00000018


	//----- nvinfo : EIATTR_FRAME_SIZE
	.align		4
.L_110:
        /*01d4*/ 	.byte	0x04, 0x11
        /*01d6*/ 	.short	(.L_112 - .L_111)
	.align		4
.L_111:
        /*01d8*/ 	.word	index@(_ZN4vllm18act_and_mul_kernelIN3c104HalfE7__half2XadL_ZNS_11gelu_kernelIS2_EET_RKS5_EEXadL_ZNS_18packed_gelu_kernelIS3_EES5_S7_EELb1ELb1ELb1EEEvPS5_PS6_i)
        /*01dc*/ 	.word	0x00000000


	//----- nvinfo : EIATTR_REGCOUNT
	.align		4
.L_112:
        /*01e0*/ 	.byte	0x04, 0x2f
        /*01e2*/ 	.short	(.L_114 - .L_113)
	.align		4
.L_113:
        /*01e4*/ 	.word	index@(_ZN4vllm18act_and_mul_kernelIN3c108BFloat16E14__nv_bfloat162XadL_ZNS_11gelu_kernelIS2_EET_RKS5_EEXadL_ZNS_18packed_gelu_kernelIS3_EES5_S7_EELb1ELb1ELb1EEEvPS5_PS6_i)
        /*01e8*/ 	.word	0x00000018


	//----- nvinfo : EIATTR_FRAME_SIZE
	.align		4
.L_114:
        /*01ec*/ 	.byte	0x04, 0x11
        /*01ee*/ 	.short	(.L_116 - .L_115)
	.align		4
.L_115:
        /*01f0*/ 	.word	index@(_ZN4vllm18act_and_mul_kernelIN3c108BFloat16E14__nv_bfloat162XadL_ZNS_11gelu_kernelIS2_EET_RKS5_EEXadL_ZNS_18packed_gelu_kernelIS3_EES5_S7_EELb1ELb1ELb1EEEvPS5_PS6_i)
        /*01f4*/ 	.word	0x00000000


	//----- nvinfo : EIATTR_REGCOUNT
	.align		4
.L_116:
        /*01f8*/ 	.byte	0x04, 0x2f
        /*01fa*/ 	.short	(.L_118 - .L_117)
	.align		4
.L_117:
        /*01fc*/ 	.word	index@(_ZN4vllm18act_and_mul_kernelIf6float2XadL_ZNS_11gelu_kernelIfEET_RKS3_EEXadL_ZNS_18packed_gelu_kernelIS1_EES3_S5_EELb1ELb1ELb0EEEvPS3_PS4_i)
        /*0200*/ 	.word	0x00000020


	//----- nvinfo : EIATTR_FRAME_SIZE
	.align		4
.L_118:
        /*0204*/ 	.byte	0x04, 0x11
        /*0206*/ 	.short	(.L_120 - .L_119)
	.align		4
.L_119:
        /*0208*/ 	.word	index@(_ZN4vllm18act_and_mul_kernelIf6float2XadL_ZNS_11gelu_kernelIfEET_RKS3_EEXadL_ZNS_18packed_gelu_kernelIS1_EES3_S5_EELb1ELb1ELb0EEEvPS3_PS4_i)
        /*020c*/ 	.word	0x00000000


	//----- nvinfo : EIATTR_REGCOUNT
	.align		4
.L_120:
        /*0210*/ 	.byte	0x04, 0x2f
        /*0212*/ 	.short	(.L_122 - .L_121)
	.align		4
.L_121:
        /*0214*/ 	.word	index@(_ZN4vllm18act_and_mul_kernelIN3c104HalfE7__half2XadL_ZNS_11gelu_kernelIS2_EET_RKS5_EEXadL_ZNS_18packed_gelu_kernelIS3_EES5_S7_EELb1ELb1ELb0EEEvPS5_PS6_i)
        /*0218*/ 	.word	0x00000020


	//----- nvinfo : EIATTR_FRAME_SIZE
	.align		4
.L_122:
        /*021c*/ 	.byte	0x04, 0x11
        /*021e*/ 	.short	(.L_124 - .L_123)
	.align		4
.L_123:
        /*0220*/ 	.word	index@(_ZN4vllm18act_and_mul_kernelIN3c104HalfE7__half2XadL_ZNS_11gelu_kernelIS2_EET_RKS5_EEXadL_ZNS_18packed_gelu_kernelIS3_EES5_S7_EELb1ELb1ELb0EEEvPS5_PS6_i)
        /*0224*/ 	.word	0x00000000


	//----- nvinfo : EIATTR_REGCOUNT
	.align		4
.L_124:
        /*0228*/ 	.byte	0x04, 0x2f
        /*022a*/ 	.short	(.L_126 - .L_125)
	.align		4
.L_125:
        /*022c*/ 	.word	index@(_ZN4vllm18act_and_mul_kernelIN3c108BFloat16E14__nv_bfloat162XadL_ZNS_11gelu_kernelIS2_EET_RKS5_EEXadL_ZNS_18packed_gelu_kernelIS3_EES5_S7_EELb1ELb1ELb0EEEvPS5_PS6_i)
        /*0230*/ 	.word	0x00000020


	//----- nvinfo : EIATTR_FRAME_SIZE
	.align		4
.L_126:
        /*0234*/ 	.byte	0x04, 0x11
        /*0236*/ 	.short	(.L_128 - .L_127)
	.align		4
.L_127:
        /*0238*/ 	.word	index@(_ZN4vllm18act_and_mul_kernelIN3c108BFloat16E14__nv_bfloat162XadL_ZNS_11gelu_kernelIS2_EET_RKS5_EEXadL_ZNS_18packed_gelu_kernelIS3_EES5_S7_EELb1ELb1ELb0EEEvPS5_PS6_i)
        /*023c*/ 	.word	0x00000000


	//----- nvinfo : EIATTR_REGCOUNT
	.align		4
.L_128:
        /*0240*/ 	.byte	0x04, 0x2f
        /*0242*/ 	.short	(.L_130 - .L_129)
	.align		4
.L_129:
        /*0244*/ 	.word	index@(_ZN4vllm18act_and_mul_kernelIf6float2XadL_ZNS_11gelu_kernelIfEET_RKS3_EEXadL_ZNS_18packed_gelu_kernelIS1_EES3_S5_EELb1ELb0ELb0EEEvPS3_PS4_i)
        /*0248*/ 	.word	0x00000014


	//----- nvinfo : EIATTR_FRAME_SIZE
	.align		4
.L_130:
        /*024c*/ 	.byte	0x04, 0x11
        /*024e*/ 	.short	(.L_132 - .L_131)
	.align		4
.L_131:
        /*0250*/ 	.word	index@(_ZN4vllm18act_and_mul_kernelIf6float2XadL_ZNS_11gelu_kernelIfEET_RKS3_EEXadL_ZNS_18packed_gelu_kernelIS1_EES3_S5_EELb1ELb0ELb0EEEvPS3_PS4_i)
        /*0254*/ 	.word	0x00000000


	//----- nvinfo : EIATTR_REGCOUNT
	.align		4
.L_132:
        /*0258*/ 	.byte	0x04, 0x2f
        /*025a*/ 	.short	(.L_134 - .L_133)
	.align		4
.L_133:
        /*025c*/ 	.word	index@(_ZN4vllm18act_and_mul_kernelIN3c104HalfE7__half2XadL_ZNS_11gelu_kernelIS2_EET_RKS5_EEXadL_ZNS_18packed_gelu_kernelIS3_EES5_S7_EELb1ELb0ELb0EEEvPS5_PS6_i)
        /*0260*/ 	.word	0x00000013


	//----- nvinfo : EIATTR_FRAME_SIZE
	.align		4
.L_134:
        /*0264*/ 	.byte	0x04, 0x11
        /*0266*/ 	.short	(.L_136 - .L_135)
	.align		4
.L_135:
        /*0268*/ 	.word	index@(_ZN4vllm18act_and_mul_kernelIN3c104HalfE7__half2XadL_ZNS_11gelu_kernelIS2_EET_RKS5_EEXadL_ZNS_18packed_gelu_kernelIS3_EES5_S7_EELb1ELb0ELb0EEEvPS5_PS6_i)
        /*026c*/ 	.word	0x00000000


	//----- nvinfo : EIATTR_REGCOUNT
	.align		4
.L_136:
        /*0270*/ 	.byte	0x04, 0x2f
        /*0272*/ 	.short	(.L_138 - .L_137)
	.align		4
.L_137:
        /*0274*/ 	.word	index@(_ZN4vllm18act_and_mul_kernelIN3c108BFloat16E14__nv_bfloat162XadL_ZNS_11gelu_kernelIS2_EET_RKS5_EEXadL_ZNS_18packed_gelu_kernelIS3_EES5_S7_EELb1ELb0ELb0EEEvPS5_PS6_i)
        /*0278*/ 	.word	0x00000013


	//----- nvinfo : EIATTR_FRAME_SIZE
	.align		4
.L_138:
        /*027c*/ 	.byte	0x04, 0x11
        /*027e*/ 	.short	(.L_140 - .L_139)
	.align		4
.L_139:
        /*0280*/ 	.word	index@(_ZN4vllm18act_and_mul_kernelIN3c108BFloat16E14__nv_bfloat162XadL_ZNS_11gelu_kernelIS2_EET_RKS5_EEXadL_ZNS_18packed_gelu_kernelIS3_EES5_S7_EELb1ELb0ELb0EEEvPS5_PS6_i)
        /*0284*/ 	.word	0x00000000


	//----- nvinfo : EIATTR_REGCOUNT
	.align		4
.L_140:
        /*0288*/ 	.byte	0x04, 0x2f
        /*028a*/ 	.short	(.L_142 - .L_141)
	.align		4
.L_141:
        /*028c*/ 	.word	index@(_ZN4vllm18act_and_mul_kernelIf6float2XadL_ZNS_16gelu_tanh_kernelIfEET_RKS3_EEXadL_ZNS_23packed_gelu_tanh_kernelIS1_EES3_S5_EELb1ELb1ELb1EEEvPS3_PS4_i)
        /*0290*/ 	.word	0x00000018


	//----- nvinfo : EIATTR_FRAME_SIZE
	.align		4
.L_142:
        /*0294*/ 	.byte	0x04, 0x11
        /*0296*/ 	.short	(.L_144 - .L_143)
	.align		4
.L_143:
        /*0298*/ 	.word	index@(_ZN4vllm18act_and_mul_kernelIf6float2XadL_ZNS_16gelu_tanh_kernelIfEET_RKS3_EEXadL_ZNS_23packed_gelu_tanh_kernelIS1_EES3_S5_EELb1ELb1ELb1EEEvPS3_PS4_i)
        /*029c*/ 	.word	0x00000000


	//----- nvinfo : EIATTR_REGCOUNT
	.align		4
.L_144:
        /*02a0*/ 	.byte	0x04, 0x2f
        /*02a2*/ 	.short	(.L_146 - .L_145)
	.align		4
.L_145:
        /*02a4*/ 	.word	index@(_ZN4vllm18act_and_mul_kernelIN3c104HalfE7__half2XadL_ZNS_16gelu_tanh_kernelIS2_EET_RKS5_EEXadL_ZNS_23packed_gelu_tanh_kernelIS3_EES5_S7_EELb1ELb1ELb1EEEvPS5_PS6_i)
        /*02a8*/ 	.word	0x00000018


	//----- nvinfo : EIATTR_FRAME_SIZE
	.align		4
.L_146:
        /*02ac*/ 	.byte	0x04, 0x11
        /*02ae*/ 	.short	(.L_148 - .L_147)
	.align		4
.L_147:
        /*02b0*/ 	.word	index@(_ZN4vllm18act_and_mul_kernelIN3c104HalfE7__half2XadL_ZNS_16gelu_tanh_kernelIS2_EET_RKS5_EEXadL_ZNS_23packed_gelu_tanh_kernelIS3_EES5_S7_EELb1ELb1ELb1EEEvPS5_PS6_i)
        /*02b4*/ 	.word	0x00000000


	//----- nvinfo : EIATTR_REGCOUNT
	.align		4
.L_148:
        /*02b8*/ 	.byte	0x04, 0x2f
        /*02ba*/ 	.short	(.L_150 - .L_149)
	.align		4
.L_149:
        /*02bc*/ 	.word	index@(_ZN4vllm18act_and_mul_kernelIN3c108BFloat16E14__nv_bfloat162XadL_ZNS_16gelu_tanh_kernelIS2_EET_RKS5_EEXadL_ZNS_23packed_gelu_tanh_kernelIS3_EES5_S7_EELb1ELb1ELb1EEEvPS5_PS6_i)
        /*02c0*/ 	.word	0x00000018


	//----- nvinfo : EIATTR_FRAME_SIZE
	.align		4
.L_150:
        /*02c4*/ 	.byte	0x04, 0x11
        /*02c6*/ 	.short	(.L_152 - .L_151)
	.align		4
.L_151:
        /*02c8*/ 	.word	index@(_ZN4vllm18act_and_mul_kernelIN3c108BFloat16E14__nv_bfloat162XadL_ZNS_16gelu_tanh_kernelIS2_EET_RKS5_EEXadL_ZNS_23packed_gelu_tanh_kernelIS3_EES5_S7_EELb1ELb1ELb1EEEvPS5_PS6_i)
        /*02cc*/ 	.word	0x00000000


	//----- nvinfo : EIATTR_REGCOUNT
	.align		4
.L_152:
        /*02d0*/ 	.byte	0x04, 0x2f
        /*02d2*/ 	.short	(.L_154 - .L_153)
	.align		4
.L_153:
        /*02d4*/ 	.word	index@(_ZN4vllm18act_and_mul_kernelIf6float2XadL_ZNS_16gelu_tanh_kernelIfEET_RKS3_EEXadL_ZNS_23packed_gelu_tanh_kernelIS1_EES3_S5_EELb1ELb1ELb0EEEvPS3_PS4_i)
        /*02d8*/ 	.word	0x0000001b


	//----- nvinfo : EIATTR_FRAME_SIZE
	.align		4
.L_154:
        /*02dc*/ 	.byte	0x04, 0x11
        /*02de*/ 	.short	(.L_156 - .L_155)
	.align		4
.L_155:
        /*02e0*/ 	.word	index@(_ZN4vllm18act_and_mul_kernelIf6float2XadL_ZNS_16gelu_tanh_kernelIfEET_RKS3_EEXadL_ZNS_23packed_gelu_tanh_kernelIS1_EES3_S5_EELb1ELb1ELb0EEEvPS3_PS4_i)
        /*02e4*/ 	.word	0x00000000


	//----- nvinfo : EIATTR_REGCOUNT
	.align		4
.L_156:
        /*02e8*/ 	.byte	0x04, 0x2f
        /*02ea*/ 	.short	(.L_158 - .L_157)
	.align		4
.L_157:
        /*02ec*/ 	.word	index@(_ZN4vllm18act_and_mul_kernelIN3c104HalfE7__half2XadL_ZNS_16gelu_tanh_kernelIS2_EET_RKS5_EEXadL_ZNS_23packed_gelu_tanh_kernelIS3_EES5_S7_EELb1ELb1ELb0EEEvPS5_PS6_i)
        /*02f0*/ 	.word	0x0000001f


	//----- nvinfo : EIATTR_FRAME_SIZE
	.align		4
.L_158:
        /*02f4*/ 	.byte	0x04, 0x11
        /*02f6*/ 	.short	(.L_160 - .L_159)
	.align		4
.L_159:
        /*02f8*/ 	.word	index@(_ZN4vllm18act_and_mul_kernelIN3c104HalfE7__half2XadL_ZNS_16gelu_tanh_kernelIS2_EET_RKS5_EEXadL_ZNS_23packed_gelu_tanh_kernelIS3_EES5_S7_EELb1ELb1ELb0EEEvPS5_PS6_i)
        /*02fc*/ 	.word	0x00000000


	//----- nvinfo : EIATTR_REGCOUNT
	.align		4
.L_160:
        /*0300*/ 	.byte	0x04, 0x2f
        /*0302*/ 	.short	(.L_162 - .L_161)
	.align		4
.L_161:
        /*0304*/ 	.word	index@(_ZN4vllm18act_and_mul_kernelIN3c108BFloat16E14__nv_bfloat162XadL_ZNS_16gelu_tanh_kernelIS2_EET_RKS5_EEXadL_ZNS_23packed_gelu_tanh_kernelIS3_EES5_S7_EELb1ELb1ELb0EEEvPS5_PS6_i)
        /*0308*/ 	.word	0x0000001f


	//----- nvinfo : EIATTR_FRAME_SIZE
	.align		4
.L_162:
        /*030c*/ 	.byte	0x04, 0x11
        /*030e*/ 	.short	(.L_164 - .L_163)
	.align		4
.L_163:
        /*0310*/ 	.word	index@(_ZN4vllm18act_and_mul_kernelIN3c108BFloat16E14__nv_bfloat162XadL_ZNS_16gelu_tanh_kernelIS2_EET_RKS5_EEXadL_ZNS_23packed_gelu_tanh_kernelIS3_EES5_S7_EELb1ELb1ELb0EEEvPS5_PS6_i)
        /*0314*/ 	.word	0x00000000


	//----- nvinfo : EIATTR_REGCOUNT
	.align		4
.L_164:
        /*0318*/ 	.byte	0x04, 0x2f
        /*031a*/ 	.short	(.L_166 - .L_165)
	.align		4
.L_165:
        /*031c*/ 	.word	index@(_ZN4vllm18act_and_mul_kernelIf6float2XadL_ZNS_16gelu_tanh_kernelIfEET_RKS3_EEXadL_ZNS_23packed_gelu_tanh_kernelIS1_EES3_S5_EELb1ELb0ELb0EEEvPS3_PS4_i)
        /*0320*/ 	.word	0x00000014


	//----- nvinfo : EIATTR_FRAME_SIZE
	.align		4
.L_166:
        /*0324*/ 	.byte	0x04, 0x11
        /*0326*/ 	.short	(.L_168 - .L_167)
	.align		4
.L_167:
        /*0328*/ 	.word	index@(_ZN4vllm18act_and_mul_kernelIf6float2XadL_ZNS_16gelu_tanh_kernelIfEET_RKS3_EEXadL_ZNS_23packed_gelu_tanh_kernelIS1_EES3_S5_EELb1ELb0ELb0EEEvPS3_PS4_i)
        /*032c*/ 	.word	0x00000000


	//----- nvinfo : EIATTR_REGCOUNT
	.align		4
.L_168:
        /*0330*/ 	.byte	0x04, 0x2f
        /*0332*/ 	.short	(.L_170 - .L_169)
	.align		4
.L_169:
        /*0334*/ 	.word	index@(_ZN4vllm18act_and_mul_kernelIN3c104HalfE7__half2XadL_ZNS_16gelu_tanh_kernelIS2_EET_RKS5_EEXadL_ZNS_23packed_gelu_tanh_kernelIS3_EES5_S7_EELb1ELb0ELb0EEEvPS5_PS6_i)
        /*0338*/ 	.word	0x00000010


	//----- nvinfo : EIATTR_FRAME_SIZE
	.align		4
.L_170:
        /*033c*/ 	.byte	0x04, 0x11
        /*033e*/ 	.short	(.L_172 - .L_171)
	.align		4
.L_171:
        /*0340*/ 	.word	index@(_ZN4vllm18act_and_mul_kernelIN3c104HalfE7__half2XadL_ZNS_16gelu_tanh_kernelIS2_EET_RKS5_EEXadL_ZNS_23packed_gelu_tanh_kernelIS3_EES5_S7_EELb1ELb0ELb0EEEvPS5_PS6_i)
        /*0344*/ 	.word	0x00000000


	//----- nvinfo : EIATTR_REGCOUNT
	.align		4
.L_172:
        /*0348*/ 	.byte	0x04, 0x2f
        /*034a*/ 	.short	(.L_174 - .L_173)
	.align		4
.L_173:
        /*034c*/ 	.word	index@(_ZN4vllm18act_and_mul_kernelIN3c108BFloat16E14__nv_bfloat162XadL_ZNS_16gelu_tanh_kernelIS2_EET_RKS5_EEXadL_ZNS_23packed_gelu_tanh_kernelIS3_EES5_S7_EELb1ELb0ELb0EEEvPS5_PS6_i)
        /*0350*/ 	.word	0x00000010


	//----- nvinfo : EIATTR_FRAME_SIZE
	.align		4
.L_174:
        /*0354*/ 	.byte	0x04, 0x11
        /*0356*/ 	.short	(.L_176 - .L_175)
	.align		4
.L_175:
        /*0358*/ 	.word	index@(_ZN4vllm18act_and_mul_kernelIN3c108BFloat16E14__nv_bfloat162XadL_ZNS_16gelu_tanh_kernelIS2_EET_RKS5_EEXadL_ZNS_23packed_gelu_tanh_kernelIS3_EES5_S7_EELb1ELb0ELb0EEEvPS5_PS6_i)
        /*035c*/ 	.word	0x00000000


	//----- nvinfo : EIATTR_REGCOUNT
	.align		4
.L_176:
        /*0360*/ 	.byte	0x04, 0x2f
        /*0362*/ 	.short	(.L_178 - .L_177)
	.align		4
.L_177:
        /*0364*/ 	.word	index@(_ZN4vllm29act_and_mul_kernel_with_paramIf6float2XadL_ZNS_14fatrelu_kernelIfEET_RKS3_fEEXadL_ZNS_21packed_fatrelu_kernelIS1_EES3_S5_fEELb1ELb1EEEvPS3_PS4_if)
        /*0368*/ 	.word	0x00000018


	//----- nvinfo : EIATTR_FRAME_SIZE
	.align		4
.L_178:
        /*036c*/ 	.byte	0x04, 0x11
        /*036e*/ 	.short	(.L_180 - .L_179)
	.align		4
.L_179:
        /*0370*/ 	.word	index@(_ZN4vllm29act_and_mul_kernel_with_paramIf6float2XadL_ZNS_14fatrelu_kernelIfEET_RKS3_fEEXadL_ZNS_21packed_fatrelu_kernelIS1_EES3_S5_fEELb1ELb1EEEvPS3_PS4_if)
        /*0374*/ 	.word	0x00000000


	//----- nvinfo : EIATTR_REGCOUNT
	.align		4
.L_180:
        /*0378*/ 	.byte	0x04, 0x2f
        /*037a*/ 	.short	(.L_182 - .L_181)
	.align		4
.L_181:
        /*037c*/ 	.word	index@(_ZN4vllm29act_and_mul_kernel_with_paramIN3c104HalfE7__half2XadL_ZNS_14fatrelu_kernelIS2_EET_RKS5_fEEXadL_ZNS_21packed_fatrelu_kernelIS3_EES5_S7_fEELb1ELb1EEEvPS5_PS6_if)
        /*0380*/ 	.word	0x00000018


	//----- nvinfo : EIATTR_FRAME_SIZE
	.align		4
.L_182:
        /*0384*/ 	.byte	0x04, 0x11
        /*0386*/ 	.short	(.L_184 - .L_183)
	.align		4
.L_183:
        /*0388*/ 	.word	index@(_ZN4vllm29act_and_mul_kernel_with_paramIN3c104HalfE7__half2XadL_ZNS_14fatrelu_kernelIS2_EET_RKS5_fEEXadL_ZNS_21packed_fatrelu_kernelIS3_EES5_S7_fEELb1ELb1EEEvPS5_PS6_if)
        /*038c*/ 	.word	0x00000000


	//----- nvinfo : EIATTR_REGCOUNT
	.align		4
.L_184:
        /*0390*/ 	.byte	0x04, 0x2f
        /*0392*/ 	.short	(.L_186 - .L_185)
	.align		4
.L_185:
        /*0394*/ 	.word	index@(_ZN4vllm29act_and_mul_kernel_with_paramIN3c108BFloat16E14__nv_bfloat162XadL_ZNS_14fatrelu_kernelIS2_EET_RKS5_fEEXadL_ZNS_21packed_fatrelu_kernelIS3_EES5_S7_fEELb1ELb1EEEvPS5_PS6_if)
        /*0398*/ 	.word	0x00000018


	//----- nvinfo : EIATTR_FRAME_SIZE
	.align		4
.L_186:
        /*039c*/ 	.byte	0x04, 0x11
        /*039e*/ 	.short	(.L_188 - .L_187)
	.align		4
.L_187:
        /*03a0*/ 	.word	index@(_ZN4vllm29act_and_mul_kernel_with_paramIN3c108BFloat16E14__nv_bfloat162XadL_ZNS_14fatrelu_kernelIS2_EET_RKS5_fEEXadL_ZNS_21packed_fatrelu_kernelIS3_EES5_S7_fEELb1ELb1EEEvPS5_PS6_if)
        /*03a4*/ 	.word	0x00000000


	//----- nvinfo : EIATTR_REGCOUNT
	.align		4
.L_188:
        /*03a8*/ 	.byte	0x04, 0x2f
        /*03aa*/ 	.short	(.L_190 - .L_189)
	.align		4
.L_189:
        /*03ac*/ 	.word	index@(_ZN4vllm29act_and_mul_kernel_with_paramIf6float2XadL_ZNS_14fatrelu_kernelIfEET_RKS3_fEEXadL_ZNS_21packed_fatrelu_kernelIS1_EES3_S5_fEELb1ELb0EEEvPS3_PS4_if)
        /*03b0*/ 	.word	0x00000016


	//----- nvinfo : EIATTR_FRAME_SIZE
	.align		4
.L_190:
        /*03b4*/ 	.byte	0x04, 0x11
        /*03b6*/ 	.short	(.L_192 - .L_191)
	.align		4
.L_191:
        /*03b8*/ 	.word	index@(_ZN4vllm29act_and_mul_kernel_with_paramIf6float2XadL_ZNS_14fatrelu_kernelIfEET_RKS3_fEEXadL_ZNS_21packed_fatrelu_kernelIS1_EES3_S5_fEELb1ELb0EEEvPS3_PS4_if)
        /*03bc*/ 	.word	0x00000000


	//----- nvinfo : EIATTR_REGCOUNT
	.align		4
.L_192:
        /*03c0*/ 	.byte	0x04, 0x2f
        /*03c2*/ 	.short	(.L_194 - .L_193)
	.align		4
.L_193:
        /*03c4*/ 	.word	index@(_ZN4vllm29act_and_mul_kernel_with_paramIN3c104HalfE7__half2XadL_ZNS_14fatrelu_kernelIS2_EET_RKS5_fEEXadL_ZNS_21packed_fatrelu_kernelIS3_EES5_S7_fEELb1ELb0EEEvPS5_PS6_if)
        /*03c8*/ 	.word	0x0000001a


	//----- nvinfo : EIATTR_FRAME_SIZE
	.align		4
.L_194:
        /*03cc*/ 	.byte	0x04, 0x11
        /*03ce*/ 	.short	(.L_196 - .L_195)
	.align		4
.L_195:
        /*03d0*/ 	.word	index@(_ZN4vllm29act_and_mul_kernel_with_paramIN3c104HalfE7__half2XadL_ZNS_14fatrelu_kernelIS2_EET_RKS5_fEEXadL_ZNS_21packed_fatrelu_kernelIS3_EES5_S7_fEELb1ELb0EEEvPS5_PS6_if)
        /*03d4*/ 	.word	0x00000000


	//----- nvinfo : EIATTR_REGCOUNT
	.align		4
.L_196:
        /*03d8*/ 	.byte	0x04, 0x2f
        /*03da*/ 	.short	(.L_198 - .L_197)
	.align		4
.L_197:
        /*03dc*/ 	.word	index@(_ZN4vllm29act_and_mul_kernel_with_paramIN3c108BFloat16E14__nv_bfloat162XadL_ZNS_14fatrelu_kernelIS2_EET_RKS5_fEEXadL_ZNS_21packed_fatrelu_kernelIS3_EES5_S7_fEELb1ELb0EEEvPS5_PS6_if)
        /*03e0*/ 	.word	0x00000019


	//----- nvinfo : EIATTR_FRAME_SIZE
	.align		4
.L_198:
        /*03e4*/ 	.byte	0x04, 0x11
        /*03e6*/ 	.short	(.L_200 - .L_199)
	.align		4
.L_199:
        /*03e8*/ 	.word	index@(_ZN4vllm29act_and_mul_kernel_with_paramIN3c108BFloat16E14__nv_bfloat162XadL_ZNS_14fatrelu_kernelIS2_EET_RKS5_fEEXadL_ZNS_21packed_fatrelu_kernelIS3_EES5_S7_fEELb1ELb0EEEvPS5_PS6_if)
        /*03ec*/ 	.word	0x00000000


	//----- nvinfo : EIATTR_REGCOUNT
	.align		4
.L_200:
        /*03f0*/ 	.byte	0x04, 0x2f
        /*03f2*/ 	.short	(.L_202 - .L_201)
	.align		4
.L_201:
        /*03f4*/ 	.word	index@(_ZN4vllm29act_and_mul_kernel_with_paramIf6float2XadL_ZNS_14fatrelu_kernelIfEET_RKS3_fEEXadL_ZNS_21packed_fatrelu_kernelIS1_EES3_S5_fEELb0ELb0EEEvPS3_PS4_if)
        /*03f8*/ 	.word	0x00000014


	//----- nvinfo : EIATTR_FRAME_SIZE
	.align		4
.L_202:
        /*03fc*/ 	.byte	0x04, 0x11
        /*03fe*/ 	.short	(.L_204 - .L_203)
	.align		4
.L_203:
        /*0400*/ 	.word	index@(_ZN4vllm29act_and_mul_kernel_with_paramIf6float2XadL_ZNS_14fatrelu_kernelIfEET_RKS3_fEEXadL_ZNS_21packed_fatrelu_kernelIS1_EES3_S5_fEELb0ELb0EEEvPS3_PS4_if)
        /*0404*/ 	.word	0x00000000


	//----- nvinfo : EIATTR_REGCOUNT
	.align		4
.L_204:
        /*0408*/ 	.byte	0x04, 0x2f
        /*040a*/ 	.short	(.L_206 - .L_205)
	.align		4
.L_205:
        /*040c*/ 	.word	index@(_ZN4vllm29act_and_mul_kernel_with_paramIN3c104HalfE7__half2XadL_ZNS_14fatrelu_kernelIS2_EET_RKS5_fEEXadL_ZNS_21packed_fatrelu_kernelIS3_EES5_S7_fEELb0ELb0EEEvPS5_PS6_if)
        /*0410*/ 	.word	0x00000014


	//----- nvinfo : EIATTR_FRAME_SIZE
	.align		4
.L_206:
        /*0414*/ 	.byte	0x04, 0x11
        /*0416*/ 	.short	(.L_208 - .L_207)
	.align		4
.L_207:
        /*0418*/ 	.word	index@(_ZN4vllm29act_and_mul_kernel_with_paramIN3c104HalfE7__half2XadL_ZNS_14fatrelu_kernelIS2_EET_RKS5_fEEXadL_ZNS_21packed_fatrelu_kernelIS3_EES5_S7_fEELb0ELb0EEEvPS5_PS6_if)
        /*041c*/ 	.word	0x00000000


	//----- nvinfo : EIATTR_REGCOUNT
	.align		4
.L_208:
        /*0420*/ 	.byte	0x04, 0x2f
        /*0422*/ 	.short	(.L_210 - .L_209)
	.align		4
.L_209:
        /*0424*/ 	.word	index@(_ZN4vllm29act_and_mul_kernel_with_paramIN3c108BFloat16E14__nv_bfloat162XadL_ZNS_14fatrelu_kernelIS2_EET_RKS5_fEEXadL_ZNS_21packed_fatrelu_kernelIS3_EES5_S7_fEELb0ELb0EEEvPS5_PS6_if)
        /*0428*/ 	.word	0x00000011


	//----- nvinfo : EIATTR_FRAME_SIZE
	.align		4
.L_210:
        /*042c*/ 	.byte	0x04, 0x11
        /*042e*/ 	.short	(.L_212 - .L_211)
	.align		4
.L_211:
        /*0430*/ 	.word	index@(_ZN4vllm29act_and_mul_kernel_with_paramIN3c108BFloat16E14__nv_bfloat162XadL_ZNS_14fatrelu_kernelIS2_EET_RKS5_fEEXadL_ZNS_21packed_fatrelu_kernelIS3_EES5_S7_fEELb0ELb0EEEvPS5_PS6_if)
        /*0434*/ 	.word	0x00000000


	//----- nvinfo : EIATTR_REGCOUNT
	.align		4
.L_212:
        /*0438*/ 	.byte	0x04, 0x2f
        /*043a*/ 	.short	(.L_214 - .L_213)
	.align		4
.L_213:
        /*043c*/ 	.word	index@(_ZN4vllm24swigluoai_and_mul_kernelIfXadL_ZNS_17swigluoai_and_mulIfEET_RKS2_S4_ffEEEEvPS2_PS3_iff)
        /*0440*/ 	.word	0x00000018


	//----- nvinfo : EIATTR_FRAME_SIZE
	.align		4
.L_214:
        /*0444*/ 	.byte	0x04, 0x11
        /*0446*/ 	.short	(.L_216 - .L_215)
	.align		4
.L_215:
        /*0448*/ 	.word	index@(_ZN4vllm24swigluoai_and_mul_kernelIfXadL_ZNS_17swigluoai_and_mulIfEET_RKS2_S4_ffEEEEvPS2_PS3_iff)
        /*044c*/ 	.word	0x00000000


	//----- nvinfo : EIATTR_REGCOUNT
	.align		4
.L_216:
        /*0450*/ 	.byte	0x04, 0x2f
        /*0452*/ 	.short	(.L_218 - .L_217)
	.align		4
.L_217:
        /*0454*/ 	.word	index@(_ZN4vllm24swigluoai_and_mul_kernelIN3c104HalfEXadL_ZNS_17swigluoai_and_mulIS2_EET_RKS4_S6_ffEEEEvPS4_PS5_iff)
        /*0458*/ 	.word	0x0000001b


	//----- nvinfo : EIATTR_FRAME_SIZE
	.align		4
.L_218:
        /*045c*/ 	.byte	0x04, 0x11
        /*045e*/ 	.short	(.L_220 - .L_219)
	.align		4
.L_219:
        /*0460*/ 	.word	index@(_ZN4vllm24swigluoai_and_mul_kernelIN3c104HalfEXadL_ZNS_17swigluoai_and_mulIS2_EET_RKS4_S6_ffEEEEvPS4_PS5_iff)
        /*0464*/ 	.word	0x00000000


	//----- nvinfo : EIATTR_REGCOUNT
	.align		4
.L_220:
        /*0468*/ 	.byte	0x04, 0x2f
        /*046a*/ 	.short	(.L_222 - .L_221)
	.align		4
.L_221:
        /*046c*/ 	.word	index@(_ZN4vllm24swigluoai_and_mul_kernelIN3c108BFloat16EXadL_ZNS_17swigluoai_and_mulIS2_EET_RKS4_S6_ffEEEEvPS4_PS5_iff)
        /*0470*/ 	.word	0x0000001b


	//----- nvinfo : EIATTR_FRAME_SIZE
	.align		4
.L_222:
        /*0474*/ 	.byte	0x04, 0x11
        /*0476*/ 	.short	(.L_224 - .L_223)
	.align		4
.L_223:
        /*0478*/ 	.word	index@(_ZN4vllm24swigluoai_and_mul_kernelIN3c108BFloat16EXadL_ZNS_17swigluoai_and_mulIS2_EET_RKS4_S6_ffEEEEvPS4_PS5_iff)
        /*047c*/ 	.word	0x00000000


	//----- nvinfo : EIATTR_REGCOUNT
	.align		4
.L_224:
        /*0480*/ 	.byte	0x04, 0x2f
        /*0482*/ 	.short	(.L_226 - .L_225)
	.align		4
.L_225:
        /*0484*/ 	.word	index@(_ZN4vllm17activation_kernelIfXadL_ZNS_15gelu_new_kernelIfEET_RKS2_EELb1ELb1EEEvPS2_PS3_i)
        /*0488*/ 	.word	0x00000018


	//----- nvinfo : EIATTR_FRAME_SIZE
	.align		4
.L_226:
        /*048c*/ 	.byte	0x04, 0x11
        /*048e*/ 	.short	(.L_228 - .L_227)
	.align		4
.L_227:
        /*0490*/ 	.word	index@(_ZN4vllm17activation_kernelIfXadL_ZNS_15gelu_new_kernelIfEET_RKS2_EELb1ELb1EEEvPS2_PS3_i)
        /*0494*/ 	.word	0x00000000


	//----- nvinfo : EIATTR_REGCOUNT
	.align		4
.L_228:
        /*0498*/ 	.byte	0x04, 0x2f
        /*049a*/ 	.short	(.L_230 - .L_229)
	.align		4
.L_229:
        /*049c*/ 	.word	index@(_ZN4vllm17activation_kernelIN3c104HalfEXadL_ZNS_15gelu_new_kernelIS2_EET_RKS4_EELb1ELb1EEEvPS4_PS5_i)
        /*04a0*/ 	.word	0x00000018


	//----- nvinfo : EIATTR_FRAME_SIZE
	.align		4
.L_230:
        /*04a4*/ 	.byte	0x04, 0x11
        /*04a6*/ 	.short	(.L_232 - .L_231)
	.align		4
.L_231:
        /*04a8*/ 	.word	index@(_ZN4vllm17activation_kernelIN3c104HalfEXadL_ZNS_15gelu_new_kernelIS2_EET_RKS4_EELb1ELb1EEEvPS4_PS5_i)
        /*04ac*/ 	.word	0x00000000


	//----- nvinfo : EIATTR_REGCOUNT
	.align		4
.L_232:
        /*04b0*/ 	.byte	0x04, 0x2f
        /*04b2*/ 	.short	(.L_234 - .L_233)
	.align		4
.L_233:
        /*04b4*/ 	.word	index@(_ZN4vllm17activation_kernelIN3c108BFloat16EXadL_ZNS_15gelu_new_kernelIS2_EET_RKS4_EELb1ELb1EEEvPS4_PS5_i)
        /*04b8*/ 	.word	0x00000018


	//----- nvinfo : EIATTR_FRAME_SIZE
	.align		4
.L_234:
        /*04bc*/ 	.byte	0x04, 0x11
        /*04be*/ 	.short	(.L_236 - .L_235)
	.align		4
.L_235:
        /*04c0*/ 	.word	index@(_ZN4vllm17activation_kernelIN3c108BFloat16EXadL_ZNS_15gelu_new_kernelIS2_EET_RKS4_EELb1ELb1EEEvPS4_PS5_i)
        /*04c4*/ 	.word	0x00000000


	//----- nvinfo : EIATTR_REGCOUNT
	.align		4
.L_236:
        /*04c8*/ 	.byte	0x04, 0x2f
        /*04ca*/ 	.short	(.L_238 - .L_237)
	.align		4
.L_237:
        /*04cc*/ 	.word	index@(_ZN4vllm17activation_kernelIfXadL_ZNS_15gelu_new_kernelIfEET_RKS2_EELb1ELb0EEEvPS2_PS3_i)
        /*04d0*/ 	.word	0x00000014


	//----- nvinfo : EIATTR_FRAME_SIZE
	.align		4
.L_238:
        /*04d4*/ 	.byte	0x04, 0x11
        /*04d6*/ 	.short	(.L_240 - .L_239)
	.align		4
.L_239:
        /*04d8*/ 	.word	index@(_ZN4vllm17activation_kernelIfXadL_ZNS_15gelu_new_kernelIfEET_RKS2_EELb1ELb0EEEvPS2_PS3_i)
        /*04dc*/ 	.word	0x00000000


	//----- nvinfo : EIATTR_REGCOUNT
	.align		4
.L_240:
        /*04e0*/ 	.byte	0x04, 0x2f
        /*04e2*/ 	.short	(.L_242 - .L_241)
	.align		4
.L_241:
        /*04e4*/ 	.word	index@(_ZN4vllm17activation_kernelIN3c104HalfEXadL_ZNS_15gelu_new_kernelIS2_EET_RKS4_EELb1ELb0EEEvPS4_PS5_i)
        /*04e8*/ 	.word	0x0000001c


	//----- nvinfo : EIATTR_FRAME_SIZE
	.align		4
.L_242:
        /*04ec*/ 	.byte	0x04, 0x11
        /*04ee*/ 	.short	(.L_244 - .L_243)
	.align		4
.L_243:
        /*04f0*/ 	.word	index@(_ZN4vllm17activation_kernelIN3c104HalfEXadL_ZNS_15gelu_new_kernelIS2_EET_RKS4_EELb1ELb0EEEvPS4_PS5_i)
        /*04f4*/ 	.word	0x00000000


	//----- nvinfo : EIATTR_REGCOUNT
	.align		4
.L_244:
        /*04f8*/ 	.byte	0x04, 0x2f
        /*04fa*/ 	.short	(.L_246 - .L_245)
	.align		4
.L_245:
        /*04fc*/ 	.word	index@(_ZN4vllm17activation_kernelIN3c108BFloat16EXadL_ZNS_15gelu_new_kernelIS2_EET_RKS4_EELb1ELb0EEEvPS4_PS5_i)
        /*0500*/ 	.word	0x00000020


	//----- nvinfo : EIATTR_FRAME_SIZE
	.align		4
.L_246:
        /*0504*/ 	.byte	0x04, 0x11
        /*0506*/ 	.short	(.L_248 - .L_247)
	.align		4
.L_247:
        /*0508*/ 	.word	index@(_ZN4vllm17activation_kernelIN3c108BFloat16EXadL_ZNS_15gelu_new_kernelIS2_EET_RKS4_EELb1ELb0EEEvPS4_PS5_i)
        /*050c*/ 	.word	0x00000000


	//----- nvinfo : EIATTR_REGCOUNT
	.align		4
.L_248:
        /*0510*/ 	.byte	0x04, 0x2f
        /*0512*/ 	.short	(.L_250 - .L_249)
	.align		4
.L_249:
        /*0514*/ 	.word	index@(_ZN4vllm17activation_kernelIfXadL_ZNS_15gelu_new_kernelIfEET_RKS2_EELb0ELb0EEEvPS2_PS3_i)
        /*0518*/ 	.word	0x0000000d


	//----- nvinfo : EIATTR_FRAME_SIZE
	.align		4
.L_250:
        /*051c*/ 	.byte	0x04, 0x11
        /*051e*/ 	.short	(.L_252 - .L_251)
	.align		4
.L_251:
        /*0520*/ 	.word	index@(_ZN4vllm17activation_kernelIfXadL_ZNS_15gelu_new_kernelIfEET_RKS2_EELb0ELb0EEEvPS2_PS3_i)
        /*0524*/ 	.word	0x00000000


	//----- nvinfo : EIATTR_REGCOUNT
	.align		4
.L_252:
        /*0528*/ 	.byte	0x04, 0x2f
        /*052a*/ 	.short	(.L_254 - .L_253)
	.align		4
.L_253:
        /*052c*/ 	.word	index@(_ZN4vllm17activation_kernelIN3c104HalfEXadL_ZNS_15gelu_new_kernelIS2_EET_RKS4_EELb0ELb0EEEvPS4_PS5_i)
        /*0530*/ 	.word	0x0000000b


	//----- nvinfo : EIATTR_FRAME_SIZE
	.align		4
.L_254:
        /*0534*/ 	.byte	0x04, 0x11
        /*0536*/ 	.short	(.L_256 - .L_255)
	.align		4
.L_255:
        /*0538*/ 	.word	index@(_ZN4vllm17activation_kernelIN3c104HalfEXadL_ZNS_15gelu_new_kernelIS2_EET_RKS4_EELb0ELb0EEEvPS4_PS5_i)
        /*053c*/ 	.word	0x00000000


	//----- nvinfo : EIATTR_REGCOUNT
	.align		4
.L_256:
        /*0540*/ 	.byte	0x04, 0x2f
        /*0542*/ 	.short	(.L_258 - .L_257)
	.align		4
.L_257:
        /*0544*/ 	.word	index@(_ZN4vllm17activation_kernelIN3c108BFloat16EXadL_ZNS_15gelu_new_kernelIS2_EET_RKS4_EELb0ELb0EEEvPS4_PS5_i)
        /*0548*/ 	.word	0x0000000f


	//----- nvinfo : EIATTR_FRAME_SIZE
	.align		4
.L_258:
        /*054c*/ 	.byte	0x04, 0x11
        /*054e*/ 	.short	(.L_260 - .L_259)
	.align		4
.L_259:
        /*0550*/ 	.word	index@(_ZN4vllm17activation_kernelIN3c108BFloat16EXadL_ZNS_15gelu_new_kernelIS2_EET_RKS4_EELb0ELb0EEEvPS4_PS5_i)
        /*0554*/ 	.word	0x00000000


	//----- nvinfo : EIATTR_REGCOUNT
	.align		4
.L_260:
        /*0558*/ 	.byte	0x04, 0x2f
        /*055a*/ 	.short	(.L_262 - .L_261)
	.align		4
.L_261:
        /*055c*/ 	.word	index@(_ZN4vllm17activation_kernelIfXadL_ZNS_16gelu_fast_kernelIfEET_RKS2_EELb1ELb1EEEvPS2_PS3_i)
        /*0560*/ 	.word	0x00000018


	//----- nvinfo : EIATTR_FRAME_SIZE
	.align		4
.L_262:
        /*0564*/ 	.byte	0x04, 0x11
        /*0566*/ 	.short	(.L_264 - .L_263)
	.align		4
.L_263:
        /*0568*/ 	.word	index@(_ZN4vllm17activation_kernelIfXadL_ZNS_16gelu_fast_kernelIfEET_RKS2_EELb1ELb1EEEvPS2_PS3_i)
        /*056c*/ 	.word	0x00000000


	//----- nvinfo : EIATTR_REGCOUNT
	.align		4
.L_264:
        /*0570*/ 	.byte	0x04, 0x2f
        /*0572*/ 	.short	(.L_266 - .L_265)
	.align		4
.L_265:
        /*0574*/ 	.word	index@(_ZN4vllm17activation_kernelIN3c104HalfEXadL_ZNS_16gelu_fast_kernelIS2_EET_RKS4_EELb1ELb1EEEvPS4_PS5_i)
        /*0578*/ 	.word	0x00000018


	//----- nvinfo : EIATTR_FRAME_SIZE
	.align		4
.L_266:
        /*057c*/ 	.byte	0x04, 0x11
        /*057e*/ 	.short	(.L_268 - .L_267)
	.align		4
.L_267:
        /*0580*/ 	.word	index@(_ZN4vllm17activation_kernelIN3c104HalfEXadL_ZNS_16gelu_fast_kernelIS2_EET_RKS4_EELb1ELb1EEEvPS4_PS5_i)
        /*0584*/ 	.word	0x00000000


	//----- nvinfo : EIATTR_REGCOUNT
	.align		4
.L_268:
        /*0588*/ 	.byte	0x04, 0x2f
        /*058a*/ 	.short	(.L_270 - .L_269)
	.align		4
.L_269:
        /*058c*/ 	.word	index@(_ZN4vllm17activation_kernelIN3c108BFloat16EXadL_ZNS_16gelu_fast_kernelIS2_EET_RKS4_EELb1ELb1EEEvPS4_PS5_i)
        /*0590*/ 	.word	0x00000018


	//----- nvinfo : EIATTR_FRAME_SIZE
	.align		4
.L_270:
        /*0594*/ 	.byte	0x04, 0x11
        /*0596*/ 	.short	(.L_272 - .L_271)
	.align		4
.L_271:
        /*0598*/ 	.word	index@(_ZN4vllm17activation_kernelIN3c108BFloat16EXadL_ZNS_16gelu_fast_kernelIS2_EET_RKS4_EELb1ELb1EEEvPS4_PS5_i)
        /*059c*/ 	.word	0x00000000


	//----- nvinfo : EIATTR_REGCOUNT
	.align		4
.L_272:
        /*05a0*/ 	.byte	0x04, 0x2f
        /*05a2*/ 	.short	(.L_274 - .L_273)
	.align		4
.L_273:
        /*05a4*/ 	.word	index@(_ZN4vllm17activation_kernelIfXadL_ZNS_16gelu_fast_kernelIfEET_RKS2_EELb1ELb0EEEvPS2_PS3_i)
        /*05a8*/ 	.word	0x00000014


	//----- nvinfo : EIATTR_FRAME_SIZE
	.align		4
.L_274:
        /*05ac*/ 	.byte	0x04, 0x11
        /*05ae*/ 	.short	(.L_276 - .L_275)
	.align		4
.L_275:
        /*05b0*/ 	.word	index@(_ZN4vllm17activation_kernelIfXadL_ZNS_16gelu_fast_kernelIfEET_RKS2_EELb1ELb0EEEvPS2_PS3_i)
        /*05b4*/ 	.word	0x00000000


	//----- nvinfo : EIATTR_REGCOUNT
	.align		4
.L_276:
        /*05b8*/ 	.byte	0x04, 0x2f
        /*05ba*/ 	.short	(.L_278 - .L_277)
	.align		4
.L_277:
        /*05bc*/ 	.word	index@(_ZN4vllm17activation_kernelIN3c104HalfEXadL_ZNS_16gelu_fast_kernelIS2_EET_RKS4_EELb1ELb0EEEvPS4_PS5_i)
        /*05c0*/ 	.word	0x0000001f


	//----- nvinfo : EIATTR_FRAME_SIZE
	.align		4
.L_278:
        /*05c4*/ 	.byte	0x04, 0x11
        /*05c6*/ 	.short	(.L_280 - .L_279)
	.align		4
.L_279:
        /*05c8*/ 	.word	index@(_ZN4vllm17activation_kernelIN3c104HalfEXadL_ZNS_16gelu_fast_kernelIS2_EET_RKS4_EELb1ELb0EEEvPS4_PS5_i)
        /*05cc*/ 	.word	0x00000000


	//----- nvinfo : EIATTR_REGCOUNT
	.align		4
.L_280:
        /*05d0*/ 	.byte	0x04, 0x2f
        /*05d2*/ 	.short	(.L_282 - .L_281)
	.align		4
.L_281:
        /*05d4*/ 	.word	index@(_ZN4vllm17activation_kernelIN3c108BFloat16EXadL_ZNS_16gelu_fast_kernelIS2_EET_RKS4_EELb1ELb0EEEvPS4_PS5_i)
        /*05d8*/ 	.word	0x00000020


	//----- nvinfo : EIATTR_FRAME_SIZE
	.align		4
.L_282:
        /*05dc*/ 	.byte	0x04, 0x11
        /*05de*/ 	.short	(.L_284 - .L_283)
	.align		4
.L_283:
        /*05e0*/ 	.word	index@(_ZN4vllm17activation_kernelIN3c108BFloat16EXadL_ZNS_16gelu_fast_kernelIS2_EET_RKS4_EELb1ELb0EEEvPS4_PS5_i)
        /*05e4*/ 	.word	0x00000000


	//----- nvinfo : EIATTR_REGCOUNT
	.align		4
.L_284:
        /*05e8*/ 	.byte	0x04, 0x2f
        /*05ea*/ 	.short	(.L_286 - .L_285)
	.align		4
.L_285:
        /*05ec*/ 	.word	index@(_ZN4vllm17activation_kernelIfXadL_ZNS_16gelu_fast_kernelIfEET_RKS2_EELb0ELb0EEEvPS2_PS3_i)
        /*05f0*/ 	.word	0x0000000d


	//----- nvinfo : EIATTR_FRAME_SIZE
	.align		4
.L_286:
        /*05f4*/ 	.byte	0x04, 0x11
        /*05f6*/ 	.short	(.L_288 - .L_287)
	.align		4
.L_287:
        /*05f8*/ 	.word	index@(_ZN4vllm17activation_kernelIfXadL_ZNS_16gelu_fast_kernelIfEET_RKS2_EELb0ELb0EEEvPS2_PS3_i)
        /*05fc*/ 	.word	0x00000000


	//----- nvinfo : EIATTR_REGCOUNT
	.align		4
.L_288:
        /*0600*/ 	.byte	0x04, 0x2f
        /*0602*/ 	.short	(.L_290 - .L_289)
	.align		4
.L_289:
        /*0604*/ 	.word	index@(_ZN4vllm17activation_kernelIN3c104HalfEXadL_ZNS_16gelu_fast_kernelIS2_EET_RKS4_EELb0ELb0EEEvPS4_PS5_i)
        /*0608*/ 	.word	0x0000000d


	//----- nvinfo : EIATTR_FRAME_SIZE
	.align		4
.L_290:
        /*060c*/ 	.byte	0x04, 0x11
        /*060e*/ 	.short	(.L_292 - .L_291)
	.align		4
.L_291:
        /*0610*/ 	.word	index@(_ZN4vllm17activation_kernelIN3c104HalfEXadL_ZNS_16gelu_fast_kernelIS2_EET_RKS4_EELb0ELb0EEEvPS4_PS5_i)
        /*0614*/ 	.word	0x00000000


	//----- nvinfo : EIATTR_REGCOUNT
	.align		4
.L_292:
        /*0618*/ 	.byte	0x04, 0x2f
        /*061a*/ 	.short	(.L_294 - .L_293)
	.align		4
.L_293:
        /*061c*/ 	.word	index@(_ZN4vllm17activation_kernelIN3c108BFloat16EXadL_ZNS_16gelu_fast_kernelIS2_EET_RKS4_EELb0ELb0EEEvPS4_PS5_i)
        /*0620*/ 	.word	0x0000000e


	//----- nvinfo : EIATTR_FRAME_SIZE
	.align		4
.L_294:
        /*0624*/ 	.byte	0x04, 0x11
        /*0626*/ 	.short	(.L_296 - .L_295)
	.align		4
.L_295:
        /*0628*/ 	.word	index@(_ZN4vllm17activation_kernelIN3c108BFloat16EXadL_ZNS_16gelu_fast_kernelIS2_EET_RKS4_EELb0ELb0EEEvPS4_PS5_i)
        /*062c*/ 	.word	0x00000000


	//----- nvinfo : EIATTR_REGCOUNT
	.align		4
.L_296:
        /*0630*/ 	.byte	0x04, 0x2f
        /*0632*/ 	.short	(.L_298 - .L_297)
	.align		4
.L_297:
        /*0634*/ 	.word	index@(_ZN4vllm17activation_kernelIfXadL_ZNS_17gelu_quick_kernelIfEET_RKS2_EELb1ELb1EEEvPS2_PS3_i)
        /*0638*/ 	.word	0x00000018


	//----- nvinfo : EIATTR_FRAME_SIZE
	.align		4
.L_298:
        /*063c*/ 	.byte	0x04, 0x11
        /*063e*/ 	.short	(.L_300 - .L_299)
	.align		4
.L_299:
        /*0640*/ 	.word	index@(_ZN4vllm17activation_kernelIfXadL_ZNS_17gelu_quick_kernelIfEET_RKS2_EELb1ELb1EEEvPS2_PS3_i)
        /*0644*/ 	.word	0x00000000


	//----- nvinfo : EIATTR_REGCOUNT
	.align		4
.L_300:
        /*0648*/ 	.byte	0x04, 0x2f
        /*064a*/ 	.short	(.L_302 - .L_301)
	.align		4
.L_301:
        /*064c*/ 	.word	index@(_ZN4vllm17activation_kernelIN3c104HalfEXadL_ZNS_17gelu_quick_kernelIS2_EET_RKS4_EELb1ELb1EEEvPS4_PS5_i)
        /*0650*/ 	.word	0x00000018


	//----- nvinfo : EIATTR_FRAME_SIZE
	.align		4
.L_302:
        /*0654*/ 	.byte	0x04, 0x11
        /*0656*/ 	.short	(.L_304 - .L_303)
	.align		4
.L_303:
        /*0658*/ 	.word	index@(_ZN4vllm17activation_kernelIN3c104HalfEXadL_ZNS_17gelu_quick_kernelIS2_EET_RKS4_EELb1ELb1EEEvPS4_PS5_i)
        /*065c*/ 	.word	0x00000000


	//----- nvinfo : EIATTR_REGCOUNT
	.align		4
.L_304:
        /*0660*/ 	.byte	0x04, 0x2f
        /*0662*/ 	.short	(.L_306 - .L_305)
	.align		4
.L_305:
        /*0664*/ 	.word	index@(_ZN4vllm17activation_kernelIN3c108BFloat16EXadL_ZNS_17gelu_quick_kernelIS2_EET_RKS4_EELb1ELb1EEEvPS4_PS5_i)
        /*0668*/ 	.word	0x00000018


	//----- nvinfo : EIATTR_FRAME_SIZE
	.align		4
.L_306:
        /*066c*/ 	.byte	0x04, 0x11
        /*066e*/ 	.short	(.L_308 - .L_307)
	.align		4
.L_307:
        /*0670*/ 	.word	index@(_ZN4vllm17activation_kernelIN3c108BFloat16EXadL_ZNS_17gelu_quick_kernelIS2_EET_RKS4_EELb1ELb1EEEvPS4_PS5_i)
        /*0674*/ 	.word	0x00000000


	//----- nvinfo : EIATTR_REGCOUNT
	.align		4
.L_308:
        /*0678*/ 	.byte	0x04, 0x2f
        /*067a*/ 	.short	(.L_310 - .L_309)
	.align		4
.L_309:
        /*067c*/ 	.word	index@(_ZN4vllm17activation_kernelIfXadL_ZNS_17gelu_quick_kernelIfEET_RKS2_EELb1ELb0EEEvPS2_PS3_i)
        /*0680*/ 	.word	0x00000013


	//----- nvinfo : EIATTR_FRAME_SIZE
	.align		4
.L_310:
        /*0684*/ 	.byte	0x04, 0x11
        /*0686*/ 	.short	(.L_312 - .L_311)
	.align		4
.L_311:
        /*0688*/ 	.word	index@(_ZN4vllm17activation_kernelIfXadL_ZNS_17gelu_quick_kernelIfEET_RKS2_EELb1ELb0EEEvPS2_PS3_i)
        /*068c*/ 	.word	0x00000000


	//----- nvinfo : EIATTR_REGCOUNT
	.align		4
.L_312:
        /*0690*/ 	.byte	0x04, 0x2f
        /*0692*/ 	.short	(.L_314 - .L_313)
	.align		4
.L_313:
        /*0694*/ 	.word	index@(_ZN4vllm17activation_kernelIN3c104HalfEXadL_ZNS_17gelu_quick_kernelIS2_EET_RKS4_EELb1ELb0EEEvPS4_PS5_i)
        /*0698*/ 	.word	0x0000001c


	//----- nvinfo : EIATTR_FRAME_SIZE
	.align		4
.L_314:
        /*069c*/ 	.byte	0x04, 0x11
        /*069e*/ 	.short	(.L_316 - .L_315)
	.align		4
.L_315:
        /*06a0*/ 	.word	index@(_ZN4vllm17activation_kernelIN3c104HalfEXadL_ZNS_17gelu_quick_kernelIS2_EET_RKS4_EELb1ELb0EEEvPS4_PS5_i)
        /*06a4*/ 	.word	0x00000000


	//----- nvinfo : EIATTR_REGCOUNT
	.align		4
.L_316:
        /*06a8*/ 	.byte	0x04, 0x2f
        /*06aa*/ 	.short	(.L_318 - .L_317)
	.align		4
.L_317:
        /*06ac*/ 	.word	index@(_ZN4vllm17activation_kernelIN3c108BFloat16EXadL_ZNS_17gelu_quick_kernelIS2_EET_RKS4_EELb1ELb0EEEvPS4_PS5_i)
        /*06b0*/ 	.word	0x0000001c


	//----- nvinfo : EIATTR_FRAME_SIZE
	.align		4
.L_318:
        /*06b4*/ 	.byte	0x04, 0x11
        /*06b6*/ 	.short	(.L_320 - .L_319)
	.align		4
.L_319:
        /*06b8*/ 	.word	index@(_ZN4vllm17activation_kernelIN3c108BFloat16EXadL_ZNS_17gelu_quick_kernelIS2_EET_RKS4_EELb1ELb0EEEvPS4_PS5_i)
        /*06bc*/ 	.word	0x00000000


	//----- nvinfo : EIATTR_REGCOUNT
	.align		4
.L_320:
        /*06c0*/ 	.byte	0x04, 0x2f
        /*06c2*/ 	.short	(.L_322 - .L_321)
	.align		4
.L_321:
        /*06c4*/ 	.word	index@(_ZN4vllm17activation_kernelIfXadL_ZNS_17gelu_quick_kernelIfEET_RKS2_EELb0ELb0EEEvPS2_PS3_i)
        /*06c8*/ 	.word	0x0000000c


	//----- nvinfo : EIATTR_FRAME_SIZE
	.align		4
.L_322:
        /*06cc*/ 	.byte	0x04, 0x11
        /*06ce*/ 	.short	(.L_324 - .L_323)
	.align		4
.L_323:
        /*06d0*/ 	.word	index@(_ZN4vllm17activation_kernelIfXadL_ZNS_17gelu_quick_kernelIfEET_RKS2_EELb0ELb0EEEvPS2_PS3_i)
        /*06d4*/ 	.word	0x00000000


	//----- nvinfo : EIATTR_REGCOUNT
	.align		4
.L_324:
        /*06d8*/ 	.byte	0x04, 0x2f
        /*06da*/ 	.short	(.L_326 - .L_325)
	.align		4
.L_325:
        /*06dc*/ 	.word	index@(_ZN4vllm17activation_kernelIN3c104HalfEXadL_ZNS_17gelu_quick_kernelIS2_EET_RKS4_EELb0ELb0EEEvPS4_PS5_i)
        /*06e0*/ 	.word	0x0000000d


	//----- nvinfo : EIATTR_FRAME_SIZE
	.align		4
.L_326:
        /*06e4*/ 	.byte	0x04, 0x11
        /*06e6*/ 	.short	(.L_328 - .L_327)
	.align		4
.L_327:
        /*06e8*/ 	.word	index@(_ZN4vllm17activation_kernelIN3c104HalfEXadL_ZNS_17gelu_quick_kernelIS2_EET_RKS4_EELb0ELb0EEEvPS4_PS5_i)
        /*06ec*/ 	.word	0x00000000


	//----- nvinfo : EIATTR_REGCOUNT
	.align		4
.L_328:
        /*06f0*/ 	.byte	0x04, 0x2f
        /*06f2*/ 	.short	(.L_330 - .L_329)
	.align		4
.L_329:
        /*06f4*/ 	.word	index@(_ZN4vllm17activation_kernelIN3c108BFloat16EXadL_ZNS_17gelu_quick_kernelIS2_EET_RKS4_EELb0ELb0EEEvPS4_PS5_i)
        /*06f8*/ 	.word	0x0000000d


	//----- nvinfo : EIATTR_FRAME_SIZE
	.align		4
.L_330:
        /*06fc*/ 	.byte	0x04, 0x11
        /*06fe*/ 	.short	(.L_332 - .L_331)
	.align		4
.L_331:
        /*0700*/ 	.word	index@(_ZN4vllm17activation_kernelIN3c108BFloat16EXadL_ZNS_17gelu_quick_kernelIS2_EET_RKS4_EELb0ELb0EEEvPS4_PS5_i)
        /*0704*/ 	.word	0x00000000


	//----- nvinfo : EIATTR_MIN_STACK_SIZE
	.align		4
.L_332:
        /*0708*/ 	.byte	0x04, 0x12
        /*070a*/ 	.short	(.L_334 - .L_333)
	.align		4
.L_333:
        /*070c*/ 	.word	index@(_ZN4vllm17activation_kernelIN3c108BFloat16EXadL_ZNS_17gelu_quick_kernelIS2_EET_RKS4_EELb0ELb0EEEvPS4_PS5_i)
        /*0710*/ 	.word	0x00000000


	//----- nvinfo : EIATTR_MIN_STACK_SIZE
	.align		4
.L_334:
        /*0714*/ 	.byte	0x04, 0x12
        /*0716*/ 	.short	(.L_336 - .L_335)
	.align		4
.L_335:
        /*0718*/ 	.word	index@(_ZN4vllm17activation_kernelIN3c104HalfEXadL_ZNS_17gelu_quick_kernelIS2_EET_RKS4_EELb0ELb0EEEvPS4_PS5_i)
        /*071c*/ 	.word	0x00000000


	//----- nvinfo : EIATTR_MIN_STACK_SIZE
	.align		4
.L_336:
        /*0720*/ 	.byte	0x04, 0x12
        /*0722*/ 	.short	(.L_338 - .L_337)
	.align		4
.L_337:
        /*0724*/ 	.word	index@(_ZN4vllm17activation_kernelIfXadL_ZNS_17gelu_quick_kernelIfEET_RKS2_EELb0ELb0EEEvPS2_PS3_i)
        /*0728*/ 	.word	0x00000000


	//----- nvinfo : EIATTR_MIN_STACK_SIZE
	.align		4
.L_338:
        /*072c*/ 	.byte	0x04, 0x12
        /*072e*/ 	.short	(.L_340 - .L_339)
	.align		4
.L_339:
        /*0730*/ 	.word	index@(_ZN4vllm17activation_kernelIN3c108BFloat16EXadL_ZNS_17gelu_quick_kernelIS2_EET_RKS4_EELb1ELb0EEEvPS4_PS5_i)
        /*0734*/ 	.word	0x00000000


	//----- nvinfo : EIATTR_MIN_STACK_SIZE
	.align		4
.L_340:
        /*0738*/ 	.byte	0x04, 0x12
        /*073a*/ 	.short	(.L_342 - .L_341)
	.align		4
.L_341:
        /*073c*/ 	.word	index@(_ZN4vllm17activation_kernelIN3c104HalfEXadL_ZNS_17gelu_quick_kernelIS2_EET_RKS4_EELb1ELb0EEEvPS4_PS5_i)
        /*0740*/ 	.word	0x00000000


	//----- nvinfo : EIATTR_MIN_STACK_SIZE
	.align		4
.L_342:
        /*0744*/ 	.byte	0x04, 0x12
        /*0746*/ 	.short	(.L_344 - .L_343)
	.align		4
.L_343:
        /*0748*/ 	.word	index@(_ZN4vllm17activation_kernelIfXadL_ZNS_17gelu_quick_kernelIfEET_RKS2_EELb1ELb0EEEvPS2_PS3_i)
        /*074c*/ 	.word	0x00000000


	//----- nvinfo : EIATTR_MIN_STACK_SIZE
	.align		4
.L_344:
        /*0750*/ 	.byte	0x04, 0x12
        /*0752*/ 	.short	(.L_346 - .L_345)
	.align		4
.L_345:
        /*0754*/ 	.word	index@(_ZN4vllm17activation_kernelIN3c108BFloat16EXadL_ZNS_17gelu_quick_kernelIS2_EET_RKS4_EELb1ELb1EEEvPS4_PS5_i)
        /*0758*/ 	.word	0x00000000


	//----- nvinfo : EIATTR_MIN_STACK_SIZE
	.align		4
.L_346:
        /*075c*/ 	.byte	0x04, 0x12
        /*075e*/ 	.short	(.L_348 - .L_347)
	.align		4
.L_347:
        /*0760*/ 	.word	index@(_ZN4vllm17activation_kernelIN3c104HalfEXadL_ZNS_17gelu_quick_kernelIS2_EET_RKS4_EELb1ELb1EEEvPS4_PS5_i)
        /*0764*/ 	.word	0x00000000


	//----- nvinfo : EIATTR_MIN_STACK_SIZE
	.align		4
.L_348:
        /*0768*/ 	.byte	0x04, 0x12
        /*076a*/ 	.short	(.L_350 - .L_349)
	.align		4
.L_349:
        /*076c*/ 	.word	index@(_ZN4vllm17activation_kernelIfXadL_ZNS_17gelu_quick_kernelIfEET_RKS2_EELb1ELb1EEEvPS2_PS3_i)
        /*0770*/ 	.word	0x00000000


	//----- nvinfo : EIATTR_MIN_STACK_SIZE
	.align		4
.L_350:
        /*0774*/ 	.byte	0x04, 0x12
        /*0776*/ 	.short	(.L_352 - .L_351)
	.align		4
.L_351:
        /*0778*/ 	.word	index@(_ZN4vllm17activation_kernelIN3c108BFloat16EXadL_ZNS_16gelu_fast_kernelIS2_EET_RKS4_EELb0ELb0EEEvPS4_PS5_i)
        /*077c*/ 	.word	0x00000000


	//----- nvinfo : EIATTR_MIN_STACK_SIZE
	.align		4
.L_352:
        /*0780*/ 	.byte	0x04, 0x12
        /*0782*/ 	.short	(.L_354 - .L_353)
	.align		4
.L_353:
        /*0784*/ 	.word	index@(_ZN4vllm17activation_kernelIN3c104HalfEXadL_ZNS_16gelu_fast_kernelIS2_EET_RKS4_EELb0ELb0EEEvPS4_PS5_i)
        /*0788*/ 	.word	0x00000000


	//----- nvinfo : EIATTR_MIN_STACK_SIZE
	.align		4
.L_354:
        /*078c*/ 	.byte	0x04, 0x12
        /*078e*/ 	.short	(.L_356 - .L_355)
	.align		4
.L_355:
        /*0790*/ 	.word	index@(_ZN4vllm17activation_kernelIfXadL_ZNS_16gelu_fast_kernelIfEET_RKS2_EELb0ELb0EEEvPS2_PS3_i)
        /*0794*/ 	.word	0x00000000


	//----- nvinfo : EIATTR_MIN_STACK_SIZE
	.align		4
.L_356:
        /*0798*/ 	.byte	0x04, 0x12
        /*079a*/ 	.short	(.L_358 - .L_357)
	.align		4
.L_357:
        /*079c*/ 	.word	index@(_ZN4vllm17activation_kernelIN3c108BFloat16EXadL_ZNS_16gelu_fast_kernelIS2_EET_RKS4_EELb1ELb0EEEvPS4_PS5_i)
        /*07a0*/ 	.word	0x00000000


	//----- nvinfo : EIATTR_MIN_STACK_SIZE
	.align		4
.L_358:
        /*07a4*/ 	.byte	0x04, 0x12
        /*07a6*/ 	.short	(.L_360 - .L_359)
	.align		4
.L_359:
        /*07a8*/ 	.word	index@(_ZN4vllm17activation_kernelIN3c104HalfEXadL_ZNS_16gelu_fast_kernelIS2_EET_RKS4_EELb1ELb0EEEvPS4_PS5_i)
        /*07ac*/ 	.word	0x00000000


	//----- nvinfo : EIATTR_MIN_STACK_SIZE
	.align		4
.L_360:
        /*07b0*/ 	.byte	0x04, 0x12
        /*07b2*/ 	.short	(.L_362 - .L_361)
	.align		4
.L_361:
        /*07b4*/ 	.word	index@(_ZN4vllm17activation_kernelIfXadL_ZNS_16gelu_fast_kernelIfEET_RKS2_EELb1ELb0EEEvPS2_PS3_i)
        /*07b8*/ 	.word	0x00000000


	//----- nvinfo : EIATTR_MIN_STACK_SIZE
	.align		4
.L_362:
        /*07bc*/ 	.byte	0x04, 0x12
        /*07be*/ 	.short	(.L_364 - .L_363)
	.align		4
.L_363:
        /*07c0*/ 	.word	index@(_ZN4vllm17activation_kernelIN3c108BFloat16EXadL_ZNS_16gelu_fast_kernelIS2_EET_RKS4_EELb1ELb1EEEvPS4_PS5_i)
        /*07c4*/ 	.word	0x00000000


	//----- nvinfo : EIATTR_MIN_STACK_SIZE
	.align		4
.L_364:
        /*07c8*/ 	.byte	0x04, 0x12
        /*07ca*/ 	.short	(.L_366 - .L_365)
	.align		4
.L_365:
        /*07cc*/ 	.word	index@(_ZN4vllm17activation_kernelIN3c104HalfEXadL_ZNS_16gelu_fast_kernelIS2_EET_RKS4_EELb1ELb1EEEvPS4_PS5_i)
        /*07d0*/ 	.word	0x00000000


	//----- nvinfo : EIATTR_MIN_STACK_SIZE
	.align		4
.L_366:
        /*07d4*/ 	.byte	0x04, 0x12
        /*07d6*/ 	.short	(.L_368 - .L_367)
	.align		4
.L_367:
        /*07d8*/ 	.word	index@(_ZN4vllm17activation_kernelIfXadL_ZNS_16gelu_fast_kernelIfEET_RKS2_EELb1ELb1EEEvPS2_PS3_i)
        /*07dc*/ 	.word	0x00000000


	//----- nvinfo : EIATTR_MIN_STACK_SIZE
	.align		4
.L_368:
        /*07e0*/ 	.byte	0x04, 0x12
        /*07e2*/ 	.short	(.L_370 - .L_369)
	.align		4
.L_369:
        /*07e4*/ 	.word	index@(_ZN4vllm17activation_kernelIN3c108BFloat16EXadL_ZNS_15gelu_new_kernelIS2_EET_RKS4_EELb0ELb0EEEvPS4_PS5_i)
        /*07e8*/ 	.word	0x00000000


	//----- nvinfo : EIATTR_MIN_STACK_SIZE
	.align		4
.L_370:
        /*07ec*/ 	.byte	0x04, 0x12
        /*07ee*/ 	.short	(.L_372 - .L_371)
	.align		4
.L_371:
        /*07f0*/ 	.word	index@(_ZN4vllm17activation_kernelIN3c104HalfEXadL_ZNS_15gelu_new_kernelIS2_EET_RKS4_EELb0ELb0EEEvPS4_PS5_i)
        /*07f4*/ 	.word	0x00000000


	//----- nvinfo : EIATTR_MIN_STACK_SIZE
	.align		4
.L_372:
        /*07f8*/ 	.byte	0x04, 0x12
        /*07fa*/ 	.short	(.L_374 - .L_373)
	.align		4
.L_373:
        /*07fc*/ 	.word	index@(_ZN4vllm17activation_kernelIfXadL_ZNS_15gelu_new_kernelIfEET_RKS2_EELb0ELb0EEEvPS2_PS3_i)
        /*0800*/ 	.word	0x00000000


	//----- nvinfo : EIATTR_MIN_STACK_SIZE
	.align		4
.L_374:
        /*0804*/ 	.byte	0x04, 0x12
        /*0806*/ 	.short	(.L_376 - .L_375)
	.align		4
.L_375:
        /*0808*/ 	.word	index@(_ZN4vllm17activation_kernelIN3c108BFloat16EXadL_ZNS_15gelu_new_kernelIS2_EET_RKS4_EELb1ELb0EEEvPS4_PS5_i)
        /*080c*/ 	.word	0x00000000


	//----- nvinfo : EIATTR_MIN_STACK_SIZE
	.align		4
.L_376:
        /*0810*/ 	.byte	0x04, 0x12
        /*0812*/ 	.short	(.L_378 - .L_377)
	.align		4
.L_377:
        /*0814*/ 	.word	index@(_ZN4vllm17activation_kernelIN3c104HalfEXadL_ZNS_15gelu_new_kernelIS2_EET_RKS4_EELb1ELb0EEEvPS4_PS5_i)
        /*0818*/ 	.word	0x00000000


	//----- nvinfo : EIATTR_MIN_STACK_SIZE
	.align		4
.L_378:
        /*081c*/ 	.byte	0x04, 0x12
        /*081e*/ 	.short	(.L_380 - .L_379)
	.align		4
.L_379:
        /*0820*/ 	.word	index@(_ZN4vllm17activation_kernelIfXadL_ZNS_15gelu_new_kernelIfEET_RKS2_EELb1ELb0EEEvPS2_PS3_i)
        /*0824*/ 	.word	0x00000000


	//----- nvinfo : EIATTR_MIN_STACK_SIZE
	.align		4
.L_380:
        /*0828*/ 	.byte	0x04, 0x12
        /*082a*/ 	.short	(.L_382 - .L_381)
	.align		4
.L_381:
        /*082c*/ 	.word	index@(_ZN4vllm17activation_kernelIN3c108BFloat16EXadL_ZNS_15gelu_new_kernelIS2_EET_RKS4_EELb1ELb1EEEvPS4_PS5_i)
        /*0830*/ 	.word	0x00000000


	//----- nvinfo : EIATTR_MIN_STACK_SIZE
	.align		4
.L_382:
        /*0834*/ 	.byte	0x04, 0x12
        /*0836*/ 	.short	(.L_384 - .L_383)
	.align		4
.L_383:
        /*0838*/ 	.word	index@(_ZN4vllm17activation_kernelIN3c104HalfEXadL_ZNS_15gelu_new_kernelIS2_EET_RKS4_EELb1ELb1EEEvPS4_PS5_i)
        /*083c*/ 	.word	0x00000000


	//----- nvinfo : EIATTR_MIN_STACK_SIZE
	.align		4
.L_384:
        /*0840*/ 	.byte	0x04, 0x12
        /*0842*/ 	.short	(.L_386 - .L_385)
	.align		4
.L_385:
        /*0844*/ 	.word	index@(_ZN4vllm17activation_kernelIfXadL_ZNS_15gelu_new_kernelIfEET_RKS2_EELb1ELb1EEEvPS2_PS3_i)
        /*0848*/ 	.word	0x00000000


	//----- nvinfo : EIATTR_MIN_STACK_SIZE
	.align		4
.L_386:
        /*084c*/ 	.byte	0x04, 0x12
        /*084e*/ 	.short	(.L_388 - .L_387)
	.align		4
.L_387:
        /*0850*/ 	.word	index@(_ZN4vllm24swigluoai_and_mul_kernelIN3c108BFloat16EXadL_ZNS_17swigluoai_and_mulIS2_EET_RKS4_S6_ffEEEEvPS4_PS5_iff)
        /*0854*/ 	.word	0x00000000


	//----- nvinfo : EIATTR_MIN_STACK_SIZE
	.align		4
.L_388:
        /*0858*/ 	.byte	0x04, 0x12
        /*085a*/ 	.short	(.L_390 - .L_389)
	.align		4
.L_389:
        /*085c*/ 	.word	index@(_ZN4vllm24swigluoai_and_mul_kernelIN3c104HalfEXadL_ZNS_17swigluoai_and_mulIS2_EET_RKS4_S6_ffEEEEvPS4_PS5_iff)
        /*0860*/ 	.word	0x00000000


	//----- nvinfo : EIATTR_MIN_STACK_SIZE
	.align		4
.L_390:
        /*0864*/ 	.byte	0x04, 0x12
        /*0866*/ 	.short	(.L_392 - .L_391)
	.align		4
.L_391:
        /*0868*/ 	.word	index@(_ZN4vllm24swigluoai_and_mul_kernelIfXadL_ZNS_17swigluoai_and_mulIfEET_RKS2_S4_ffEEEEvPS2_PS3_iff)
        /*086c*/ 	.word	0x00000000


	//----- nvinfo : EIATTR_MIN_STACK_SIZE
	.align		4
.L_392:
        /*0870*/ 	.byte	0x04, 0x12
        /*0872*/ 	.short	(.L_394 - .L_393)
	.align		4
.L_393:
        /*0874*/ 	.word	index@(_ZN4vllm29act_and_mul_kernel_with_paramIN3c108BFloat16E14__nv_bfloat162XadL_ZNS_14fatrelu_kernelIS2_EET_RKS5_fEEXadL_ZNS_21packed_fatrelu_kernelIS3_EES5_S7_fEELb0ELb0EEEvPS5_PS6_if)
        /*0878*/ 	.word	0x00000000


	//----- nvinfo : EIATTR_MIN_STACK_SIZE
	.align		4
.L_394:
        /*087c*/ 	.byte	0x04, 0x12
        /*087e*/ 	.short	(.L_396 - .L_395)
	.align		4
.L_395:
        /*0880*/ 	.word	index@(_ZN4vllm29act_and_mul_kernel_with_paramIN3c104HalfE7__half2XadL_ZNS_14fatrelu_kernelIS2_EET_RKS5_fEEXadL_ZNS_21packed_fatrelu_kernelIS3_EES5_S7_fEELb0ELb0EEEvPS5_PS6_if)
        /*0884*/ 	.word	0x00000000


	//----- nvinfo : EIATTR_MIN_STACK_SIZE
	.align		4
.L_396:
        /*0888*/ 	.byte	0x04, 0x12
        /*088a*/ 	.short	(.L_398 - .L_397)
	.align		4
.L_397:
        /*088c*/ 	.word	index@(_ZN4vllm29act_and_mul_kernel_with_paramIf6float2XadL_ZNS_14fatrelu_kernelIfEET_RKS3_fEEXadL_ZNS_21packed_fatrelu_kernelIS1_EES3_S5_fEELb0ELb0EEEvPS3_PS4_if)
        /*0890*/ 	.word	0x00000000


	//----- nvinfo : EIATTR_MIN_STACK_SIZE
	.align		4
.L_398:
        /*0894*/ 	.byte	0x04, 0x12
        /*0896*/ 	.short	(.L_400 - .L_399)
	.align		4
.L_399:
        /*0898*/ 	.word	index@(_ZN4vllm29act_and_mul_kernel_with_paramIN3c108BFloat16E14__nv_bfloat162XadL_ZNS_14fatrelu_kernelIS2_EET_RKS5_fEEXadL_ZNS_21packed_fatrelu_kernelIS3_EES5_S7_fEELb1ELb0EEEvPS5_PS6_if)
        /*089c*/ 	.word	0x00000000


	//----- nvinfo : EIATTR_MIN_STACK_SIZE
	.align		4
.L_400:
        /*08a0*/ 	.byte	0x04, 0x12
        /*08a2*/ 	.short	(.L_402 - .L_401)
	.align		4
.L_401:
        /*08a4*/ 	.word	index@(_ZN4vllm29act_and_mul_kernel_with_paramIN3c104HalfE7__half2XadL_ZNS_14fatrelu_kernelIS2_EET_RKS5_fEEXadL_ZNS_21packed_fatrelu_kernelIS3_EES5_S7_fEELb1ELb0EEEvPS5_PS6_if)
        /*08a8*/ 	.word	0x00000000


	//----- nvinfo : EIATTR_MIN_STACK_SIZE
	.align		4
.L_402:
        /*08ac*/ 	.byte	0x04, 0x12
        /*08ae*/ 	.short	(.L_404 - .L_403)
	.align		4
.L_403:
        /*08b0*/ 	.word	index@(_ZN4vllm29act_and_mul_kernel_with_paramIf6float2XadL_ZNS_14fatrelu_kernelIfEET_RKS3_fEEXadL_ZNS_21packed_fatrelu_kernelIS1_EES3_S5_fEELb1ELb0EEEvPS3_PS4_if)
        /*08b4*/ 	.word	0x00000000


	//----- nvinfo : EIATTR_MIN_STACK_SIZE
	.align		4
.L_404:
        /*08b8*/ 	.byte	0x04, 0x12
        /*08ba*/ 	.short	(.L_406 - .L_405)
	.align		4
.L_405:
        /*08bc*/ 	.word	index@(_ZN4vllm29act_and_mul_kernel_with_paramIN3c108BFloat16E14__nv_bfloat162XadL_ZNS_14fatrelu_kernelIS2_EET_RKS5_fEEXadL_ZNS_21packed_fatrelu_kernelIS3_EES5_S7_fEELb1ELb1EEEvPS5_PS6_if)
        /*08c0*/ 	.word	0x00000000


	//----- nvinfo : EIATTR_MIN_STACK_SIZE
	.align		4
.L_406:
        /*08c4*/ 	.byte	0x04, 0x12
        /*08c6*/ 	.short	(.L_408 - .L_407)
	.align		4
.L_407:
        /*08c8*/ 	.word	index@(_ZN4vllm29act_and_mul_kernel_with_paramIN3c104HalfE7__half2XadL_ZNS_14fatrelu_kernelIS2_EET_RKS5_fEEXadL_ZNS_21packed_fatrelu_kernelIS3_EES5_S7_fEELb1ELb1EEEvPS5_PS6_if)
        /*08cc*/ 	.word	0x00000000


	//----- nvinfo : EIATTR_MIN_STACK_SIZE
	.align		4
.L_408:
        /*08d0*/ 	.byte	0x04, 0x12
        /*08d2*/ 	.short	(.L_410 - .L_409)
	.align		4
.L_409:
        /*08d4*/ 	.word	index@(_ZN4vllm29act_and_mul_kernel_with_paramIf6float2XadL_ZNS_14fatrelu_kernelIfEET_RKS3_fEEXadL_ZNS_21packed_fatrelu_kernelIS1_EES3_S5_fEELb1ELb1EEEvPS3_PS4_if)
        /*08d8*/ 	.word	0x00000000


	//----- nvinfo : EIATTR_MIN_STACK_SIZE
	.align		4
.L_410:
        /*08dc*/ 	.byte	0x04, 0x12
        /*08de*/ 	.short	(.L_412 - .L_411)
	.align		4
.L_411:
        /*08e0*/ 	.word	index@(_ZN4vllm18act_and_mul_kernelIN3c108BFloat16E14__nv_bfloat162XadL_ZNS_16gelu_tanh_kernelIS2_EET_RKS5_EEXadL_ZNS_23packed_gelu_tanh_kernelIS3_EES5_S7_EELb1ELb0ELb0EEEvPS5_PS6_i)
        /*08e4*/ 	.word	0x00000000


	//----- nvinfo : EIATTR_MIN_STACK_SIZE
	.align		4
.L_412:
        /*08e8*/ 	.byte	0x04, 0x12
        /*08ea*/ 	.short	(.L_414 - .L_413)
	.align		4
.L_413:
        /*08ec*/ 	.word	index@(_ZN4vllm18act_and_mul_kernelIN3c104HalfE7__half2XadL_ZNS_16gelu_tanh_kernelIS2_EET_RKS5_EEXadL_ZNS_23packed_gelu_tanh_kernelIS3_EES5_S7_EELb1ELb0ELb0EEEvPS5_PS6_i)
        /*08f0*/ 	.word	0x00000000


	//----- nvinfo : EIATTR_MIN_STACK_SIZE
	.align		4
.L_414:
        /*08f4*/ 	.byte	0x04, 0x12
        /*08f6*/ 	.short	(.L_416 - .L_415)
	.align		4
.L_415:
        /*08f8*/ 	.word	index@(_ZN4vllm18act_and_mul_kernelIf6float2XadL_ZNS_16gelu_tanh_kernelIfEET_RKS3_EEXadL_ZNS_23packed_gelu_tanh_kernelIS1_EES3_S5_EELb1ELb0ELb0EEEvPS3_PS4_i)
        /*08fc*/ 	.word	0x00000000


	//----- nvinfo : EIATTR_MIN_STACK_SIZE
	.align		4
.L_416:
        /*0900*/ 	.byte	0x04, 0x12
        /*0902*/ 	.short	(.L_418 - .L_417)
	.align		4
.L_417:
        /*0904*/ 	.word	index@(_ZN4vllm18act_and_mul_kernelIN3c108BFloat16E14__nv_bfloat162XadL_ZNS_16gelu_tanh_kernelIS2_EET_RKS5_EEXadL_ZNS_23packed_gelu_tanh_kernelIS3_EES5_S7_EELb1ELb1ELb0EEEvPS5_PS6_i)
        /*0908*/ 	.word	0x00000000


	//----- nvinfo : EIATTR_MIN_STACK_SIZE
	.align		4
.L_418:
        /*090c*/ 	.byte	0x04, 0x12
        /*090e*/ 	.short	(.L_420 - .L_419)
	.align		4
.L_419:
        /*0910*/ 	.word	index@(_ZN4vllm18act_and_mul_kernelIN3c104HalfE7__half2XadL_ZNS_16gelu_tanh_kernelIS2_EET_RKS5_EEXadL_ZNS_23packed_gelu_tanh_kernelIS3_EES5_S7_EELb1ELb1ELb0EEEvPS5_PS6_i)
        /*0914*/ 	.word	0x00000000


	//----- nvinfo : EIATTR_MIN_STACK_SIZE
	.align		4
.L_420:
        /*0918*/ 	.byte	0x04, 0x12
        /*091a*/ 	.short	(.L_422 - .L_421)
	.align		4
.L_421:
        /*091c*/ 	.word	index@(_ZN4vllm18act_and_mul_kernelIf6float2XadL_ZNS_16gelu_tanh_kernelIfEET_RKS3_EEXadL_ZNS_23packed_gelu_tanh_kernelIS1_EES3_S5_EELb1ELb1ELb0EEEvPS3_PS4_i)
        /*0920*/ 	.word	0x00000000


	//----- nvinfo : EIATTR_MIN_STACK_SIZE
	.align		4
.L_422:
        /*0924*/ 	.byte	0x04, 0x12
        /*0926*/ 	.short	(.L_424 - .L_423)
	.align		4
.L_423:
        /*0928*/ 	.word	index@(_ZN4vllm18act_and_mul_kernelIN3c108BFloat16E14__nv_bfloat162XadL_ZNS_16gelu_tanh_kernelIS2_EET_RKS5_EEXadL_ZNS_23packed_gelu_tanh_kernelIS3_EES5_S7_EELb1ELb1ELb1EEEvPS5_PS6_i)
        /*092c*/ 	.word	0x00000000


	//----- nvinfo : EIATTR_MIN_STACK_SIZE
	.align		4
.L_424:
        /*0930*/ 	.byte	0x04, 0x12
        /*0932*/ 	.short	(.L_426 - .L_425)
	.align		4
.L_425:
        /*0934*/ 	.word	index@(_ZN4vllm18act_and_mul_kernelIN3c104HalfE7__half2XadL_ZNS_16gelu_tanh_kernelIS2_EET_RKS5_EEXadL_ZNS_23packed_gelu_tanh_kernelIS3_EES5_S7_EELb1ELb1ELb1EEEvPS5_PS6_i)
        /*0938*/ 	.word	0x00000000


	//----- nvinfo : EIATTR_MIN_STACK_SIZE
	.align		4
.L_426:
        /*093c*/ 	.byte	0x04, 0x12
        /*093e*/ 	.short	(.L_428 - .L_427)
	.align		4
.L_427:
        /*0940*/ 	.word	index@(_ZN4vllm18act_and_mul_kernelIf6float2XadL_ZNS_16gelu_tanh_kernelIfEET_RKS3_EEXadL_ZNS_23packed_gelu_tanh_kernelIS1_EES3_S5_EELb1ELb1ELb1EEEvPS3_PS4_i)
        /*0944*/ 	.word	0x00000000


	//----- nvinfo : EIATTR_MIN_STACK_SIZE
	.align		4
.L_428:
        /*0948*/ 	.byte	0x04, 0x12
        /*094a*/ 	.short	(.L_430 - .L_429)
	.align		4
.L_429:
        /*094c*/ 	.word	index@(_ZN4vllm18act_and_mul_kernelIN3c108BFloat16E14__nv_bfloat162XadL_ZNS_11gelu_kernelIS2_EET_RKS5_EEXadL_ZNS_18packed_gelu_kernelIS3_EES5_S7_EELb1ELb0ELb0EEEvPS5_PS6_i)
        /*0950*/ 	.word	0x00000000


	//----- nvinfo : EIATTR_MIN_STACK_SIZE
	.align		4
.L_430:
        /*0954*/ 	.byte	0x04, 0x12
        /*0956*/ 	.short	(.L_432 - .L_431)
	.align		4
.L_431:
        /*0958*/ 	.word	index@(_ZN4vllm18act_and_mul_kernelIN3c104HalfE7__half2XadL_ZNS_11gelu_kernelIS2_EET_RKS5_EEXadL_ZNS_18packed_gelu_kernelIS3_EES5_S7_EELb1ELb0ELb0EEEvPS5_PS6_i)
        /*095c*/ 	.word	0x00000000


	//----- nvinfo : EIATTR_MIN_STACK_SIZE
	.align		4
.L_432:
        /*0960*/ 	.byte	0x04, 0x12
        /*0962*/ 	.short	(.L_434 - .L_433)
	.align		4
.L_433:
        /*0964*/ 	.word	index@(_ZN4vllm18act_and_mul_kernelIf6float2XadL_ZNS_11gelu_kernelIfEET_RKS3_EEXadL_ZNS_18packed_gelu_kernelIS1_EES3_S5_EELb1ELb0ELb0EEEvPS3_PS4_i)
        /*0968*/ 	.word	0x00000000


	//----- nvinfo : EIATTR_MIN_STACK_SIZE
	.align		4
.L_434:
        /*096c*/ 	.byte	0x04, 0x12
        /*096e*/ 	.short	(.L_436 - .L_435)
	.align		4
.L_435:
        /*0970*/ 	.word	index@(_ZN4vllm18act_and_mul_kernelIN3c108BFloat16E14__nv_bfloat162XadL_ZNS_11gelu_kernelIS2_EET_RKS5_EEXadL_ZNS_18packed_gelu_kernelIS3_EES5_S7_EELb1ELb1ELb0EEEvPS5_PS6_i)
        /*0974*/ 	.word	0x00000000


	//----- nvinfo : EIATTR_MIN_STACK_SIZE
	.align		4
.L_436:
        /*0978*/ 	.byte	0x04, 0x12
        /*097a*/ 	.short	(.L_438 - .L_437)
	.align		4
.L_437:
        /*097c*/ 	.word	index@(_ZN4vllm18act_and_mul_kernelIN3c104HalfE7__half2XadL_ZNS_11gelu_kernelIS2_EET_RKS5_EEXadL_ZNS_18packed_gelu_kernelIS3_EES5_S7_EELb1ELb1ELb0EEEvPS5_PS6_i)
        /*0980*/ 	.word	0x00000000


	//----- nvinfo : EIATTR_MIN_STACK_SIZE
	.align		4
.L_438:
        /*0984*/ 	.byte	0x04, 0x12
        /*0986*/ 	.short	(.L_440 - .L_439)
	.align		4
.L_439:
        /*0988*/ 	.word	index@(_ZN4vllm18act_and_mul_kernelIf6float2XadL_ZNS_11gelu_kernelIfEET_RKS3_EEXadL_ZNS_18packed_gelu_kernelIS1_EES3_S5_EELb1ELb1ELb0EEEvPS3_PS4_i)
        /*098c*/ 	.word	0x00000000


	//----- nvinfo : EIATTR_MIN_STACK_SIZE
	.align		4
.L_440:
        /*0990*/ 	.byte	0x04, 0x12
        /*0992*/ 	.short	(.L_442 - .L_441)
	.align		4
.L_441:
        /*0994*/ 	.word	index@(_ZN4vllm18act_and_mul_kernelIN3c108BFloat16E14__nv_bfloat162XadL_ZNS_11gelu_kernelIS2_EET_RKS5_EEXadL_ZNS_18packed_gelu_kernelIS3_EES5_S7_EELb1ELb1ELb1EEEvPS5_PS6_i)
        /*0998*/ 	.word	0x00000000


	//----- nvinfo : EIATTR_MIN_STACK_SIZE
	.align		4
.L_442:
        /*099c*/ 	.byte	0x04, 0x12
        /*099e*/ 	.short	(.L_444 - .L_443)
	.align		4
.L_443:
        /*09a0*/ 	.word	index@(_ZN4vllm18act_and_mul_kernelIN3c104HalfE7__half2XadL_ZNS_11gelu_kernelIS2_EET_RKS5_EEXadL_ZNS_18packed_gelu_kernelIS3_EES5_S7_EELb1ELb1ELb1EEEvPS5_PS6_i)
        /*09a4*/ 	.word	0x00000000


	//----- nvinfo : EIATTR_MIN_STACK_SIZE
	.align		4
.L_444:
        /*09a8*/ 	.byte	0x04, 0x12
        /*09aa*/ 	.short	(.L_446 - .L_445)
	.align		4
.L_445:
        /*09ac*/ 	.word	index@(_ZN4vllm18act_and_mul_kernelIf6float2XadL_ZNS_11gelu_kernelIfEET_RKS3_EEXadL_ZNS_18packed_gelu_kernelIS1_EES3_S5_EELb1ELb1ELb1EEEvPS3_PS4_i)
        /*09b0*/ 	.word	0x00000000


	//----- nvinfo : EIATTR_MIN_STACK_SIZE
	.align		4
.L_446:
        /*09b4*/ 	.byte	0x04, 0x12
        /*09b6*/ 	.short	(.L_448 - .L_447)
	.align		4
.L_447:
        /*09b8*/ 	.word	index@(_ZN4vllm18act_and_mul_kernelIN3c108BFloat16E14__nv_bfloat162XadL_ZNS_11silu_kernelIS2_EET_RKS5_EEXadL_ZNS_18packed_silu_kernelIS3_EES5_S7_EELb0ELb0ELb0EEEvPS5_PS6_i)
        /*09bc*/ 	.word	0x00000000


	//----- nvinfo : EIATTR_MIN_STACK_SIZE
	.align		4
.L_448:
        /*09c0*/ 	.byte	0x04, 0x12
        /*09c2*/ 	.short	(.L_450 - .L_449)
	.align		4
.L_449:
        /*09c4*/ 	.word	index@(_ZN4vllm18act_and_mul_kernelIN3c104HalfE7__half2XadL_ZNS_11silu_kernelIS2_EET_RKS5_EEXadL_ZNS_18packed_silu_kernelIS3_EES5_S7_EELb0ELb0ELb0EEEvPS5_PS6_i)
        /*09c8*/ 	.word	0x00000000


	//----- nvinfo : EIATTR_MIN_STACK_SIZE
	.align		4
.L_450:
        /*09cc*/ 	.byte	0x04, 0x12
        /*09ce*/ 	.short	(.L_452 - .L_451)
	.align		4
.L_451:
        /*09d0*/ 	.word	index@(_ZN4vllm18act_and_mul_kernelIf6float2XadL_ZNS_11silu_kernelIfEET_RKS3_EEXadL_ZNS_18packed_silu_kernelIS1_EES3_S5_EELb0ELb0ELb0EEEvPS3_PS4_i)
        /*09d4*/ 	.word	0x00000000


	//----- nvinfo : EIATTR_MIN_STACK_SIZE
	.align		4
.L_452:
        /*09d8*/ 	.byte	0x04, 0x12
        /*09da*/ 	.short	(.L_454 - .L_453)
	.align		4
.L_453:
        /*09dc*/ 	.word	index@(_ZN4vllm18act_and_mul_kernelIN3c108BFloat16E14__nv_bfloat162XadL_ZNS_11silu_kernelIS2_EET_RKS5_EEXadL_ZNS_18packed_silu_kernelIS3_EES5_S7_EELb0ELb1ELb0EEEvPS5_PS6_i)
        /*09e0*/ 	.word	0x00000000


	//----- nvinfo : EIATTR_MIN_STACK_SIZE
	.align		4
.L_454:
        /*09e4*/ 	.byte	0x04, 0x12
        /*09e6*/ 	.short	(.L_456 - .L_455)
	.align		4
.L_455:
        /*09e8*/ 	.word	index@(_ZN4vllm18act_and_mul_kernelIN3c104HalfE7__half2XadL_ZNS_11silu_kernelIS2_EET_RKS5_EEXadL_ZNS_18packed_silu_kernelIS3_EES5_S7_EELb0ELb1ELb0EEEvPS5_PS6_i)
        /*09ec*/ 	.word	0x00000000


	//----- nvinfo : EIATTR_MIN_STACK_SIZE
	.align		4
.L_456:
        /*09f0*/ 	.byte	0x04, 0x12
        /*09f2*/ 	.short	(.L_458 - .L_457)
	.align		4
.L_457:
        /*09f4*/ 	.word	index@(_ZN4vllm18act_and_mul_kernelIf6float2XadL_ZNS_11silu_kernelIfEET_RKS3_EEXadL_ZNS_18packed_silu_kernelIS1_EES3_S5_EELb0ELb1ELb0EEEvPS3_PS4_i)
        /*09f8*/ 	.word	0x00000000


	//----- nvinfo : EIATTR_MIN_STACK_SIZE
	.align		4
.L_458:
        /*09fc*/ 	.byte	0x04, 0x12
        /*09fe*/ 	.short	(.L_460 - .L_459)
	.align		4
.L_459:
        /*0a00*/ 	.word	index@(_ZN4vllm18act_and_mul_kernelIN3c108BFloat16E14__nv_bfloat162XadL_ZNS_11silu_kernelIS2_EET_RKS5_EEXadL_ZNS_18packed_silu_kernelIS3_EES5_S7_EELb0ELb1ELb1EEEvPS5_PS6_i)
        /*0a04*/ 	.word	0x00000000


	//----- nvinfo : EIATTR_MIN_STACK_SIZE
	.align		4
.L_460:
        /*0a08*/ 	.byte	0x04, 0x12
        /*0a0a*/ 	.short	(.L_462 - .L_461)
	.align		4
.L_461:
        /*0a0c*/ 	.word	index@(_ZN4vllm18act_and_mul_kernelIN3c104HalfE7__half2XadL_ZNS_11silu_kernelIS2_EET_RKS5_EEXadL_ZNS_18packed_silu_kernelIS3_EES5_S7_EELb0ELb1ELb1EEEvPS5_PS6_i)
        /*0a10*/ 	.word	0x00000000


	//----- nvinfo : EIATTR_MIN_STACK_SIZE
	.align		4
.L_462:
        /*0a14*/ 	.byte	0x04, 0x12
        /*0a16*/ 	.short	(.L_464 - .L_463)
	.align		4
.L_463:
        /*0a18*/ 	.word	index@(_ZN4vllm18act_and_mul_kernelIf6float2XadL_ZNS_11silu_kernelIfEET_RKS3_EEXadL_ZNS_18packed_silu_kernelIS1_EES3_S5_EELb0ELb1ELb1EEEvPS3_PS4_i)
        /*0a1c*/ 	.word	0x00000000


	//----- nvinfo : EIATTR_MIN_STACK_SIZE
	.align		4
.L_464:
        /*0a20*/ 	.byte	0x04, 0x12
        /*0a22*/ 	.short	(.L_466 - .L_465)
	.align		4
.L_465:
        /*0a24*/ 	.word	index@(_ZN4vllm18act_and_mul_kernelIN3c108BFloat16E14__nv_bfloat162XadL_ZNS_11silu_kernelIS2_EET_RKS5_EEXadL_ZNS_18packed_silu_kernelIS3_EES5_S7_EELb1ELb0ELb0EEEvPS5_PS6_i)
        /*0a28*/ 	.word	0x00000000


	//----- nvinfo : EIATTR_MIN_STACK_SIZE
	.align		4
.L_466:
        /*0a2c*/ 	.byte	0x04, 0x12
        /*0a2e*/ 	.short	(.L_468 - .L_467)
	.align		4
.L_467:
        /*0a30*/ 	.word	index@(_ZN4vllm18act_and_mul_kernelIN3c104HalfE7__half2XadL_ZNS_11silu_kernelIS2_EET_RKS5_EEXadL_ZNS_18packed_silu_kernelIS3_EES5_S7_EELb1ELb0ELb0EEEvPS5_PS6_i)
        /*0a34*/ 	.word	0x00000000


	//----- nvinfo : EIATTR_MIN_STACK_SIZE
	.align		4
.L_468:
        /*0a38*/ 	.byte	0x04, 0x12
        /*0a3a*/ 	.short	(.L_470 - .L_469)
	.align		4
.L_469:
        /*0a3c*/ 	.word	index@(_ZN4vllm18act_and_mul_kernelIf6float2XadL_ZNS_11silu_kernelIfEET_RKS3_EEXadL_ZNS_18packed_silu_kernelIS1_EES3_S5_EELb1ELb0ELb0EEEvPS3_PS4_i)
        /*0a40*/ 	.word	0x00000000


	//----- nvinfo : EIATTR_MIN_STACK_SIZE
	.align		4
.L_470:
        /*0a44*/ 	.byte	0x04, 0x12
        /*0a46*/ 	.short	(.L_472 - .L_471)
	.align		4
.L_471:
        /*0a48*/ 	.word	index@(_ZN4vllm18act_and_mul_kernelIN3c108BFloat16E14__nv_bfloat162XadL_ZNS_11silu_kernelIS2_EET_RKS5_EEXadL_ZNS_18packed_silu_kernelIS3_EES5_S7_EELb1ELb1ELb0EEEvPS5_PS6_i)
        /*0a4c*/ 	.word	0x00000000


	//----- nvinfo : EIATTR_MIN_STACK_SIZE
	.align		4
.L_472:
        /*0a50*/ 	.byte	0x04, 0x12
        /*0a52*/ 	.short	(.L_474 - .L_473)
	.align		4
.L_473:
        /*0a54*/ 	.word	index@(_ZN4vllm18act_and_mul_kernelIN3c104HalfE7__half2XadL_ZNS_11silu_kernelIS2_EET_RKS5_EEXadL_ZNS_18packed_silu_kernelIS3_EES5_S7_EELb1ELb1ELb0EEEvPS5_PS6_i)
        /*0a58*/ 	.word	0x00000000


	//----- nvinfo : EIATTR_MIN_STACK_SIZE
	.align		4
.L_474:
        /*0a5c*/ 	.byte	0x04, 0x12
        /*0a5e*/ 	.short	(.L_476 - .L_475)
	.align		4
.L_475:
        /*0a60*/ 	.word	index@(_ZN4vllm18act_and_mul_kernelIf6float2XadL_ZNS_11silu_kernelIfEET_RKS3_EEXadL_ZNS_18packed_silu_kernelIS1_EES3_S5_EELb1ELb1ELb0EEEvPS3_PS4_i)
        /*0a64*/ 	.word	0x00000000


	//----- nvinfo : EIATTR_MIN_STACK_SIZE
	.align		4
.L_476:
        /*0a68*/ 	.byte	0x04, 0x12
        /*0a6a*/ 	.short	(.L_478 - .L_477)
	.align		4
.L_477:
        /*0a6c*/ 	.word	index@(_ZN4vllm18act_and_mul_kernelIN3c108BFloat16E14__nv_bfloat162XadL_ZNS_11silu_kernelIS2_EET_RKS5_EEXadL_ZNS_18packed_silu_kernelIS3_EES5_S7_EELb1ELb1ELb1EEEvPS5_PS6_i)
        /*0a70*/ 	.word	0x00000000


	//----- nvinfo : EIATTR_MIN_STACK_SIZE
	.align		4
.L_478:
        /*0a74*/ 	.byte	0x04, 0x12
        /*0a76*/ 	.short	(.L_480 - .L_479)
	.align		4
.L_479:
        /*0a78*/ 	.word	index@(_ZN4vllm18act_and_mul_kernelIN3c104HalfE7__half2XadL_ZNS_11silu_kernelIS2_EET_RKS5_EEXadL_ZNS_18packed_silu_kernelIS3_EES5_S7_EELb1ELb1ELb1EEEvPS5_PS6_i)
        /*0a7c*/ 	.word	0x00000000


	//----- nvinfo : EIATTR_MIN_STACK_SIZE
	.align		4
.L_480:
        /*0a80*/ 	.byte	0x04, 0x12
        /*0a82*/ 	.short	(.L_482 - .L_481)
	.align		4
.L_481:
        /*0a84*/ 	.word	index@(_ZN4vllm18act_and_mul_kernelIf6float2XadL_ZNS_11silu_kernelIfEET_RKS3_EEXadL_ZNS_18packed_silu_kernelIS1_EES3_S5_EELb1ELb1ELb1EEEvPS3_PS4_i)
        /*0a88*/ 	.word	0x00000000
.L_482:


//--------------------- .nv.compat                --------------------------
	.section	.nv.compat,"",@"SHT_CUDA_COMPAT_INFO"
	.align	4
        /*0000*/ 	.byte	0x02, 0x09, 0x01, 0x00, 0x02, 0x02, 0x01, 0x00, 0x02, 0x05, 0x05, 0x00, 0x03, 0x07, 0x01, 0x01
        /*0010*/ 	.byte	0x02, 0x03, 0x00, 0x00, 0x02, 0x06, 0x01, 0x00, 0x04, 0x0b, 0x08, 0x00, 0x00, 0x00, 0x00, 0x00
        /*0020*/ 	.byte	0x00, 0x00, 0x00, 0x00


//--------------------- .nv.info._ZN4vllm17activation_kernelIN3c108BFloat16EXadL_ZNS_17gelu_quick_kernelIS2_EET_RKS4_EELb0ELb0EEEvPS4_PS5_i --------------------------
	.section	.nv.info._ZN4vllm17activation_kernelIN3c108BFloat16EXadL_ZNS_17gelu_quick_kernelIS2_EET_RKS4_EELb0ELb0EEEvPS4_PS5_i,"",@"SHT_CUDA_INFO"
	.sectionflags	@""
	.align	4


	//----- nvinfo : EIATTR_CUDA_API_VERSION
	.align		4
        /*0000*/ 	.byte	0x04, 0x37
        /*0002*/ 	.short	(.L_484 - .L_483)
.L_483:
        /*0004*/ 	.word	0x00000082


	//----- nvinfo : EIATTR_KPARAM_INFO
	.align		4
.L_484:
        /*0008*/ 	.byte	0x04, 0x17
        /*000a*/ 	.short	(.L_486 - .L_485)
.L_485:
        /*000c*/ 	.word	0x00000000
        /*0010*/ 	.short	0x0002
        /*0012*/ 	.short	0x0010
        /*0014*/ 	.byte	0x00, 0xf0, 0x11, 0x00


	//----- nvinfo : EIATTR_KPARAM_INFO
	.align		4
.L_486:
        /*0018*/ 	.byte	0x04, 0x17
        /*001a*/ 	.short	(.L_488 - .L_487)
.L_487:
        /*001c*/ 	.word	0x00000000
        /*0020*/ 	.short	0x0001
        /*0022*/ 	.short	0x0008
        /*0024*/ 	.byte	0x00, 0xf0, 0x21, 0x00


	//----- nvinfo : EIATTR_KPARAM_INFO
	.align		4
.L_488:
        /*0028*/ 	.byte	0x04, 0x17
        /*002a*/ 	.short	(.L_490 - .L_489)
.L_489:
        /*002c*/ 	.word	0x00000000
        /*0030*/ 	.short	0x0000
        /*0032*/ 	.short	0x0000
        /*0034*/ 	.byte	0x00, 0xf0, 0x21, 0x00


	//----- nvinfo : EIATTR_SPARSE_MMA_MASK
	.align		4
.L_490:
        /*0038*/ 	.byte	0x03, 0x50
        /*003a*/ 	.short	0x0000


	//----- nvinfo : EIATTR_MAXREG_COUNT
	.align		4
        /*003c*/ 	.byte	0x03, 0x1b
        /*003e*/ 	.short	0x00ff


	//----- nvinfo : EIATTR_MERCURY_ISA_VERSION
	.align		4
        /*0040*/ 	.byte	0x03, 0x5f
        /*0042*/ 	.short	0x0101


	//----- nvinfo : EIATTR_EXIT_INSTR_OFFSETS
	.align		4
        /*0044*/ 	.byte	0x04, 0x1c
        /*0046*/ 	.short	(.L_492 - .L_491)


	//   ....[0]....
.L_491:
        /*0048*/ 	.word	0x00000060


	//   ....[1]....
        /*004c*/ 	.word	0x00000260


	//----- nvinfo : EIATTR_CRS_STACK_SIZE
	.align		4
.L_492:
        /*0050*/ 	.byte	0x04, 0x1e
        /*0052*/ 	.short	(.L_494 - .L_493)
.L_493:
        /*0054*/ 	.word	0x00000000


	//----- nvinfo : EIATTR_CBANK_PARAM_SIZE
	.align		4
.L_494:
        /*0058*/ 	.byte	0x03, 0x19
        /*005a*/ 	.short	0x0014


	//----- nvinfo : EIATTR_PARAM_CBANK
	.align		4
        /*005c*/ 	.byte	0x04, 0x0a
        /*005e*/ 	.short	(.L_496 - .L_495)
	.align		4
.L_495:
        /*0060*/ 	.word	index@(.nv.constant0._ZN4vllm17activation_kernelIN3c108BFloat16EXadL_ZNS_17gelu_quick_kernelIS2_EET_RKS4_EELb0ELb0EEEvPS4_PS5_i)
        /*0064*/ 	.short	0x0210
        /*0066*/ 	.short	0x0014


	//----- nvinfo : EIATTR_SW_WAR
	.align		4
.L_496:
        /*0068*/ 	.byte	0x04, 0x36
        /*006a*/ 	.short	(.L_498 - .L_497)
.L_497:
        /*006c*/ 	.word	0x00000008
.L_498:


//--------------------- .nv.info._ZN4vllm17activation_kernelIN3c104HalfEXadL_ZNS_17gelu_quick_kernelIS2_EET_RKS4_EELb0ELb0EEEvPS4_PS5_i --------------------------
	.section	.nv.info._ZN4vllm17activation_kernelIN3c104HalfEXadL_ZNS_17gelu_quick_kernelIS2_EET_RKS4_EELb0ELb0EEEvPS4_PS5_i,"",@"SHT_CUDA_INFO"
	.sectionflags	@""
	.align	4


	//----- nvinfo : EIATTR_CUDA_API_VERSION
	.align		4
        /*0000*/ 	.byte	0x04, 0x37
        /*0002*/ 	.short	(.L_500 - .L_499)
.L_499:
        /*0004*/ 	.word	0x00000082


	//----- nvinfo : EIATTR_KPARAM_INFO
	.align		4
.L_500:
        /*0008*/ 	.byte	0x04, 0x17
        /*000a*/ 	.short	(.L_502 - .L_501)
.L_501:
        /*000c*/ 	.word	0x00000000
        /*0010*/ 	.short	0x0002
        /*0012*/ 	.short	0x0010
        /*0014*/ 	.byte	0x00, 0xf0, 0x11, 0x00


	//----- nvinfo : EIATTR_KPARAM_INFO
	.align		4
.L_502:
        /*0018*/ 	.byte	0x04, 0x17
        /*001a*/ 	.short	(.L_504 - .L_503)
.L_503:
        /*001c*/ 	.word	0x00000000
        /*0020*/ 	.short	0x0001
        /*0022*/ 	.short	0x0008
        /*0024*/ 	.byte	0x00, 0xf0, 0x21, 0x00


	//----- nvinfo : EIATTR_KPARAM_INFO
	.align		4
.L_504:
        /*0028*/ 	.byte	0x04, 0x17
        /*002a*/ 	.short	(.L_506 - .L_505)
.L_505:
        /*002c*/ 	.word	0x00000000
        /*0030*/ 	.short	0x0000
        /*0032*/ 	.short	0x0000
        /*0034*/ 	.byte	0x00, 0xf0, 0x21, 0x00


	//----- nvinfo : EIATTR_SPARSE_MMA_MASK
	.align		4
.L_506:
        /*0038*/ 	.byte	0x03, 0x50
        /*003a*/ 	.short	0x0000


	//----- nvinfo : EIATTR_MAXREG_COUNT
	.align		4
        /*003c*/ 	.byte	0x03, 0x1b
        /*003e*/ 	.short	0x00ff


	//----- nvinfo : EIATTR_MERCURY_ISA_VERSION
	.align		4
        /*0040*/ 	.byte	0x03, 0x5f
        /*0042*/ 	.short	0x0101


	//----- nvinfo : EIATTR_EXIT_INSTR_OFFSETS
	.align		4
        /*0044*/ 	.byte	0x04, 0x1c
        /*0046*/ 	.short	(.L_508 - .L_507)


	//   ....[0]....
.L_507:
        /*0048*/ 	.word	0x00000060


	//   ....[1]....
        /*004c*/ 	.word	0x00000260


	//----- nvinfo : EIATTR_CRS_STACK_SIZE
	.align		4
.L_508:
        /*0050*/ 	.byte	0x04, 0x1e
        /*0052*/ 	.short	(.L_510 - .L_509)
.L_509:
        /*0054*/ 	.word	0x00000000


	//----- nvinfo : EIATTR_CBANK_PARAM_SIZE
	.align		4
.L_510:
        /*0058*/ 	.byte	0x03, 0x19
        /*005a*/ 	.short	0x0014


	//----- nvinfo : EIATTR_PARAM_CBANK
	.align		4
        /*005c*/ 	.byte	0x04, 0x0a
        /*005e*/ 	.short	(.L_512 - .L_511)
	.align		4
.L_511:
        /*0060*/ 	.word	index@(.nv.constant0._ZN4vllm17activation_kernelIN3c104HalfEXadL_ZNS_17gelu_quick_kernelIS2_EET_RKS4_EELb0ELb0EEEvPS4_PS5_i)
        /*0064*/ 	.short	0x0210
        /*0066*/ 	.short	0x0014


	//----- nvinfo : EIATTR_SW_WAR
	.align		4
.L_512:
        /*0068*/ 	.byte	0x04, 0x36
        /*006a*/ 	.short	(.L_514 - .L_513)
.L_513:
        /*006c*/ 	.word	0x00000008
.L_514:


//--------------------- .nv.info._ZN4vllm17activation_kernelIfXadL_ZNS_17gelu_quick_kernelIfEET_RKS2_EELb0ELb0EEEvPS2_PS3_i --------------------------
	.section	.nv.info._ZN4vllm17activation_kernelIfXadL_ZNS_17gelu_quick_kernelIfEET_RKS2_EELb0ELb0EEEvPS2_PS3_i,"",@"SHT_CUDA_INFO"
	.sectionflags	@""
	.align	4


	//----- nvinfo : EIATTR_CUDA_API_VERSION
	.align		4
        /*0000*/ 	.byte	0x04, 0x37
        /*0002*/ 	.short	(.L_516 - .L_515)
.L_515:
        /*0004*/ 	.word	0x00000082


	//----- nvinfo : EIATTR_KPARAM_INFO
	.align		4
.L_516:
        /*0008*/ 	.byte	0x04, 0x17
        /*000a*/ 	.short	(.L_518 - .L_517)
.L_517:
        /*000c*/ 	.word	0x00000000
        /*0010*/ 	.short	0x0002
        /*0012*/ 	.short	0x0010
        /*0014*/ 	.byte	0x00, 0xf0, 0x11, 0x00


	//----- nvinfo : EIATTR_KPARAM_INFO
	.align		4
.L_518:
        /*0018*/ 	.byte	0x04, 0x17
        /*001a*/ 	.short	(.L_520 - .L_519)
.L_519:
        /*001c*/ 	.word	0x00000000
        /*0020*/ 	.short	0x0001
        /*0022*/ 	.short	0x0008
        /*0024*/ 	.byte	0x00, 0xf0, 0x21, 0x00


	//----- nvinfo : EIATTR_KPARAM_INFO
	.align		4
.L_520:
        /*0028*/ 	.byte	0x04, 0x17
        /*002a*/ 	.short	(.L_522 - .L_521)
.L_521:
        /*002c*/ 	.word	0x00000000
        /*0030*/ 	.short	0x0000
        /*0032*/ 	.short	0x0000
        /*0034*/ 	.byte	0x00, 0xf0, 0x21, 0x00


	//----- nvinfo : EIATTR_SPARSE_MMA_MASK
	.align		4
.L_522:
        /*0038*/ 	.byte	0x03, 0x50
        /*003a*/ 	.short	0x0000


	//----- nvinfo : EIATTR_MAXREG_COUNT
	.align		4
        /*003c*/ 	.byte	0x03, 0x1b
        /*003e*/ 	.short	0x00ff


	//----- nvinfo : EIATTR_MERCURY_ISA_VERSION
	.align		4
        /*0040*/ 	.byte	0x03, 0x5f
        /*0042*/ 	.short	0x0101


	//----- nvinfo : EIATTR_EXIT_INSTR_OFFSETS
	.align		4
        /*0044*/ 	.byte	0x04, 0x1c
        /*0046*/ 	.short	(.L_524 - .L_523)


	//   ....[0]....
.L_523:
        /*0048*/ 	.word	0x00000060


	//   ....[1]....
        /*004c*/ 	.word	0x00000240


	//----- nvinfo : EIATTR_CRS_STACK_SIZE
	.align		4
.L_524:
        /*0050*/ 	.byte	0x04, 0x1e
        /*0052*/ 	.short	(.L_526 - .L_525)
.L_525:
        /*0054*/ 	.word	0x00000000


	//----- nvinfo : EIATTR_CBANK_PARAM_SIZE
	.align		4
.L_526:
        /*0058*/ 	.byte	0x03, 0x19
        /*005a*/ 	.short	0x0014


	//----- nvinfo : EIATTR_PARAM_CBANK
	.align		4
        /*005c*/ 	.byte	0x04, 0x0a
        /*005e*/ 	.short	(.L_528 - .L_527)
	.align		4
.L_527:
        /*0060*/ 	.word	index@(.nv.constant0._ZN4vllm17activation_kernelIfXadL_ZNS_17gelu_quick_kernelIfEET_RKS2_EELb0ELb0EEEvPS2_PS3_i)
        /*0064*/ 	.short	0x0210
        /*0066*/ 	.short	0x0014


	//----- nvinfo : EIATTR_SW_WAR
	.align		4
.L_528:
        /*0068*/ 	.byte	0x04, 0x36
        /*006a*/ 	.short	(.L_530 - .L_529)
.L_529:
        /*006c*/ 	.word	0x00000008
.L_530:


//--------------------- .nv.info._ZN4vllm17activation_kernelIN3c108BFloat16EXadL_ZNS_17gelu_quick_kernelIS2_EET_RKS4_EELb1ELb0EEEvPS4_PS5_i --------------------------
	.section	.nv.info._ZN4vllm17activation_kernelIN3c108BFloat16EXadL_ZNS_17gelu_quick_kernelIS2_EET_RKS4_EELb1ELb0EEEvPS4_PS5_i,"",@"SHT_CUDA_INFO"
	.sectionflags	@""
	.align	4


	//----- nvinfo : EIATTR_CUDA_API_VERSION
	.align		4
        /*0000*/ 	.byte	0x04, 0x37
        /*0002*/ 	.short	(.L_532 - .L_531)
.L_531:
        /*0004*/ 	.word	0x00000082


	//----- nvinfo : EIATTR_KPARAM_INFO
	.align		4
.L_532:
        /*0008*/ 	.byte	0x04, 0x17
        /*000a*/ 	.short	(.L_534 - .L_533)
.L_533:
        /*000c*/ 	.word	0x00000000
        /*0010*/ 	.short	0x0002
        /*0012*/ 	.short	0x0010
        /*0014*/ 	.byte	0x00, 0xf0, 0x11, 0x00


	//----- nvinfo : EIATTR_KPARAM_INFO
	.align		4
.L_534:
        /*0018*/ 	.byte	0x04, 0x17
        /*001a*/ 	.short	(.L_536 - .L_535)
.L_535:
        /*001c*/ 	.word	0x00000000
        /*0020*/ 	.short	0x0001
        /*0022*/ 	.short	0x0008
        /*0024*/ 	.byte	0x00, 0xf0, 0x21, 0x00


	//----- nvinfo : EIATTR_KPARAM_INFO
	.align		4
.L_536:
        /*0028*/ 	.byte	0x04, 0x17
        /*002a*/ 	.short	(.L_538 - .L_537)
.L_537:
        /*002c*/ 	.word	0x00000000
        /*0030*/ 	.short	0x0000
        /*0032*/ 	.short	0x0000
        /*0034*/ 	.byte	0x00, 0xf0, 0x21, 0x00


	//----- nvinfo : EIATTR_SPARSE_MMA_MASK
	.align		4
.L_538:
        /*0038*/ 	.byte	0x03, 0x50
        /*003a*/ 	.short	0x0000


	//----- nvinfo : EIATTR_MAXREG_COUNT
	.align		4
        /*003c*/ 	.byte	0x03, 0x1b
        /*003e*/ 	.short	0x00ff


	//----- nvinfo : EIATTR_MERCURY_ISA_VERSION
	.align		4
        /*0040*/ 	.byte	0x03, 0x5f
        /*0042*/ 	.short	0x0101


	//----- nvinfo : EIATTR_EXIT_INSTR_OFFSETS
	.align		4
        /*0044*/ 	.byte	0x04, 0x1c
        /*0046*/ 	.short	(.L_540 - .L_539)


	//   ....[0]....
.L_539:
        /*0048*/ 	.word	0x00000070


	//   ....[1]....
        /*004c*/ 	.word	0x00000570


	//----- nvinfo : EIATTR_CRS_STACK_SIZE
	.align		4
.L_540:
        /*0050*/ 	.byte	0x04, 0x1e
        /*0052*/ 	.short	(.L_542 - .L_541)
.L_541:
        /*0054*/ 	.word	0x00000000


	//----- nvinfo : EIATTR_CBANK_PARAM_SIZE
	.align		4
.L_542:
        /*0058*/ 	.byte	0x03, 0x19
        /*005a*/ 	.short	0x0014


	//----- nvinfo : EIATTR_PARAM_CBANK
	.align		4
        /*005c*/ 	.byte	0x04, 0x0a
        /*005e*/ 	.short	(.L_544 - .L_543)
	.align		4
.L_543:
        /*0060*/ 	.word	index@(.nv.constant0._ZN4vllm17activation_kernelIN3c108BFloat16EXadL_ZNS_17gelu_quick_kernelIS2_EET_RKS4_EELb1ELb0EEEvPS4_PS5_i)
        /*0064*/ 	.short	0x0210
        /*0066*/ 	.short	0x0014


	//----- nvinfo : EIATTR_SW_WAR
	.align		4
.L_544:
        /*0068*/ 	.byte	0x04, 0x36
        /*006a*/ 	.short	(.L_546 - .L_545)
.L_545:
        /*006c*/ 	.word	0x00000008
.L_546:


//--------------------- .nv.info._ZN4vllm17activation_kernelIN3c104HalfEXadL_ZNS_17gelu_quick_kernelIS2_EET_RKS4_EELb1ELb0EEEvPS4_PS5_i --------------------------
	.section	.nv.info._ZN4vllm17activation_kernelIN3c104HalfEXadL_ZNS_17gelu_quick_kernelIS2_EET_RKS4_EELb1ELb0EEEvPS4_PS5_i,"",@"SHT_CUDA_INFO"
	.sectionflags	@""
	.align	4


	//----- nvinfo : EIATTR_CUDA_API_VERSION
	.align		4
        /*0000*/ 	.byte	0x04, 0x37
        /*0002*/ 	.short	(.L_548 - .L_547)
.L_547:
        /*0004*/ 	.word	0x00000082


	//----- nvinfo : EIATTR_KPARAM_INFO
	.align		4
.L_548:
        /*0008*/ 	.byte	0x04, 0x17
        /*000a*/ 	.short	(.L_550 - .L_549)
.L_549:
        /*000c*/ 	.word	0x00000000
        /*0010*/ 	.short	0x0002
        /*0012*/ 	.short	0x0010
        /*0014*/ 	.byte	0x00, 0xf0, 0x11, 0x00


	//----- nvinfo : EIATTR_KPARAM_INFO
	.align		4
.L_550:
        /*0018*/ 	.byte	0x04, 0x17
        /*001a*/ 	.short	(.L_552 - .L_551)
.L_551:
        /*001c*/ 	.word	0x00000000
        /*0020*/ 	.short	0x0001
        /*0022*/ 	.short	0x0008
        /*0024*/ 	.byte	0x00, 0xf0, 0x21, 0x00


	//----- nvinfo : EIATTR_KPARAM_INFO
	.align		4
.L_552:
        /*0028*/ 	.byte	0x04, 0x17
        /*002a*/ 	.short	(.L_554 - .L_553)
.L_553:
        /*002c*/ 	.word	0x00000000
        /*0030*/ 	.short	0x0000
        /*0032*/ 	.short	0x0000
        /*0034*/ 	.byte	0x00, 0xf0, 0x21, 0x00


	//----- nvinfo : EIATTR_SPARSE_MMA_MASK
	.align		4
.L_554:
        /*0038*/ 	.byte	0x03, 0x50
        /*003a*/ 	.short	0x0000


	//----- nvinfo : EIATTR_MAXREG_COUNT
	.align		4
        /*003c*/ 	.byte	0x03, 0x1b
        /*003e*/ 	.short	0x00ff


	//----- nvinfo : EIATTR_MERCURY_ISA_VERSION
	.align		4
        /*0040*/ 	.byte	0x03, 0x5f
        /*0042*/ 	.short	0x0101


	//----- nvinfo : EIATTR_EXIT_INSTR_OFFSETS
	.align		4
        /*0044*/ 	.byte	0x04, 0x1c
        /*0046*/ 	.short	(.L_556 - .L_555)


	//   ....[0]....
.L_555:
        /*0048*/ 	.word	0x00000070


	//   ....[1]....
        /*004c*/ 	.word	0x00000530


	//----- nvinfo : EIATTR_CRS_STACK_SIZE
	.align		4
.L_556:
        /*0050*/ 	.byte	0x04, 0x1e
        /*0052*/ 	.short	(.L_558 - .L_557)
.L_557:
        /*0054*/ 	.word	0x00000000


	//----- nvinfo : EIATTR_CBANK_PARAM_SIZE
	.align		4
.L_558:
        /*0058*/ 	.byte	0x03, 0x19
        /*005a*/ 	.short	0x0014


	//----- nvinfo : EIATTR_PARAM_CBANK
	.align		4
        /*005c*/ 	.byte	0x04, 0x0a
        /*005e*/ 	.short	(.L_560 - .L_559)
	.align		4
.L_559:
        /*0060*/ 	.word	index@(.nv.constant0._ZN4vllm17activation_kernelIN3c104HalfEXadL_ZNS_17gelu_quick_kernelIS2_EET_RKS4_EELb1ELb0EEEvPS4_PS5_i)
        /*0064*/ 	.short	0x0210
        /*0066*/ 	.short	0x0014


	//----- nvinfo : EIATTR_SW_WAR
	.align		4
.L_560:
        /*0068*/ 	.byte	0x04, 0x36
        /*006a*/ 	.short	(.L_562 - .L_561)
.L_561:
        /*006c*/ 	.word	0x00000008
.L_562:


//--------------------- .nv.info._ZN4vllm17activation_kernelIfXadL_ZNS_17gelu_quick_kernelIfEET_RKS2_EELb1ELb0EEEvPS2_PS3_i --------------------------
	.section	.nv.info._ZN4vllm17activation_kernelIfXadL_ZNS_17gelu_quick_kernelIfEET_RKS2_EELb1ELb0EEEvPS2_PS3_i,"",@"SHT_CUDA_INFO"
	.sectionflags	@""
	.align	4


	//----- nvinfo : EIATTR_CUDA_API_VERSION
	.align		4
        /*0000*/ 	.byte	0x04, 0x37
        /*0002*/ 	.short	(.L_564 - .L_563)
.L_563:
        /*0004*/ 	.word	0x00000082


	//----- nvinfo : EIATTR_KPARAM_INFO
	.align		4
.L_564:
        /*0008*/ 	.byte	0x04, 0x17
        /*000a*/ 	.short	(.L_566 - .L_565)
.L_565:
        /*000c*/ 	.word	0x00000000
        /*0010*/ 	.short	0x0002
        /*0012*/ 	.short	0x0010
        /*0014*/ 	.byte	0x00, 0xf0, 0x11, 0x00


	//----- nvinfo : EIATTR_KPARAM_INFO
	.align		4
.L_566:
        /*0018*/ 	.byte	0x04, 0x17
        /*001a*/ 	.short	(.L_568 - .L_567)
.L_567:
        /*001c*/ 	.word	0x00000000
        /*0020*/ 	.short	0x0001
        /*0022*/ 	.short	0x0008
        /*0024*/ 	.byte	0x00, 0xf0, 0x21, 0x00


	//----- nvinfo : EIATTR_KPARAM_INFO
	.align		4
.L_568:
        /*0028*/ 	.byte	0x04, 0x17
        /*002a*/ 	.short	(.L_570 - .L_569)
.L_569:
        /*002c*/ 	.word	0x00000000
        /*0030*/ 	.short	0x0000
        /*0032*/ 	.short	0x0000
        /*0034*/ 	.byte	0x00, 0xf0, 0x21, 0x00


	//----- nvinfo : EIATTR_SPARSE_MMA_MASK
	.align		4
.L_570:
        /*0038*/ 	.byte	0x03, 0x50
        /*003a*/ 	.short	0x0000


	//----- nvinfo : EIATTR_MAXREG_COUNT
	.align		4
        /*003c*/ 	.byte	0x03, 0x1b
        /*003e*/ 	.short	0x00ff


	//----- nvinfo : EIATTR_MERCURY_ISA_VERSION
	.align		4
        /*0040*/ 	.byte	0x03, 0x5f
        /*0042*/ 	.short	0x0101


	//----- nvinfo : EIATTR_EXIT_INSTR_OFFSETS
	.align		4
        /*0044*/ 	.byte	0x04, 0x1c
        /*0046*/ 	.short	(.L_572 - .L_571)


	//   ....[0]....
.L_571:
        /*0048*/ 	.word	0x00000070


	//   ....[1]....
        /*004c*/ 	.word	0x000002f0


	//----- nvinfo : EIATTR_CRS_STACK_SIZE
	.align		4
.L_572:
        /*0050*/ 	.byte	0x04, 0x1e
        /*0052*/ 	.short	(.L_574 - .L_573)
.L_573:
        /*0054*/ 	.word	0x00000000


	//----- nvinfo : EIATTR_CBANK_PARAM_SIZE
	.align		4
.L_574:
        /*0058*/ 	.byte	0x03, 0x19
        /*005a*/ 	.short	0x0014


	//----- nvinfo : EIATTR_PARAM_CBANK
	.align		4
        /*005c*/ 	.byte	0x04, 0x0a
        /*005e*/ 	.short	(.L_576 - .L_575)
	.align		4
.L_575:
        /*0060*/ 	.word	index@(.nv.constant0._ZN4vllm17activation_kernelIfXadL_ZNS_17gelu_quick_kernelIfEET_RKS2_EELb1ELb0EEEvPS2_PS3_i)
        /*0064*/ 	.short	0x0210
        /*0066*/ 	.short	0x0014


	//----- nvinfo : EIATTR_SW_WAR
	.align		4
.L_576:
        /*0068*/ 	.byte	0x04, 0x36
        /*006a*/ 	.short	(.L_578 - .L_577)
.L_577:
        /*006c*/ 	.word	0x00000008
.L_578:


//--------------------- .nv.info._ZN4vllm17activation_kernelIN3c108BFloat16EXadL_ZNS_17gelu_quick_kernelIS2_EET_RKS4_EELb1ELb1EEEvPS4_PS5_i --------------------------
	.section	.nv.info._ZN4vllm17activation_kernelIN3c108BFloat16EXadL_ZNS_17gelu_quick_kernelIS2_EET_RKS4_EELb1ELb1EEEvPS4_PS5_i,"",@"SHT_CUDA_INFO"
	.sectionflags	@""
	.align	4


	//----- nvinfo : EIATTR_CUDA_API_VERSION
	.align		4
        /*0000*/ 	.byte	0x04, 0x37
        /*0002*/ 	.short	(.L_580 - .L_579)
.L_579:
        /*0004*/ 	.word	0x00000082


	//----- nvinfo : EIATTR_KPARAM_INFO
	.align		4
.L_580:
        /*0008*/ 	.byte	0x04, 0x17
        /*000a*/ 	.short	(.L_582 - .L_581)
.L_581:
        /*000c*/ 	.word	0x00000000
        /*0010*/ 	.short	0x0002
        /*0012*/ 	.short	0x0010
        /*0014*/ 	.byte	0x00, 0xf0, 0x11, 0x00


	//----- nvinfo : EIATTR_KPARAM_INFO
	.align		4
.L_582:
        /*0018*/ 	.byte	0x04, 0x17
        /*001a*/ 	.short	(.L_584 - .L_583)
.L_583:
        /*001c*/ 	.word	0x00000000
        /*0020*/ 	.short	0x0001
        /*0022*/ 	.short	0x0008
        /*0024*/ 	.byte	0x00, 0xf0, 0x21, 0x00


	//----- nvinfo : EIATTR_KPARAM_INFO
	.align		4
.L_584:
        /*0028*/ 	.byte	0x04, 0x17
        /*002a*/ 	.short	(.L_586 - .L_585)
.L_585:
        /*002c*/ 	.word	0x00000000
        /*0030*/ 	.short	0x0000
        /*0032*/ 	.short	0x0000
        /*0034*/ 	.byte	0x00, 0xf0, 0x21, 0x00


	//----- nvinfo : EIATTR_SPARSE_MMA_MASK
	.align		4
.L_586:
        /*0038*/ 	.byte	0x03, 0x50
        /*003a*/ 	.short	0x0000


	//----- nvinfo : EIATTR_MAXREG_COUNT
	.align		4
        /*003c*/ 	.byte	0x03, 0x1b
        /*003e*/ 	.short	0x00ff


	//----- nvinfo : EIATTR_EXTERNS
	.align		4
        /*0040*/ 	.byte	0x04, 0x0f
        /*0042*/ 	.short	(.L_588 - .L_587)


	//   ....[0]....
	.align		4
.L_587:
        /*0044*/ 	.word	index@(__assertfail)


	//----- nvinfo : EIATTR_MERCURY_ISA_VERSION
	.align		4
.L_588:
        /*0048*/ 	.byte	0x03, 0x5f
        /*004a*/ 	.short	0x0101


	//----- nvinfo : EIATTR_SYSCALL_OFFSETS
	.align		4
        /*004c*/ 	.byte	0x04, 0x46
        /*004e*/ 	.short	(.L_590 - .L_589)


	//   ....[0]....
.L_589:
        /*0050*/ 	.word	0x000001b0


	//   ....[1]....
        /*0054*/ 	.word	0x000002a0


	//----- nvinfo : EIATTR_EXIT_INSTR_OFFSETS
	.align		4
.L_590:
        /*0058*/ 	.byte	0x04, 0x1c
        /*005a*/ 	.short	(.L_592 - .L_591)


	//   ....[0]....
.L_591:
        /*005c*/ 	.word	0x00000070


	//   ....[1]....
        /*0060*/ 	.word	0x000002d0


	//----- nvinfo : EIATTR_CRS_STACK_SIZE
	.align		4
.L_592:
        /*0064*/ 	.byte	0x04, 0x1e
        /*0066*/ 	.short	(.L_594 - .L_593)
.L_593:
        /*0068*/ 	.word	0x00000000


	//----- nvinfo : EIATTR_CBANK_PARAM_SIZE
	.align		4
.L_594:
        /*006c*/ 	.byte	0x03, 0x19
        /*006e*/ 	.short	0x0014


	//----- nvinfo : EIATTR_PARAM_CBANK
	.align		4
        /*0070*/ 	.byte	0x04, 0x0a
        /*0072*/ 	.short	(.L_596 - .L_595)
	.align		4
.L_595:
        /*0074*/ 	.word	index@(.nv.constant0._ZN4vllm17activation_kernelIN3c108BFloat16EXadL_ZNS_17gelu_quick_kernelIS2_EET_RKS4_EELb1ELb1EEEvPS4_PS5_i)
        /*0078*/ 	.short	0x0210
        /*007a*/ 	.short	0x0014


	//----- nvinfo : EIATTR_SW_WAR
	.align		4
.L_596:
        /*007c*/ 	.byte	0x04, 0x36
        /*007e*/ 	.short	(.L_598 - .L_597)
.L_597:
        /*0080*/ 	.word	0x00000008
.L_598:


//--------------------- .nv.info._ZN4vllm17activation_kernelIN3c104HalfEXadL_ZNS_17gelu_quick_kernelIS2_EET_RKS4_EELb1ELb1EEEvPS4_PS5_i --------------------------
	.section	.nv.info._ZN4vllm17activation_kernelIN3c104HalfEXadL_ZNS_17gelu_quick_kernelIS2_EET_RKS4_EELb1ELb1EEEvPS4_PS5_i,"",@"SHT_CUDA_INFO"
	.sectionflags	@""
	.align	4


	//----- nvinfo : EIATTR_CUDA_API_VERSION
	.align		4
        /*0000*/ 	.byte	0x04, 0x37
        /*0002*/ 	.short	(.L_600 - .L_599)
.L_599:
        /*0004*/ 	.word	0x00000082


	//----- nvinfo : EIATTR_KPARAM_INFO
	.align		4
.L_600:
        /*0008*/ 	.byte	0x04, 0x17
        /*000a*/ 	.short	(.L_602 - .L_601)
.L_601:
        /*000c*/ 	.word	0x00000000
        /*0010*/ 	.short	0x0002
        /*0012*/ 	.short	0x0010
        /*0014*/ 	.byte	0x00, 0xf0, 0x11, 0x00


	//----- nvinfo : EIATTR_KPARAM_INFO
	.align		4
.L_602:
        /*0018*/ 	.byte	0x04, 0x17
        /*001a*/ 	.short	(.L_604 - .L_603)
.L_603:
        /*001c*/ 	.word	0x00000000
        /*0020*/ 	.short	0x0001
        /*0022*/ 	.short	0x0008
        /*0024*/ 	.byte	0x00, 0xf0, 0x21, 0x00


	//----- nvinfo : EIATTR_KPARAM_INFO
	.align		4
.L_604:
        /*0028*/ 	.byte	0x04, 0x17
        /*002a*/ 	.short	(.L_606 - .L_605)
.L_605:
        /*002c*/ 	.word	0x00000000
        /*0030*/ 	.short	0x0000
        /*0032*/ 	.short	0x0000
        /*0034*/ 	.byte	0x00, 0xf0, 0x21, 0x00


	//----- nvinfo : EIATTR_SPARSE_MMA_MASK
	.align		4
.L_606:
        /*0038*/ 	.byte	0x03, 0x50
        /*003a*/ 	.short	0x0000


	//----- nvinfo : EIATTR_MAXREG_COUNT
	.align		4
        /*003c*/ 	.byte	0x03, 0x1b
        /*003e*/ 	.short	0x00ff


	//----- nvinfo : EIATTR_EXTERNS
	.align		4
        /*0040*/ 	.byte	0x04, 0x0f
        /*0042*/ 	.short	(.L_608 - .L_607)


	//   ....[0]....
	.align		4
.L_607:
        /*0044*/ 	.word	index@(__assertfail)


	//----- nvinfo : EIATTR_MERCURY_ISA_VERSION
	.align		4
.L_608:
        /*0048*/ 	.byte	0x03, 0x5f
        /*004a*/ 	.short	0x0101


	//----- nvinfo : EIATTR_SYSCALL_OFFSETS
	.align		4
        /*004c*/ 	.byte	0x04, 0x46
        /*004e*/ 	.short	(.L_610 - .L_609)


	//   ....[0]....
.L_609:
        /*0050*/ 	.word	0x000001b0


	//   ....[1]....
        /*0054*/ 	.word	0x000002a0


	//----- nvinfo : EIATTR_EXIT_INSTR_OFFSETS
	.align		4
.L_610:
        /*0058*/ 	.byte	0x04, 0x1c
        /*005a*/ 	.short	(.L_612 - .L_611)


	//   ....[0]....
.L_611:
        /*005c*/ 	.word	0x00000070


	//   ....[1]....
        /*0060*/ 	.word	0x000002d0


	//----- nvinfo : EIATTR_CRS_STACK_SIZE
	.align		4
.L_612:
        /*0064*/ 	.byte	0x04, 0x1e
        /*0066*/ 	.short	(.L_614 - .L_613)
.L_613:
        /*0068*/ 	.word	0x00000000


	//----- nvinfo : EIATTR_CBANK_PARAM_SIZE
	.align		4
.L_614:
        /*006c*/ 	.byte	0x03, 0x19
        /*006e*/ 	.short	0x0014


	//----- nvinfo : EIATTR_PARAM_CBANK
	.align		4
        /*0070*/ 	.byte	0x04, 0x0a
        /*0072*/ 	.short	(.L_616 - .L_615)
	.align		4
.L_615:
        /*0074*/ 	.word	index@(.nv.constant0._ZN4vllm17activation_kernelIN3c104HalfEXadL_ZNS_17gelu_quick_kernelIS2_EET_RKS4_EELb1ELb1EEEvPS4_PS5_i)
        /*0078*/ 	.short	0x0210
        /*007a*/ 	.short	0x0014


	//----- nvinfo : EIATTR_SW_WAR
	.align		4
.L_616:
        /*007c*/ 	.byte	0x04, 0x36
        /*007e*/ 	.short	(.L_618 - .L_617)
.L_617:
        /*0080*/ 	.word	0x00000008
.L_618:


//--------------------- .nv.info._ZN4vllm17activation_kernelIfXadL_ZNS_17gelu_quick_kernelIfEET_RKS2_EELb1ELb1EEEvPS2_PS3_i --------------------------
	.section	.nv.info._ZN4vllm17activation_kernelIfXadL_ZNS_17gelu_quick_kernelIfEET_RKS2_EELb1ELb1EEEvPS2_PS3_i,"",@"SHT_CUDA_INFO"
	.sectionflags	@""
	.align	4


	//----- nvinfo : EIATTR_CUDA_API_VERSION
	.align		4
        /*0000*/ 	.byte	0x04, 0x37
        /*0002*/ 	.short	(.L_620 - .L_619)
.L_619:
        /*0004*/ 	.word	0x00000082


	//----- nvinfo : EIATTR_KPARAM_INFO
	.align		4
.L_620:
        /*0008*/ 	.byte	0x04, 0x17
        /*000a*/ 	.short	(.L_622 - .L_621)
.L_621:
        /*000c*/ 	.word	0x00000000
        /*0010*/ 	.short	0x0002
        /*0012*/ 	.short	0x0010
        /*0014*/ 	.byte	0x00, 0xf0, 0x11, 0x00


	//----- nvinfo : EIATTR_KPARAM_INFO
	.align		4
.L_622:
        /*0018*/ 	.byte	0x04, 0x17
        /*001a*/ 	.short	(.L_624 - .L_623)
.L_623:
        /*001c*/ 	.word	0x00000000
        /*0020*/ 	.short	0x0001
        /*0022*/ 	.short	0x0008
        /*0024*/ 	.byte	0x00, 0xf0, 0x21, 0x00


	//----- nvinfo : EIATTR_KPARAM_INFO
	.align		4
.L_624:
        /*0028*/ 	.byte	0x04, 0x17
        /*002a*/ 	.short	(.L_626 - .L_625)
.L_625:
        /*002c*/ 	.word	0x00000000
        /*0030*/ 	.short	0x0000
        /*0032*/ 	.short	0x0000
        /*0034*/ 	.byte	0x00, 0xf0, 0x21, 0x00


	//----- nvinfo : EIATTR_SPARSE_MMA_MASK
	.align		4
.L_626:
        /*0038*/ 	.byte	0x03, 0x50
        /*003a*/ 	.short	0x0000


	//----- nvinfo : EIATTR_MAXREG_COUNT
	.align		4
        /*003c*/ 	.byte	0x03, 0x1b
        /*003e*/ 	.short	0x00ff


	//----- nvinfo : EIATTR_EXTERNS
	.align		4
        /*0040*/ 	.byte	0x04, 0x0f
        /*0042*/ 	.short	(.L_628 - .L_627)


	//   ....[0]....
	.align		4
.L_627:
        /*0044*/ 	.word	index@(__assertfail)


	//----- nvinfo : EIATTR_MERCURY_ISA_VERSION
	.align		4
.L_628:
        /*0048*/ 	.byte	0x03, 0x5f
        /*004a*/ 	.short	0x0101


	//----- nvinfo : EIATTR_SYSCALL_OFFSETS
	.align		4
        /*004c*/ 	.byte	0x04, 0x46
        /*004e*/ 	.short	(.L_630 - .L_629)


	//   ....[0]....
.L_629:
        /*0050*/ 	.word	0x000001b0


	//   ....[1]....
        /*0054*/ 	.word	0x000002a0


	//----- nvinfo : EIATTR_EXIT_INSTR_OFFSETS
	.align		4
.L_630:
        /*0058*/ 	.byte	0x04, 0x1c
        /*005a*/ 	.short	(.L_632 - .L_631)


	//   ....[0]....
.L_631:
        /*005c*/ 	.word	0x00000070


	//   ....[1]....
        /*0060*/ 	.word	0x000002d0


	//----- nvinfo : EIATTR_CRS_STACK_SIZE
	.align		4
.L_632:
        /*0064*/ 	.byte	0x04, 0x1e
        /*0066*/ 	.short	(.L_634 - .L_633)
.L_633:
        /*0068*/ 	.word	0x00000000


	//----- nvinfo : EIATTR_CBANK_PARAM_SIZE
	.align		4
.L_634:
        /*006c*/ 	.byte	0x03, 0x19
        /*006e*/ 	.short	0x0014


	//----- nvinfo : EIATTR_PARAM_CBANK
	.align		4
        /*0070*/ 	.byte	0x04, 0x0a
        /*0072*/ 	.short	(.L_636 - .L_635)
	.align		4
.L_635:
        /*0074*/ 	.word	index@(.nv.constant0._ZN4vllm17activation_kernelIfXadL_ZNS_17gelu_quick_kernelIfEET_RKS2_EELb1ELb1EEEvPS2_PS3_i)
        /*0078*/ 	.short	0x0210
        /*007a*/ 	.short	0x0014


	//----- nvinfo : EIATTR_SW_WAR
	.align		4
.L_636:
        /*007c*/ 	.byte	0x04, 0x36
        /*007e*/ 	.short	(.L_638 - .L_637)
.L_637:
        /*0080*/ 	.word	0x00000008
.L_638:


//--------------------- .nv.info._ZN4vllm17activation_kernelIN3c108BFloat16EXadL_ZNS_16gelu_fast_kernelIS2_EET_RKS4_EELb0ELb0EEEvPS4_PS5_i --------------------------
	.section	.nv.info._ZN4vllm17activation_kernelIN3c108BFloat16EXadL_ZNS_16gelu_fast_kernelIS2_EET_RKS4_EELb0ELb0EEEvPS4_PS5_i,"",@"SHT_CUDA_INFO"
	.sectionflags	@""
	.align	4


	//----- nvinfo : EIATTR_CUDA_API_VERSION
	.align		4
        /*0000*/ 	.byte	0x04, 0x37
        /*0002*/ 	.short	(.L_640 - .L_639)
.L_639:
        /*0004*/ 	.word	0x00000082


	//----- nvinfo : EIATTR_KPARAM_INFO
	.align		4
.L_640:
        /*0008*/ 	.byte	0x04, 0x17
        /*000a*/ 	.short	(.L_642 - .L_641)
.L_641:
        /*000c*/ 	.word	0x00000000
        /*0010*/ 	.short	0x0002
        /*0012*/ 	.short	0x0010
        /*0014*/ 	.byte	0x00, 0xf0, 0x11, 0x00


	//----- nvinfo : EIATTR_KPARAM_INFO
	.align		4
.L_642:
        /*0018*/ 	.byte	0x04, 0x17
        /*001a*/ 	.short	(.L_644 - .L_643)
.L_643:
        /*001c*/ 	.word	0x00000000
        /*0020*/ 	.short	0x0001
        /*0022*/ 	.short	0x0008
        /*0024*/ 	.byte	0x00, 0xf0, 0x21, 0x00


	//----- nvinfo : EIATTR_KPARAM_INFO
	.align		4
.L_644:
        /*0028*/ 	.byte	0x04, 0x17
        /*002a*/ 	.short	(.L_646 - .L_645)
.L_645:
        /*002c*/ 	.word	0x00000000
        /*0030*/ 	.short	0x0000
        /*0032*/ 	.short	0x0000
        /*0034*/ 	.byte	0x00, 0xf0, 0x21, 0x00


	//----- nvinfo : EIATTR_SPARSE_MMA_MASK
	.align		4
.L_646:
        /*0038*/ 	.byte	0x03, 0x50
        /*003a*/ 	.short	0x0000


	//----- nvinfo : EIATTR_MAXREG_COUNT
	.align		4
        /*003c*/ 	.byte	0x03, 0x1b
        /*003e*/ 	.short	0x00ff


	//----- nvinfo : EIATTR_MERCURY_ISA_VERSION
	.align		4
        /*0040*/ 	.byte	0x03, 0x5f
        /*0042*/ 	.short	0x0101


	//----- nvinfo : EIATTR_EXIT_INSTR_OFFSETS
	.align		4
        /*0044*/ 	.byte	0x04, 0x1c
        /*0046*/ 	.short	(.L_648 - .L_647)


	//   ....[0]....
.L_647:
        /*0048*/ 	.word	0x00000060


	//   ....[1]....
        /*004c*/ 	.word	0x00000380


	//----- nvinfo : EIATTR_CRS_STACK_SIZE
	.align		4
.L_648:
        /*0050*/ 	.byte	0x04, 0x1e
        /*0052*/ 	.short	(.L_650 - .L_649)
.L_649:
        /*0054*/ 	.word	0x00000000


	//----- nvinfo : EIATTR_CBANK_PARAM_SIZE
	.align		4
.L_650:
        /*0058*/ 	.byte	0x03, 0x19
        /*005a*/ 	.short	0x0014


	//----- nvinfo : EIATTR_PARAM_CBANK
	.align		4
        /*005c*/ 	.byte	0x04, 0x0a
        /*005e*/ 	.short	(.L_652 - .L_651)
	.align		4
.L_651:
        /*0060*/ 	.word	index@(.nv.constant0._ZN4vllm17activation_kernelIN3c108BFloat16EXadL_ZNS_16gelu_fast_kernelIS2_EET_RKS4_EELb0ELb0EEEvPS4_PS5_i)
        /*0064*/ 	.short	0x0210
        /*0066*/ 	.short	0x0014


	//----- nvinfo : EIATTR_SW_WAR
	.align		4
.L_652:
        /*0068*/ 	.byte	0x04, 0x36
        /*006a*/ 	.short	(.L_654 - .L_653)
.L_653:
        /*006c*/ 	.word	0x00000008
.L_654:


//--------------------- .nv.info._ZN4vllm17activation_kernelIN3c104HalfEXadL_ZNS_16gelu_fast_kernelIS2_EET_RKS4_EELb0ELb0EEEvPS4_PS5_i --------------------------
	.section	.nv.info._ZN4vllm17activation_kernelIN3c104HalfEXadL_ZNS_16gelu_fast_kernelIS2_EET_RKS4_EELb0ELb0EEEvPS4_PS5_i,"",@"SHT_CUDA_INFO"
	.sectionflags	@""
	.align	4


	//----- nvinfo : EIATTR_CUDA_API_VERSION
	.align		4
        /*0000*/ 	.byte	0x04, 0x37
        /*0002*/ 	.short	(.L_656 - .L_655)
.L_655:
        /*0004*/ 	.word	0x00000082


	//----- nvinfo : EIATTR_KPARAM_INFO
	.align		4
.L_656:
        /*0008*/ 	.byte	0x04, 0x17
        /*000a*/ 	.short	(.L_658 - .L_657)
.L_657:
        /*000c*/ 	.word	0x00000000
        /*0010*/ 	.short	0x0002
        /*0012*/ 	.short	0x0010
        /*0014*/ 	.byte	0x00, 0xf0, 0x11, 0x00


	//----- nvinfo : EIATTR_KPARAM_INFO
	.align		4
.L_658:
        /*0018*/ 	.byte	0x04, 0x17
        /*001a*/ 	.short	(.L_660 - .L_659)
.L_659:
        /*001c*/ 	.word	0x00000000
        /*0020*/ 	.short	0x0001
        /*0022*/ 	.short	0x0008
        /*0024*/ 	.byte	0x00, 0xf0, 0x21, 0x00


	//----- nvinfo : EIATTR_KPARAM_INFO
	.align		4
.L_660:
        /*0028*/ 	.byte	0x04, 0x17
        /*002a*/ 	.short	(.L_662 - .L_661)
.L_661:
        /*002c*/ 	.word	0x00000000
        /*0030*/ 	.short	0x0000
        /*0032*/ 	.short	0x0000
        /*0034*/ 	.byte	0x00, 0xf0, 0x21, 0x00


	//----- nvinfo : EIATTR_SPARSE_MMA_MASK
	.align		4
.L_662:
        /*0038*/ 	.byte	0x03, 0x50
        /*003a*/ 	.short	0x0000


	//----- nvinfo : EIATTR_MAXREG_COUNT
	.align		4
        /*003c*/ 	.byte	0x03, 0x1b
        /*003e*/ 	.short	0x00ff


	//----- nvinfo : EIATTR_MERCURY_ISA_VERSION
	.align		4
        /*0040*/ 	.byte	0x03, 0x5f
        /*0042*/ 	.short	0x0101


	//----- nvinfo : EIATTR_EXIT_INSTR_OFFSETS
	.align		4
        /*0044*/ 	.byte	0x04, 0x1c
        /*0046*/ 	.short	(.L_664 - .L_663)


	//   ....[0]....
.L_663:
        /*0048*/ 	.word	0x00000060


	//   ....[1]....
        /*004c*/ 	.word	0x00000360


	//----- nvinfo : EIATTR_CRS_STACK_SIZE
	.align		4
.L_664:
        /*0050*/ 	.byte	0x04, 0x1e
        /*0052*/ 	.short	(.L_666 - .L_665)
.L_665:
        /*0054*/ 	.word	0x00000000


	//----- nvinfo : EIATTR_CBANK_PARAM_SIZE
	.align		4
.L_666:
        /*0058*/ 	.byte	0x03, 0x19
        /*005a*/ 	.short	0x0014


	//----- nvinfo : EIATTR_PARAM_CBANK
	.align		4
        /*005c*/ 	.byte	0x04, 0x0a
        /*005e*/ 	.short	(.L_668 - .L_667)
	.align		4
.L_667:
        /*0060*/ 	.word	index@(.nv.constant0._ZN4vllm17activation_kernelIN3c104HalfEXadL_ZNS_16gelu_fast_kernelIS2_EET_RKS4_EELb0ELb0EEEvPS4_PS5_i)
        /*0064*/ 	.short	0x0210
        /*0066*/ 	.short	0x0014


	//----- nvinfo : EIATTR_SW_WAR
	.align		4
.L_668:
        /*0068*/ 	.byte	0x04, 0x36
        /*006a*/ 	.short	(.L_670 - .L_669)
.L_669:
        /*006c*/ 	.word	0x00000008
.L_670:


//--------------------- .nv.info._ZN4vllm17activation_kernelIfXadL_ZNS_16gelu_fast_kernelIfEET_RKS2_EELb0ELb0EEEvPS2_PS3_i --------------------------
	.section	.nv.info._ZN4vllm17activation_kernelIfXadL_ZNS_16gelu_fast_kernelIfEET_RKS2_EELb0ELb0EEEvPS2_PS3_i,"",@"SHT_CUDA_INFO"
	.sectionflags	@""
	.align	4


	//----- nvinfo : EIATTR_CUDA_API_VERSION
	.align		4
        /*0000*/ 	.byte	0x04, 0x37
        /*0002*/ 	.short	(.L_672 - .L_671)
.L_671:
        /*0004*/ 	.word	0x00000082


	//----- nvinfo : EIATTR_KPARAM_INFO
	.align		4
.L_672:
        /*0008*/ 	.byte	0x04, 0x17
        /*000a*/ 	.short	(.L_674 - .L_673)
.L_673:
        /*000c*/ 	.word	0x00000000
        /*0010*/ 	.short	0x0002
        /*0012*/ 	.short	0x0010
        /*0014*/ 	.byte	0x00, 0xf0, 0x11, 0x00


	//----- nvinfo : EIATTR_KPARAM_INFO
	.align		4
.L_674:
        /*0018*/ 	.byte	0x04, 0x17
        /*001a*/ 	.short	(.L_676 - .L_675)
.L_675:
        /*001c*/ 	.word	0x00000000
        /*0020*/ 	.short	0x0001
        /*0022*/ 	.short	0x0008
        /*0024*/ 	.byte	0x00, 0xf0, 0x21, 0x00


	//----- nvinfo : EIATTR_KPARAM_INFO
	.align		4
.L_676:
        /*0028*/ 	.byte	0x04, 0x17
        /*002a*/ 	.short	(.L_678 - .L_677)
.L_677:
        /*002c*/ 	.word	0x00000000
        /*0030*/ 	.short	0x0000
        /*0032*/ 	.short	0x0000
        /*0034*/ 	.byte	0x00, 0xf0, 0x21, 0x00


	//----- nvinfo : EIATTR_SPARSE_MMA_MASK
	.align		4
.L_678:
        /*0038*/ 	.byte	0x03, 0x50
        /*003a*/ 	.short	0x0000


	//----- nvinfo : EIATTR_MAXREG_COUNT
	.align		4
        /*003c*/ 	.byte	0x03, 0x1b
        /*003e*/ 	.short	0x00ff


	//----- nvinfo : EIATTR_MERCURY_ISA_VERSION
	.align		4
        /*0040*/ 	.byte	0x03, 0x5f
        /*0042*/ 	.short	0x0101


	//----- nvinfo : EIATTR_EXIT_INSTR_OFFSETS
	.align		4
        /*0044*/ 	.byte	0x04, 0x1c
        /*0046*/ 	.short	(.L_680 - .L_679)


	//   ....[0]....
.L_679:
        /*0048*/ 	.word	0x00000060


	//   ....[1]....
        /*004c*/ 	.word	0x00000260


	//----- nvinfo : EIATTR_CRS_STACK_SIZE
	.align		4
.L_680:
        /*0050*/ 	.byte	0x04, 0x1e
        /*0052*/ 	.short	(.L_682 - .L_681)
.L_681:
        /*0054*/ 	.word	0x00000000


	//----- nvinfo : EIATTR_CBANK_PARAM_SIZE
	.align		4
.L_682:
        /*0058*/ 	.byte	0x03, 0x19
        /*005a*/ 	.short	0x0014


	//----- nvinfo : EIATTR_PARAM_CBANK
	.align		4
        /*005c*/ 	.byte	0x04, 0x0a
        /*005e*/ 	.short	(.L_684 - .L_683)
	.align		4
.L_683:
        /*0060*/ 	.word	index@(.nv.constant0._ZN4vllm17activation_kernelIfXadL_ZNS_16gelu_fast_kernelIfEET_RKS2_EELb0ELb0EEEvPS2_PS3_i)
        /*0064*/ 	.short	0x0210
        /*0066*/ 	.short	0x0014


	//----- nvinfo : EIATTR_SW_WAR
	.align		4
.L_684:
        /*0068*/ 	.byte	0x04, 0x36
        /*006a*/ 	.short	(.L_686 - .L_685)
.L_685:
        /*006c*/ 	.word	0x00000008
.L_686:


//--------------------- .nv.info._ZN4vllm17activation_kernelIN3c108BFloat16EXadL_ZNS_16gelu_fast_kernelIS2_EET_RKS4_EELb1ELb0EEEvPS4_PS5_i --------------------------
	.section	.nv.info._ZN4vllm17activation_kernelIN3c108BFloat16EXadL_ZNS_16gelu_fast_kernelIS2_EET_RKS4_EELb1ELb0EEEvPS4_PS5_i,"",@"SHT_CUDA_INFO"
	.sectionflags	@""
	.align	4


	//----- nvinfo : EIATTR_CUDA_API_VERSION
	.align		4
        /*0000*/ 	.byte	0x04, 0x37
        /*0002*/ 	.short	(.L_688 - .L_687)
.L_687:
        /*0004*/ 	.word	0x00000082


	//----- nvinfo : EIATTR_KPARAM_INFO
	.align		4
.L_688:
        /*0008*/ 	.byte	0x04, 0x17
        /*000a*/ 	.short	(.L_690 - .L_689)
.L_689:
        /*000c*/ 	.word	0x00000000
        /*0010*/ 	.short	0x0002
        /*0012*/ 	.short	0x0010
        /*0014*/ 	.byte	0x00, 0xf0, 0x11, 0x00


	//----- nvinfo : EIATTR_KPARAM_INFO
	.align		4
.L_690:
        /*0018*/ 	.byte	0x04, 0x17
        /*001a*/ 	.short	(.L_692 - .L_691)
.L_691:
        /*001c*/ 	.word	0x00000000
        /*0020*/ 	.short	0x0001
        /*0022*/ 	.short	0x0008
        /*0024*/ 	.byte	0x00, 0xf0, 0x21, 0x00


	//----- nvinfo : EIATTR_KPARAM_INFO
	.align		4
.L_692:
        /*0028*/ 	.byte	0x04, 0x17
        /*002a*/ 	.short	(.L_694 - .L_693)
.L_693:
        /*002c*/ 	.word	0x00000000
        /*0030*/ 	.short	0x0000
        /*0032*/ 	.short	0x0000
        /*0034*/ 	.byte	0x00, 0xf0, 0x21, 0x00


	//----- nvinfo : EIATTR_SPARSE_MMA_MASK
	.align		4
.L_694:
        /*0038*/ 	.byte	0x03, 0x50
        /*003a*/ 	.short	0x0000


	//----- nvinfo : EIATTR_MAXREG_COUNT
	.align		4
        /*003c*/ 	.byte	0x03, 0x1b
        /*003e*/ 	.short	0x00ff


	//----- nvinfo : EIATTR_MERCURY_ISA_VERSION
	.align		4
        /*0040*/ 	.byte	0x03, 0x5f
        /*0042*/ 	.short	0x0101


	//----- nvinfo : EIATTR_EXIT_INSTR_OFFSETS
	.align		4
        /*0044*/ 	.byte	0x04, 0x1c
        /*0046*/ 	.short	(.L_696 - .L_695)


	//   ....[0]....
.L_695:
        /*0048*/ 	.word	0x00000070


	//   ....[1]....
        /*004c*/ 	.word	0x00000ef0


	//----- nvinfo : EIATTR_CRS_STACK_SIZE
	.align		4
.L_696:
        /*0050*/ 	.byte	0x04, 0x1e
        /*0052*/ 	.short	(.L_698 - .L_697)
.L_697:
        /*0054*/ 	.word	0x00000000


	//----- nvinfo : EIATTR_CBANK_PARAM_SIZE
	.align		4
.L_698:
        /*0058*/ 	.byte	0x03, 0x19
        /*005a*/ 	.short	0x0014


	//----- nvinfo : EIATTR_PARAM_CBANK
	.align		4
        /*005c*/ 	.byte	0x04, 0x0a
        /*005e*/ 	.short	(.L_700 - .L_699)
	.align		4
.L_699:
        /*0060*/ 	.word	index@(.nv.constant0._ZN4vllm17activation_kernelIN3c108BFloat16EXadL_ZNS_16gelu_fast_kernelIS2_EET_RKS4_EELb1ELb0EEEvPS4_PS5_i)
        /*0064*/ 	.short	0x0210
        /*0066*/ 	.short	0x0014


	//----- nvinfo : EIATTR_SW_WAR
	.align		4
.L_700:
        /*0068*/ 	.byte	0x04, 0x36
        /*006a*/ 	.short	(.L_702 - .L_701)
.L_701:
        /*006c*/ 	.word	0x00000008
.L_702:


//--------------------- .nv.info._ZN4vllm17activation_kernelIN3c104HalfEXadL_ZNS_16gelu_fast_kernelIS2_EET_RKS4_EELb1ELb0EEEvPS4_PS5_i --------------------------
	.section	.nv.info._ZN4vllm17activation_kernelIN3c104HalfEXadL_ZNS_16gelu_fast_kernelIS2_EET_RKS4_EELb1ELb0EEEvPS4_PS5_i,"",@"SHT_CUDA_INFO"
	.sectionflags	@""
	.align	4


	//----- nvinfo : EIATTR_CUDA_API_VERSION
	.align		4
        /*0000*/ 	.byte	0x04, 0x37
        /*0002*/ 	.short	(.L_704 - .L_703)
.L_703:
        /*0004*/ 	.word	0x00000082


	//----- nvinfo : EIATTR_KPARAM_INFO
	.align		4
.L_704:
        /*0008*/ 	.byte	0x04, 0x17
        /*000a*/ 	.short	(.L_706 - .L_705)
.L_705:
        /*000c*/ 	.word	0x00000000
        /*0010*/ 	.short	0x0002
        /*0012*/ 	.short	0x0010
        /*0014*/ 	.byte	0x00, 0xf0, 0x11, 0x00


	//----- nvinfo : EIATTR_KPARAM_INFO
	.align		4
.L_706:
        /*0018*/ 	.byte	0x04, 0x17
        /*001a*/ 	.short	(.L_708 - .L_707)
.L_707:
        /*001c*/ 	.word	0x00000000
        /*0020*/ 	.short	0x0001
        /*0022*/ 	.short	0x0008
        /*0024*/ 	.byte	0x00, 0xf0, 0x21, 0x00


	//----- nvinfo : EIATTR_KPARAM_INFO
	.align		4
.L_708:
        /*0028*/ 	.byte	0x04, 0x17
        /*002a*/ 	.short	(.L_710 - .L_709)
.L_709:
        /*002c*/ 	.word	0x00000000
        /*0030*/ 	.short	0x0000
        /*0032*/ 	.short	0x0000
        /*0034*/ 	.byte	0x00, 0xf0, 0x21, 0x00


	//----- nvinfo : EIATTR_SPARSE_MMA_MASK
	.align		4
.L_710:
        /*0038*/ 	.byte	0x03, 0x50
        /*003a*/ 	.short	0x0000


	//----- nvinfo : EIATTR_MAXREG_COUNT
	.align		4
        /*003c*/ 	.byte	0x03, 0x1b
        /*003e*/ 	.short	0x00ff


	//----- nvinfo : EIATTR_MERCURY_ISA_VERSION
	.align		4
        /*0040*/ 	.byte	0x03, 0x5f
        /*0042*/ 	.short	0x0101


	//----- nvinfo : EIATTR_EXIT_INSTR_OFFSETS
	.align		4
        /*0044*/ 	.byte	0x04, 0x1c
        /*0046*/ 	.short	(.L_712 - .L_711)


	//   ....[0]....
.L_711:
        /*0048*/ 	.word	0x00000070


	//   ....[1]....
        /*004c*/ 	.word	0x00000db0


	//----- nvinfo : EIATTR_CRS_STACK_SIZE
	.align		4
.L_712:
        /*0050*/ 	.byte	0x04, 0x1e
        /*0052*/ 	.short	(.L_714 - .L_713)
.L_713:
        /*0054*/ 	.word	0x00000000


	//----- nvinfo : EIATTR_CBANK_PARAM_SIZE
	.align		4
.L_714:
        /*0058*/ 	.byte	0x03, 0x19
        /*005a*/ 	.short	0x0014


	//----- nvinfo : EIATTR_PARAM_CBANK
	.align		4
        /*005c*/ 	.byte	0x04, 0x0a
        /*005e*/ 	.short	(.L_716 - .L_715)
	.align		4
.L_715:
        /*0060*/ 	.word	index@(.nv.constant0._ZN4vllm17activation_kernelIN3c104HalfEXadL_ZNS_16gelu_fast_kernelIS2_EET_RKS4_EELb1ELb0EEEvPS4_PS5_i)
        /*0064*/ 	.short	0x0210
        /*0066*/ 	.short	0x0014


	//----- nvinfo : EIATTR_SW_WAR
	.align		4
.L_716:
        /*0068*/ 	.byte	0x04, 0x36
        /*006a*/ 	.short	(.L_718 - .L_717)
.L_717:
        /*006c*/ 	.word	0x00000008
.L_718:


//--------------------- .nv.info._ZN4vllm17activation_kernelIfXadL_ZNS_16gelu_fast_kernelIfEET_RKS2_EELb1ELb0EEEvPS2_PS3_i --------------------------
	.section	.nv.info._ZN4vllm17activation_kernelIfXadL_ZNS_16gelu_fast_kernelIfEET_RKS2_EELb1ELb0EEEvPS2_PS3_i,"",@"SHT_CUDA_INFO"
	.sectionflags	@""
	.align	4


	//----- nvinfo : EIATTR_CUDA_API_VERSION
	.align		4
        /*0000*/ 	.byte	0x04, 0x37
        /*0002*/ 	.short	(.L_720 - .L_719)
.L_719:
        /*0004*/ 	.word	0x00000082


	//----- nvinfo : EIATTR_KPARAM_INFO
	.align		4
.L_720:
        /*0008*/ 	.byte	0x04, 0x17
        /*000a*/ 	.short	(.L_722 - .L_721)
.L_721:
        /*000c*/ 	.word	0x00000000
        /*0010*/ 	.short	0x0002
        /*0012*/ 	.short	0x0010
        /*0014*/ 	.byte	0x00, 0xf0, 0x11, 0x00


	//----- nvinfo : EIATTR_KPARAM_INFO
	.align		4
.L_722:
        /*0018*/ 	.byte	0x04, 0x17
        /*001a*/ 	.short	(.L_724 - .L_723)
.L_723:
        /*001c*/ 	.word	0x00000000
        /*0020*/ 	.short	0x0001
        /*0022*/ 	.short	0x0008
        /*0024*/ 	.byte	0x00, 0xf0, 0x21, 0x00


	//----- nvinfo : EIATTR_KPARAM_INFO
	.align		4
.L_724:
        /*0028*/ 	.byte	0x04, 0x17
        /*002a*/ 	.short	(.L_726 - .L_725)
.L_725:
        /*002c*/ 	.word	0x00000000
        /*0030*/ 	.short	0x0000
        /*0032*/ 	.short	0x0000
        /*0034*/ 	.byte	0x00, 0xf0, 0x21, 0x00


	//----- nvinfo : EIATTR_SPARSE_MMA_MASK
	.align		4
.L_726:
        /*0038*/ 	.byte	0x03, 0x50
        /*003a*/ 	.short	0x0000


	//----- nvinfo : EIATTR_MAXREG_COUNT
	.align		4
        /*003c*/ 	.byte	0x03, 0x1b
        /*003e*/ 	.short	0x00ff


	//----- nvinfo : EIATTR_MERCURY_ISA_VERSION
	.align		4
        /*0040*/ 	.byte	0x03, 0x5f
        /*0042*/ 	.short	0x0101


	//----- nvinfo : EIATTR_EXIT_INSTR_OFFSETS
	.align		4
        /*0044*/ 	.byte	0x04, 0x1c
        /*0046*/ 	.short	(.L_728 - .L_727)


	//   ....[0]....
.L_727:
        /*0048*/ 	.word	0x00000070


	//   ....[1]....
        /*004c*/ 	.word	0x00000370


	//----- nvinfo : EIATTR_CRS_STACK_SIZE
	.align		4
.L_728:
        /*0050*/ 	.byte	0x04, 0x1e
        /*0052*/ 	.short	(.L_730 - .L_729)
.L_729:
        /*0054*/ 	.word	0x00000000


	//----- nvinfo : EIATTR_CBANK_PARAM_SIZE
	.align		4
.L_730:
        /*0058*/ 	.byte	0x03, 0x19
        /*005a*/ 	.short	0x0014


	//----- nvinfo : EIATTR_PARAM_CBANK
	.align		4
        /*005c*/ 	.byte	0x04, 0x0a
        /*005e*/ 	.short	(.L_732 - .L_731)
	.align		4
.L_731:
        /*0060*/ 	.word	index@(.nv.constant0._ZN4vllm17activation_kernelIfXadL_ZNS_16gelu_fast_kernelIfEET_RKS2_EELb1ELb0EEEvPS2_PS3_i)
        /*0064*/ 	.short	0x0210
        /*0066*/ 	.short	0x0014


	//----- nvinfo : EIATTR_SW_WAR
	.align		4
.L_732:
        /*0068*/ 	.byte	0x04, 0x36
        /*006a*/ 	.short	(.L_734 - .L_733)
.L_733:
        /*006c*/ 	.word	0x00000008
.L_734:


//--------------------- .nv.info._ZN4vllm17activation_kernelIN3c108BFloat16EXadL_ZNS_16gelu_fast_kernelIS2_EET_RKS4_EELb1ELb1EEEvPS4_PS5_i --------------------------
	.section	.nv.info._ZN4vllm17activation_kernelIN3c108BFloat16EXadL_ZNS_16gelu_fast_kernelIS2_EET_RKS4_EELb1ELb1EEEvPS4_PS5_i,"",@"SHT_CUDA_INFO"
	.sectionflags	@""
	.align	4


	//----- nvinfo : EIATTR_CUDA_API_VERSION
	.align		4
        /*0000*/ 	.byte	0x04, 0x37
        /*0002*/ 	.short	(.L_736 - .L_735)
.L_735:
        /*0004*/ 	.word	0x00000082


	//----- nvinfo : EIATTR_KPARAM_INFO
	.align		4
.L_736:
        /*0008*/ 	.byte	0x04, 0x17
        /*000a*/ 	.short	(.L_738 - .L_737)
.L_737:
        /*000c*/ 	.word	0x00000000
        /*0010*/ 	.short	0x0002
        /*0012*/ 	.short	0x0010
        /*0014*/ 	.byte	0x00, 0xf0, 0x11, 0x00


	//----- nvinfo : EIATTR_KPARAM_INFO
	.align		4
.L_738:
        /*0018*/ 	.byte	0x04, 0x17
        /*001a*/ 	.short	(.L_740 - .L_739)
.L_739:
        /*001c*/ 	.word	0x00000000
        /*0020*/ 	.short	0x0001
        /*0022*/ 	.short	0x0008
        /*0024*/ 	.byte	0x00, 0xf0, 0x21, 0x00


	//----- nvinfo : EIATTR_KPARAM_INFO
	.align		4
.L_740:
        /*0028*/ 	.byte	0x04, 0x17
        /*002a*/ 	.short	(.L_742 - .L_741)
.L_741:
        /*002c*/ 	.word	0x00000000
        /*0030*/ 	.short	0x0000
        /*0032*/ 	.short	0x0000
        /*0034*/ 	.byte	0x00, 0xf0, 0x21, 0x00


	//----- nvinfo : EIATTR_SPARSE_MMA_MASK
	.align		4
.L_742:
        /*0038*/ 	.byte	0x03, 0x50
        /*003a*/ 	.short	0x0000


	//----- nvinfo : EIATTR_MAXREG_COUNT
	.align		4
        /*003c*/ 	.byte	0x03, 0x1b
        /*003e*/ 	.short	0x00ff


	//----- nvinfo : EIATTR_EXTERNS
	.align		4
        /*0040*/ 	.byte	0x04, 0x0f
        /*0042*/ 	.short	(.L_744 - .L_743)


	//   ....[0]....
	.align		4
.L_743:
        /*0044*/ 	.word	index@(__assertfail)


	//----- nvinfo : EIATTR_MERCURY_ISA_VERSION
	.align		4
.L_744:
        /*0048*/ 	.byte	0x03, 0x5f
        /*004a*/ 	.short	0x0101


	//----- nvinfo : EIATTR_SYSCALL_OFFSETS
	.align		4
        /*004c*/ 	.byte	0x04, 0x46
        /*004e*/ 	.short	(.L_746 - .L_745)


	//   ....[0]....
.L_745:
        /*0050*/ 	.word	0x000001b0


	//   ....[1]....
        /*0054*/ 	.word	0x000002a0


	//----- nvinfo : EIATTR_EXIT_INSTR_OFFSETS
	.align		4
.L_746:
        /*0058*/ 	.byte	0x04, 0x1c
        /*005a*/ 	.short	(.L_748 - .L_747)


	//   ....[0]....
.L_747:
        /*005c*/ 	.word	0x00000070


	//   ....[1]....
        /*0060*/ 	.word	0x000002d0


	//----- nvinfo : EIATTR_CRS_STACK_SIZE
	.align		4
.L_748:
        /*0064*/ 	.byte	0x04, 0x1e
        /*0066*/ 	.short	(.L_750 - .L_749)
.L_749:
        /*0068*/ 	.word	0x00000000


	//----- nvinfo : EIATTR_CBANK_PARAM_SIZE
	.align		4
.L_750:
        /*006c*/ 	.byte	0x03, 0x19
        /*006e*/ 	.short	0x0014


	//----- nvinfo : EIATTR_PARAM_CBANK
	.align		4
        /*0070*/ 	.byte	0x04, 0x0a
        /*0072*/ 	.short	(.L_752 - .L_751)
	.align		4
.L_751:
        /*0074*/ 	.word	index@(.nv.constant0._ZN4vllm17activation_kernelIN3c108BFloat16EXadL_ZNS_16gelu_fast_kernelIS2_EET_RKS4_EELb1ELb1EEEvPS4_PS5_i)
        /*0078*/ 	.short	0x0210
        /*007a*/ 	.short	0x0014


	//----- nvinfo : EIATTR_SW_WAR
	.align		4
.L_752:
        /*007c*/ 	.byte	0x04, 0x36
        /*007e*/ 	.short	(.L_754 - .L_753)
.L_753:
        /*0080*/ 	.word	0x00000008
.L_754:


//--------------------- .nv.info._ZN4vllm17activation_kernelIN3c104HalfEXadL_ZNS_16gelu_fast_kernelIS2_EET_RKS4_EELb1ELb1EEEvPS4_PS5_i --------------------------
	.section	.nv.info._ZN4vllm17activation_kernelIN3c104HalfEXadL_ZNS_16gelu_fast_kernelIS2_EET_RKS4_EELb1ELb1EEEvPS4_PS5_i,"",@"SHT_CUDA_INFO"
	.sectionflags	@""
	.align	4


	//----- nvinfo : EIATTR_CUDA_API_VERSION
	.align		4
        /*0000*/ 	.byte	0x04, 0x37
        /*0002*/ 	.short	(.L_756 - .L_755)
.L_755:
        /*0004*/ 	.word	0x00000082


	//----- nvinfo : EIATTR_KPARAM_INFO
	.align		4
.L_756:
        /*0008*/ 	.byte	0x04, 0x17
        /*000a*/ 	.short	(.L_758 - .L_757)
.L_757:
        /*000c*/ 	.word	0x00000000
        /*0010*/ 	.short	0x0002
        /*0012*/ 	.short	0x0010
        /*0014*/ 	.byte	0x00, 0xf0, 0x11, 0x00


	//----- nvinfo : EIATTR_KPARAM_INFO
	.align		4
.L_758:
        /*0018*/ 	.byte	0x04, 0x17
        /*001a*/ 	.short	(.L_760 - .L_759)
.L_759:
        /*001c*/ 	.word	0x00000000
        /*0020*/ 	.short	0x0001
        /*0022*/ 	.short	0x0008
        /*0024*/ 	.byte	0x00, 0xf0, 0x21, 0x00


	//----- nvinfo : EIATTR_KPARAM_INFO
	.align		4
.L_760:
        /*0028*/ 	.byte	0x04, 0x17
        /*002a*/ 	.short	(.L_762 - .L_761)
.L_761:
        /*002c*/ 	.word	0x00000000
        /*0030*/ 	.short	0x0000
        /*0032*/ 	.short	0x0000
        /*0034*/ 	.byte	0x00, 0xf0, 0x21, 0x00


	//----- nvinfo : EIATTR_SPARSE_MMA_MASK
	.align		4
.L_762:
        /*0038*/ 	.byte	0x03, 0x50
        /*003a*/ 	.short	0x0000


	//----- nvinfo : EIATTR_MAXREG_COUNT
	.align		4
        /*003c*/ 	.byte	0x03, 0x1b
        /*003e*/ 	.short	0x00ff


	//----- nvinfo : EIATTR_EXTERNS
	.align		4
        /*0040*/ 	.byte	0x04, 0x0f
        /*0042*/ 	.short	(.L_764 - .L_763)


	//   ....[0]....
	.align		4
.L_763:
        /*0044*/ 	.word	index@(__assertfail)


	//----- nvinfo : EIATTR_MERCURY_ISA_VERSION
	.align		4
.L_764:
        /*0048*/ 	.byte	0x03, 0x5f
        /*004a*/ 	.short	0x0101


	//----- nvinfo : EIATTR_SYSCALL_OFFSETS
	.align		4
        /*004c*/ 	.byte	0x04, 0x46
        /*004e*/ 	.short	(.L_766 - .L_765)


	//   ....[0]....
.L_765:
        /*0050*/ 	.word	0x000001b0


	//   ....[1]....
        /*0054*/ 	.word	0x000002a0


	//----- nvinfo : EIATTR_EXIT_INSTR_OFFSETS
	.align		4
.L_766:
        /*0058*/ 	.byte	0x04, 0x1c
        /*005a*/ 	.short	(.L_768 - .L_767)


	//   ....[0]....
.L_767:
        /*005c*/ 	.word	0x00000070


	//   ....[1]....
        /*0060*/ 	.word	0x000002d0


	//----- nvinfo : EIATTR_CRS_STACK_SIZE
	.align		4
.L_768:
        /*0064*/ 	.byte	0x04, 0x1e
        /*0066*/ 	.short	(.L_770 - .L_769)
.L_769:
        /*0068*/ 	.word	0x00000000


	//----- nvinfo : EIATTR_CBANK_PARAM_SIZE
	.align		4
.L_770:
        /*006c*/ 	.byte	0x03, 0x19
        /*006e*/ 	.short	0x0014


	//----- nvinfo : EIATTR_PARAM_CBANK
	.align		4
        /*0070*/ 	.byte	0x04, 0x0a
        /*0072*/ 	.short	(.L_772 - .L_771)
	.align		4
.L_771:
        /*0074*/ 	.word	index@(.nv.constant0._ZN4vllm17activation_kernelIN3c104HalfEXadL_ZNS_16gelu_fast_kernelIS2_EET_RKS4_EELb1ELb1EEEvPS4_PS5_i)
        /*0078*/ 	.short	0x0210
        /*007a*/ 	.short	0x0014


	//----- nvinfo : EIATTR_SW_WAR
	.align		4
.L_772:
        /*007c*/ 	.byte	0x04, 0x36
        /*007e*/ 	.short	(.L_774 - .L_773)
.L_773:
        /*0080*/ 	.word	0x00000008
.L_774:


//--------------------- .nv.info._ZN4vllm17activation_kernelIfXadL_ZNS_16gelu_fast_kernelIfEET_RKS2_EELb1ELb1EEEvPS2_PS3_i --------------------------
	.section	.nv.info._ZN4vllm17activation_kernelIfXadL_ZNS_16gelu_fast_kernelIfEET_RKS2_EELb1ELb1EEEvPS2_PS3_i,"",@"SHT_CUDA_INFO"
	.sectionflags	@""
	.align	4


	//----- nvinfo : EIATTR_CUDA_API_VERSION
	.align		4
        /*0000*/ 	.byte	0x04, 0x37
        /*0002*/ 	.short	(.L_776 - .L_775)
.L_775:
        /*0004*/ 	.word	0x00000082


	//----- nvinfo : EIATTR_KPARAM_INFO
	.align		4
.L_776:
        /*0008*/ 	.byte	0x04, 0x17
        /*000a*/ 	.short	(.L_778 - .L_777)
.L_777:
        /*000c*/ 	.word	0x00000000
        /*0010*/ 	.short	0x0002
        /*0012*/ 	.short	0x0010
        /*0014*/ 	.byte	0x00, 0xf0, 0x11, 0x00


	//----- nvinfo : EIATTR_KPARAM_INFO
	.align		4
.L_778:
        /*0018*/ 	.byte	0x04, 0x17
        /*001a*/ 	.short	(.L_780 - .L_779)
.L_779:
        /*001c*/ 	.word	0x00000000
        /*0020*/ 	.short	0x0001
        /*0022*/ 	.short	0x0008
        /*0024*/ 	.byte	0x00, 0xf0, 0x21, 0x00


	//----- nvinfo : EIATTR_KPARAM_INFO
	.align		4
.L_780:
        /*0028*/ 	.byte	0x04, 0x17
        /*002a*/ 	.short	(.L_782 - .L_781)
.L_781:
        /*002c*/ 	.word	0x00000000
        /*0030*/ 	.short	0x0000
        /*0032*/ 	.short	0x0000
        /*0034*/ 	.byte	0x00, 0xf0, 0x21, 0x00


	//----- nvinfo : EIATTR_SPARSE_MMA_MASK
	.align		4
.L_782:
        /*0038*/ 	.byte	0x03, 0x50
        /*003a*/ 	.short	0x0000


	//----- nvinfo : EIATTR_MAXREG_COUNT
	.align		4
        /*003c*/ 	.byte	0x03, 0x1b
        /*003e*/ 	.short	0x00ff


	//----- nvinfo : EIATTR_EXTERNS
	.align		4
        /*0040*/ 	.byte	0x04, 0x0f
        /*0042*/ 	.short	(.L_784 - .L_783)


	//   ....[0]....
	.align		4
.L_783:
        /*0044*/ 	.word	index@(__assertfail)


	//----- nvinfo : EIATTR_MERCURY_ISA_VERSION
	.align		4
.L_784:
        /*0048*/ 	.byte	0x03, 0x5f
        /*004a*/ 	.short	0x0101


	//----- nvinfo : EIATTR_SYSCALL_OFFSETS
	.align		4
        /*004c*/ 	.byte	0x04, 0x46
        /*004e*/ 	.short	(.L_786 - .L_785)


	//   ....[0]....
.L_785:
        /*0050*/ 	.word	0x000001b0


	//   ....[1]....
        /*0054*/ 	.word	0x000002a0


	//----- nvinfo : EIATTR_EXIT_INSTR_OFFSETS
	.align		4
.L_786:
        /*0058*/ 	.byte	0x04, 0x1c
        /*005a*/ 	.short	(.L_788 - .L_787)


	//   ....[0]....
.L_787:
        /*005c*/ 	.word	0x00000070


	//   ....[1]....
        /*0060*/ 	.word	0x000002d0


	//----- nvinfo : EIATTR_CRS_STACK_SIZE
	.align		4
.L_788:
        /*0064*/ 	.byte	0x04, 0x1e
        /*0066*/ 	.short	(.L_790 - .L_789)
.L_789:
        /*0068*/ 	.word	0x00000000


	//----- nvinfo : EIATTR_CBANK_PARAM_SIZE
	.align		4
.L_790:
        /*006c*/ 	.byte	0x03, 0x19
        /*006e*/ 	.short	0x0014


	//----- nvinfo : EIATTR_PARAM_CBANK
	.align		4
        /*0070*/ 	.byte	0x04, 0x0a
        /*0072*/ 	.short	(.L_792 - .L_791)
	.align		4
.L_791:
        /*0074*/ 	.word	index@(.nv.constant0._ZN4vllm17activation_kernelIfXadL_ZNS_16gelu_fast_kernelIfEET_RKS2_EELb1ELb1EEEvPS2_PS3_i)
        /*0078*/ 	.short	0x0210
        /*007a*/ 	.short	0x0014


	//----- nvinfo : EIATTR_SW_WAR
	.align		4
.L_792:
        /*007c*/ 	.byte	0x04, 0x36
        /*007e*/ 	.short	(.L_794 - .L_793)
.L_793:
        /*0080*/ 	.word	0x00000008
.L_794:


//--------------------- .nv.info._ZN4vllm17activation_kernelIN3c108BFloat16EXadL_ZNS_15gelu_new_kernelIS2_EET_RKS4_EELb0ELb0EEEvPS4_PS5_i --------------------------
	.section	.nv.info._ZN4vllm17activation_kernelIN3c108BFloat16EXadL_ZNS_15gelu_new_kernelIS2_EET_RKS4_EELb0ELb0EEEvPS4_PS5_i,"",@"SHT_CUDA_INFO"
	.sectionflags	@""
	.align	4


	//----- nvinfo : EIATTR_CUDA_API_VERSION
	.align		4
        /*0000*/ 	.byte	0x04, 0x37
        /*0002*/ 	.short	(.L_796 - .L_795)
.L_795:
        /*0004*/ 	.word	0x00000082


	//----- nvinfo : EIATTR_KPARAM_INFO
	.align		4
.L_796:
        /*0008*/ 	.byte	0x04, 0x17
        /*000a*/ 	.short	(.L_798 - .L_797)
.L_797:
        /*000c*/ 	.word	0x00000000
        /*0010*/ 	.short	0x0002
        /*0012*/ 	.short	0x0010
        /*0014*/ 	.byte	0x00, 0xf0, 0x11, 0x00


	//----- nvinfo : EIATTR_KPARAM_INFO
	.align		4
.L_798:
        /*0018*/ 	.byte	0x04, 0x17
        /*001a*/ 	.short	(.L_800 - .L_799)
.L_799:
        /*001c*/ 	.word	0x00000000
        /*0020*/ 	.short	0x0001
        /*0022*/ 	.short	0x0008
        /*0024*/ 	.byte	0x00, 0xf0, 0x21, 0x00


	//----- nvinfo : EIATTR_KPARAM_INFO
	.align		4
.L_800:
        /*0028*/ 	.byte	0x04, 0x17
        /*002a*/ 	.short	(.L_802 - .L_801)
.L_801:
        /*002c*/ 	.word	0x00000000
        /*0030*/ 	.short	0x0000
        /*0032*/ 	.short	0x0000
        /*0034*/ 	.byte	0x00, 0xf0, 0x21, 0x00


	//----- nvinfo : EIATTR_SPARSE_MMA_MASK
	.align		4
.L_802:
        /*0038*/ 	.byte	0x03, 0x50
        /*003a*/ 	.short	0x0000


	//----- nvinfo : EIATTR_MAXREG_COUNT
	.align		4
        /*003c*/ 	.byte	0x03, 0x1b
        /*003e*/ 	.short	0x00ff


	//----- nvinfo : EIATTR_MERCURY_ISA_VERSION
	.align		4
        /*0040*/ 	.byte	0x03, 0x5f
        /*0042*/ 	.short	0x0101


	//----- nvinfo : EIATTR_EXIT_INSTR_OFFSETS
	.align		4
        /*0044*/ 	.byte	0x04, 0x1c
        /*0046*/ 	.short	(.L_804 - .L_803)


	//   ....[0]....
.L_803:
        /*0048*/ 	.word	0x00000060


	//   ....[1]....
        /*004c*/ 	.word	0x00000380


	//----- nvinfo : EIATTR_CRS_STACK_SIZE
	.align		4
.L_804:
        /*0050*/ 	.byte	0x04, 0x1e
        /*0052*/ 	.short	(.L_806 - .L_805)
.L_805:
        /*0054*/ 	.word	0x00000000


	//----- nvinfo : EIATTR_CBANK_PARAM_SIZE
	.align		4
.L_806:
        /*0058*/ 	.byte	0x03, 0x19
        /*005a*/ 	.short	0x0014


	//----- nvinfo : EIATTR_PARAM_CBANK
	.align		4
        /*005c*/ 	.byte	0x04, 0x0a
        /*005e*/ 	.short	(.L_808 - .L_807)
	.align		4
.L_807:
        /*0060*/ 	.word	index@(.nv.constant0._ZN4vllm17activation_kernelIN3c108BFloat16EXadL_ZNS_15gelu_new_kernelIS2_EET_RKS4_EELb0ELb0EEEvPS4_PS5_i)
        /*0064*/ 	.short	0x0210
        /*0066*/ 	.short	0x0014


	//----- nvinfo : EIATTR_SW_WAR
	.align		4
.L_808:
        /*0068*/ 	.byte	0x04, 0x36
        /*006a*/ 	.short	(.L_810 - .L_809)
.L_809:
        /*006c*/ 	.word	0x00000008
.L_810:


//--------------------- .nv.info._ZN4vllm17activation_kernelIN3c104HalfEXadL_ZNS_15gelu_new_kernelIS2_EET_RKS4_EELb0ELb0EEEvPS4_PS5_i --------------------------
	.section	.nv.info._ZN4vllm17activation_kernelIN3c104HalfEXadL_ZNS_15gelu_new_kernelIS2_EET_RKS4_EELb0ELb0EEEvPS4_PS5_i,"",@"SHT_CUDA_INFO"
	.sectionflags	@""
	.align	4


	//----- nvinfo : EIATTR_CUDA_API_VERSION
	.align		4
        /*0000*/ 	.byte	0x04, 0x37
        /*0002*/ 	.short	(.L_812 - .L_811)
.L_811:
        /*0004*/ 	.word	0x00000082


	//----- nvinfo : EIATTR_KPARAM_INFO
	.align		4
.L_812:
        /*0008*/ 	.byte	0x04, 0x17
        /*000a*/ 	.short	(.L_814 - .L_813)
.L_813:
        /*000c*/ 	.word	0x00000000
        /*0010*/ 	.short	0x0002
        /*0012*/ 	.short	0x0010
        /*0014*/ 	.byte	0x00, 0xf0, 0x11, 0x00


	//----- nvinfo : EIATTR_KPARAM_INFO
	.align		4
.L_814:
        /*0018*/ 	.byte	0x04, 0x17
        /*001a*/ 	.short	(.L_816 - .L_815)
.L_815:
        /*001c*/ 	.word	0x00000000
        /*0020*/ 	.short	0x0001
        /*0022*/ 	.short	0x0008
        /*0024*/ 	.byte	0x00, 0xf0, 0x21, 0x00


	//----- nvinfo : EIATTR_KPARAM_INFO
	.align		4
.L_816:
        /*0028*/ 	.byte	0x04, 0x17
        /*002a*/ 	.short	(.L_818 - .L_817)
.L_817:
        /*002c*/ 	.word	0x00000000
        /*0030*/ 	.short	0x0000
        /*0032*/ 	.short	0x0000
        /*0034*/ 	.byte	0x00, 0xf0, 0x21, 0x00


	//----- nvinfo : EIATTR_SPARSE_MMA_MASK
	.align		4
.L_818:
        /*0038*/ 	.byte	0x03, 0x50
        /*003a*/ 	.short	0x0000


	//----- nvinfo : EIATTR_MAXREG_COUNT
	.align		4
        /*003c*/ 	.byte	0x03, 0x1b
        /*003e*/ 	.short	0x00ff


	//----- nvinfo : EIATTR_MERCURY_ISA_VERSION
	.align		4
        /*0040*/ 	.byte	0x03, 0x5f
        /*0042*/ 	.short	0x0101


	//----- nvinfo : EIATTR_EXIT_INSTR_OFFSETS
	.align		4
        /*0044*/ 	.byte	0x04, 0x1c
        /*0046*/ 	.short	(.L_820 - .L_819)


	//   ....[0]....
.L_819:
        /*0048*/ 	.word	0x00000060


	//   ....[1]....
        /*004c*/ 	.word	0x00000370


	//----- nvinfo : EIATTR_CRS_STACK_SIZE
	.align		4
.L_820:
        /*0050*/ 	.byte	0x04, 0x1e
        /*0052*/ 	.short	(.L_822 - .L_821)
.L_821:
        /*0054*/ 	.word	0x00000000


	//----- nvinfo : EIATTR_CBANK_PARAM_SIZE
	.align		4
.L_822:
        /*0058*/ 	.byte	0x03, 0x19
        /*005a*/ 	.short	0x0014


	//----- nvinfo : EIATTR_PARAM_CBANK
	.align		4
        /*005c*/ 	.byte	0x04, 0x0a
        /*005e*/ 	.short	(.L_824 - .L_823)
	.align		4
.L_823:
        /*0060*/ 	.word	index@(.nv.constant0._ZN4vllm17activation_kernelIN3c104HalfEXadL_ZNS_15gelu_new_kernelIS2_EET_RKS4_EELb0ELb0EEEvPS4_PS5_i)
        /*0064*/ 	.short	0x0210
        /*0066*/ 	.short	0x0014


	//----- nvinfo : EIATTR_SW_WAR
	.align		4
.L_824:
        /*0068*/ 	.byte	0x04, 0x36
        /*006a*/ 	.short	(.L_826 - .L_825)
.L_825:
        /*006c*/ 	.word	0x00000008
.L_826:


//--------------------- .nv.info._ZN4vllm17activation_kernelIfXadL_ZNS_15gelu_new_kernelIfEET_RKS2_EELb0ELb0EEEvPS2_PS3_i --------------------------
	.section	.nv.info._ZN4vllm17activation_kernelIfXadL_ZNS_15gelu_new_kernelIfEET_RKS2_EELb0ELb0EEEvPS2_PS3_i,"",@"SHT_CUDA_INFO"
	.sectionflags	@""
	.align	4


	//----- nvinfo : EIATTR_CUDA_API_VERSION
	.align		4
        /*0000*/ 	.byte	0x04, 0x37
        /*0002*/ 	.short	(.L_828 - .L_827)
.L_827:
        /*0004*/ 	.word	0x00000082


	//----- nvinfo : EIATTR_KPARAM_INFO
	.align		4
.L_828:
        /*0008*/ 	.byte	0x04, 0x17
        /*000a*/ 	.short	(.L_830 - .L_829)
.L_829:
        /*000c*/ 	.word	0x00000000
        /*0010*/ 	.short	0x0002
        /*0012*/ 	.short	0x0010
        /*0014*/ 	.byte	0x00, 0xf0, 0x11, 0x00


	//----- nvinfo : EIATTR_KPARAM_INFO
	.align		4
.L_830:
        /*0018*/ 	.byte	0x04, 0x17
        /*001a*/ 	.short	(.L_832 - .L_831)
.L_831:
        /*001c*/ 	.word	0x00000000
        /*0020*/ 	.short	0x0001
        /*0022*/ 	.short	0x0008
        /*0024*/ 	.byte	0x00, 0xf0, 0x21, 0x00


	//----- nvinfo : EIATTR_KPARAM_INFO
	.align		4
.L_832:
        /*0028*/ 	.byte	0x04, 0x17
        /*002a*/ 	.short	(.L_834 - .L_833)
.L_833:
        /*002c*/ 	.word	0x00000000
        /*0030*/ 	.short	0x0000
        /*0032*/ 	.short	0x0000
        /*0034*/ 	.byte	0x00, 0xf0, 0x21, 0x00


	//----- nvinfo : EIATTR_SPARSE_MMA_MASK
	.align		4
.L_834:
        /*0038*/ 	.byte	0x03, 0x50
        /*003a*/ 	.short	0x0000


	//----- nvinfo : EIATTR_MAXREG_COUNT
	.align		4
        /*003c*/ 	.byte	0x03, 0x1b
        /*003e*/ 	.short	0x00ff


	//----- nvinfo : EIATTR_MERCURY_ISA_VERSION
	.align		4
        /*0040*/ 	.byte	0x03, 0x5f
        /*0042*/ 	.short	0x0101


	//----- nvinfo : EIATTR_EXIT_INSTR_OFFSETS
	.align		4
        /*0044*/ 	.byte	0x04, 0x1c
        /*0046*/ 	.short	(.L_836 - .L_835)


	//   ....[0]....
.L_835:
        /*0048*/ 	.word	0x00000060


	//   ....[1]....
        /*004c*/ 	.word	0x00000260


	//----- nvinfo : EIATTR_CRS_STACK_SIZE
	.align		4
.L_836:
        /*0050*/ 	.byte	0x04, 0x1e
        /*0052*/ 	.short	(.L_838 - .L_837)
.L_837:
        /*0054*/ 	.word	0x00000000


	//----- nvinfo : EIATTR_CBANK_PARAM_SIZE
	.align		4
.L_838:
        /*0058*/ 	.byte	0x03, 0x19
        /*005a*/ 	.short	0x0014


	//----- nvinfo : EIATTR_PARAM_CBANK
	.align		4
        /*005c*/ 	.byte	0x04, 0x0a
        /*005e*/ 	.short	(.L_840 - .L_839)
	.align		4
.L_839:
        /*0060*/ 	.word	index@(.nv.constant0._ZN4vllm17activation_kernelIfXadL_ZNS_15gelu_new_kernelIfEET_RKS2_EELb0ELb0EEEvPS2_PS3_i)
        /*0064*/ 	.short	0x0210
        /*0066*/ 	.short	0x0014


	//----- nvinfo : EIATTR_SW_WAR
	.align		4
.L_840:
        /*0068*/ 	.byte	0x04, 0x36
        /*006a*/ 	.short	(.L_842 - .L_841)
.L_841:
        /*006c*/ 	.word	0x00000008
.L_842:


//--------------------- .nv.info._ZN4vllm17activation_kernelIN3c108BFloat16EXadL_ZNS_15gelu_new_kernelIS2_EET_RKS4_EELb1ELb0EEEvPS4_PS5_i --------------------------
	.section	.nv.info._ZN4vllm17activation_kernelIN3c108BFloat16EXadL_ZNS_15gelu_new_kernelIS2_EET_RKS4_EELb1ELb0EEEvPS4_PS5_i,"",@"SHT_CUDA_INFO"
	.sectionflags	@""
	.align	4


	//----- nvinfo : EIATTR_CUDA_API_VERSION
	.align		4
        /*0000*/ 	.byte	0x04, 0x37
        /*0002*/ 	.short	(.L_844 - .L_843)
.L_843:
        /*0004*/ 	.word	0x00000082


	//----- nvinfo : EIATTR_KPARAM_INFO
	.align		4
.L_844:
        /*0008*/ 	.byte	0x04, 0x17
        /*000a*/ 	.short	(.L_846 - .L_845)
.L_845:
        /*000c*/ 	.word	0x00000000
        /*0010*/ 	.short	0x0002
        /*0012*/ 	.short	0x0010
        /*0014*/ 	.byte	0x00, 0xf0, 0x11, 0x00


	//----- nvinfo : EIATTR_KPARAM_INFO
	.align		4
.L_846:
        /*0018*/ 	.byte	0x04, 0x17
        /*001a*/ 	.short	(.L_848 - .L_847)
.L_847:
        /*001c*/ 	.word	0x00000000
        /*0020*/ 	.short	0x0001
        /*0022*/ 	.short	0x0008
        /*0024*/ 	.byte	0x00, 0xf0, 0x21, 0x00


	//----- nvinfo : EIATTR_KPARAM_INFO
	.align		4
.L_848:
        /*0028*/ 	.byte	0x04, 0x17
        /*002a*/ 	.short	(.L_850 - .L_849)
.L_849:
        /*002c*/ 	.word	0x00000000
        /*0030*/ 	.short	0x0000
        /*0032*/ 	.short	0x0000
        /*0034*/ 	.byte	0x00, 0xf0, 0x21, 0x00


	//----- nvinfo : EIATTR_SPARSE_MMA_MASK
	.align		4
.L_850:
        /*0038*/ 	.byte	0x03, 0x50
        /*003a*/ 	.short	0x0000


	//----- nvinfo : EIATTR_MAXREG_COUNT
	.align		4
        /*003c*/ 	.byte	0x03, 0x1b
        /*003e*/ 	.short	0x00ff


	//----- nvinfo : EIATTR_MERCURY_ISA_VERSION
	.align		4
        /*0040*/ 	.byte	0x03, 0x5f
        /*0042*/ 	.short	0x0101


	//----- nvinfo : EIATTR_EXIT_INSTR_OFFSETS
	.align		4
        /*0044*/ 	.byte	0x04, 0x1c
        /*0046*/ 	.short	(.L_852 - .L_851)


	//   ....[0]....
.L_851:
        /*0048*/ 	.word	0x00000070


	//   ....[1]....
        /*004c*/ 	.word	0x00000ef0


	//----- nvinfo : EIATTR_CRS_STACK_SIZE
	.align		4
.L_852:
        /*0050*/ 	.byte	0x04, 0x1e
        /*0052*/ 	.short	(.L_854 - .L_853)
.L_853:
        /*0054*/ 	.word	0x00000000


	//----- nvinfo : EIATTR_CBANK_PARAM_SIZE
	.align		4
.L_854:
        /*0058*/ 	.byte	0x03, 0x19
        /*005a*/ 	.short	0x0014


	//----- nvinfo : EIATTR_PARAM_CBANK
	.align		4
        /*005c*/ 	.byte	0x04, 0x0a
        /*005e*/ 	.short	(.L_856 - .L_855)
	.align		4
.L_855:
        /*0060*/ 	.word	index@(.nv.constant0._ZN4vllm17activation_kernelIN3c108BFloat16EXadL_ZNS_15gelu_new_kernelIS2_EET_RKS4_EELb1ELb0EEEvPS4_PS5_i)
        /*0064*/ 	.short	0x0210
        /*0066*/ 	.short	0x0014


	//----- nvinfo : EIATTR_SW_WAR
	.align		4
.L_856:
        /*0068*/ 	.byte	0x04, 0x36
        /*006a*/ 	.short	(.L_858 - .L_857)
.L_857:
        /*006c*/ 	.word	0x00000008
.L_858:


//--------------------- .nv.info._ZN4vllm17activation_kernelIN3c104HalfEXadL_ZNS_15gelu_new_kernelIS2_EET_RKS4_EELb1ELb0EEEvPS4_PS5_i --------------------------
	.section	.nv.info._ZN4vllm17activation_kernelIN3c104HalfEXadL_ZNS_15gelu_new_kernelIS2_EET_RKS4_EELb1ELb0EEEvPS4_PS5_i,"",@"SHT_CUDA_INFO"
	.sectionflags	@""
	.align	4


	//----- nvinfo : EIATTR_CUDA_API_VERSION
	.align		4
        /*0000*/ 	.byte	0x04, 0x37
        /*0002*/ 	.short	(.L_860 - .L_859)
.L_859:
        /*0004*/ 	.word	0x00000082


	//----- nvinfo : EIATTR_KPARAM_INFO
	.align		4
.L_860:
        /*0008*/ 	.byte	0x04, 0x17
        /*000a*/ 	.short	(.L_862 - .L_861)
.L_861:
        /*000c*/ 	.word	0x00000000
        /*0010*/ 	.short	0x0002
        /*0012*/ 	.short	0x0010
        /*0014*/ 	.byte	0x00, 0xf0, 0x11, 0x00


	//----- nvinfo : EIATTR_KPARAM_INFO
	.align		4
.L_862:
        /*0018*/ 	.byte	0x04, 0x17
        /*001a*/ 	.short	(.L_864 - .L_863)
.L_863:
        /*001c*/ 	.word	0x00000000
        /*0020*/ 	.short	0x0001
        /*0022*/ 	.short	0x0008
        /*0024*/ 	.byte	0x00, 0xf0, 0x21, 0x00


	//----- nvinfo : EIATTR_KPARAM_INFO
	.align		4
.L_864:
        /*0028*/ 	.byte	0x04, 0x17
        /*002a*/ 	.short	(.L_866 - .L_865)
.L_865:
        /*002c*/ 	.word	0x00000000
        /*0030*/ 	.short	0x0000
        /*0032*/ 	.short	0x0000
        /*0034*/ 	.byte	0x00, 0xf0, 0x21, 0x00


	//----- nvinfo : EIATTR_SPARSE_MMA_MASK
	.align		4
.L_866:
        /*0038*/ 	.byte	0x03, 0x50
        /*003a*/ 	.short	0x0000


	//----- nvinfo : EIATTR_MAXREG_COUNT
	.align		4
        /*003c*/ 	.byte	0x03, 0x1b
        /*003e*/ 	.short	0x00ff


	//----- nvinfo : EIATTR_MERCURY_ISA_VERSION
	.align		4
        /*0040*/ 	.byte	0x03, 0x5f
        /*0042*/ 	.short	0x0101


	//----- nvinfo : EIATTR_EXIT_INSTR_OFFSETS
	.align		4
        /*0044*/ 	.byte	0x04, 0x1c
        /*0046*/ 	.short	(.L_868 - .L_867)


	//   ....[0]....
.L_867:
        /*0048*/ 	.word	0x00000070


	//   ....[1]....
        /*004c*/ 	.word	0x00000e30


	//----- nvinfo : EIATTR_CRS_STACK_SIZE
	.align		4
.L_868:
        /*0050*/ 	.byte	0x04, 0x1e
        /*0052*/ 	.short	(.L_870 - .L_869)
.L_869:
        /*0054*/ 	.word	0x00000000


	//----- nvinfo : EIATTR_CBANK_PARAM_SIZE
	.align		4
.L_870:
        /*0058*/ 	.byte	0x03, 0x19
        /*005a*/ 	.short	0x0014


	//----- nvinfo : EIATTR_PARAM_CBANK
	.align		4
        /*005c*/ 	.byte	0x04, 0x0a
        /*005e*/ 	.short	(.L_872 - .L_871)
	.align		4
.L_871:
        /*0060*/ 	.word	index@(.nv.constant0._ZN4vllm17activation_kernelIN3c104HalfEXadL_ZNS_15gelu_new_kernelIS2_EET_RKS4_EELb1ELb0EEEvPS4_PS5_i)
        /*0064*/ 	.short	0x0210
        /*0066*/ 	.short	0x0014


	//----- nvinfo : EIATTR_SW_WAR
	.align		4
.L_872:
        /*0068*/ 	.byte	0x04, 0x36
        /*006a*/ 	.short	(.L_874 - .L_873)
.L_873:
        /*006c*/ 	.word	0x00000008
.L_874:


//--------------------- .nv.info._ZN4vllm17activation_kernelIfXadL_ZNS_15gelu_new_kernelIfEET_RKS2_EELb1ELb0EEEvPS2_PS3_i --------------------------
	.section	.nv.info._ZN4vllm17activation_kernelIfXadL_ZNS_15gelu_new_kernelIfEET_RKS2_EELb1ELb0EEEvPS2_PS3_i,"",@"SHT_CUDA_INFO"
	.sectionflags	@""
	.align	4


	//----- nvinfo : EIATTR_CUDA_API_VERSION
	.align		4
        /*0000*/ 	.byte	0x04, 0x37
        /*0002*/ 	.short	(.L_876 - .L_875)
.L_875:
        /*0004*/ 	.word	0x00000082


	//----- nvinfo : EIATTR_KPARAM_INFO
	.align		4
.L_876:
        /*0008*/ 	.byte	0x04, 0x17
        /*000a*/ 	.short	(.L_878 - .L_877)
.L_877:
        /*000c*/ 	.word	0x00000000
        /*0010*/ 	.short	0x0002
        /*0012*/ 	.short	0x0010
        /*0014*/ 	.byte	0x00, 0xf0, 0x11, 0x00


	//----- nvinfo : EIATTR_KPARAM_INFO
	.align		4
.L_878:
        /*0018*/ 	.byte	0x04, 0x17
        /*001a*/ 	.short	(.L_880 - .L_879)
.L_879:
        /*001c*/ 	.word	0x00000000
        /*0020*/ 	.short	0x0001
        /*0022*/ 	.short	0x0008
        /*0024*/ 	.byte	0x00, 0xf0, 0x21, 0x00


	//----- nvinfo : EIATTR_KPARAM_INFO
	.align		4
.L_880:
        /*0028*/ 	.byte	0x04, 0x17
        /*002a*/ 	.short	(.L_882 - .L_881)
.L_881:
        /*002c*/ 	.word	0x00000000
        /*0030*/ 	.short	0x0000
        /*0032*/ 	.short	0x0000
        /*0034*/ 	.byte	0x00, 0xf0, 0x21, 0x00


	//----- nvinfo : EIATTR_SPARSE_MMA_MASK
	.align		4
.L_882:
        /*0038*/ 	.byte	0x03, 0x50
        /*003a*/ 	.short	0x0000


	//----- nvinfo : EIATTR_MAXREG_COUNT
	.align		4
        /*003c*/ 	.byte	0x03, 0x1b
        /*003e*/ 	.short	0x00ff


	//----- nvinfo : EIATTR_MERCURY_ISA_VERSION
	.align		4
        /*0040*/ 	.byte	0x03, 0x5f
        /*0042*/ 	.short	0x0101


	//----- nvinfo : EIATTR_EXIT_INSTR_OFFSETS
	.align		4
        /*0044*/ 	.byte	0x04, 0x1c
        /*0046*/ 	.short	(.L_884 - .L_883)


	//   ....[0]....
.L_883:
        /*0048*/ 	.word	0x00000070


	//   ....[1]....
        /*004c*/ 	.word	0x00000370


	//----- nvinfo : EIATTR_CRS_STACK_SIZE
	.align		4
.L_884:
        /*0050*/ 	.byte	0x04, 0x1e
        /*0052*/ 	.short	(.L_886 - .L_885)
.L_885:
        /*0054*/ 	.word	0x00000000


	//----- nvinfo : EIATTR_CBANK_PARAM_SIZE
	.align		4
.L_886:
        /*0058*/ 	.byte	0x03, 0x19
        /*005a*/ 	.short	0x0014


	//----- nvinfo : EIATTR_PARAM_CBANK
	.align		4
        /*005c*/ 	.byte	0x04, 0x0a
        /*005e*/ 	.short	(.L_888 - .L_887)
	.align		4
.L_887:
        /*0060*/ 	.word	index@(.nv.constant0._ZN4vllm17activation_kernelIfXadL_ZNS_15gelu_new_kernelIfEET_RKS2_EELb1ELb0EEEvPS2_PS3_i)
        /*0064*/ 	.short	0x0210
        /*0066*/ 	.short	0x0014


	//----- nvinfo : EIATTR_SW_WAR
	.align		4
.L_888:
        /*0068*/ 	.byte	0x04, 0x36
        /*006a*/ 	.short	(.L_890 - .L_889)
.L_889:
        /*006c*/ 	.word	0x00000008
.L_890:


//--------------------- .nv.info._ZN4vllm17activation_kernelIN3c108BFloat16EXadL_ZNS_15gelu_new_kernelIS2_EET_RKS4_EELb1ELb1EEEvPS4_PS5_i --------------------------
	.section	.nv.info._ZN4vllm17activation_kernelIN3c108BFloat16EXadL_ZNS_15gelu_new_kernelIS2_EET_RKS4_EELb1ELb1EEEvPS4_PS5_i,"",@"SHT_CUDA_INFO"
	.sectionflags	@""
	.align	4


	//----- nvinfo : EIATTR_CUDA_API_VERSION
	.align		4
        /*0000*/ 	.byte	0x04, 0x37
        /*0002*/ 	.short	(.L_892 - .L_891)
.L_891:
        /*0004*/ 	.word	0x00000082


	//----- nvinfo : EIATTR_KPARAM_INFO
	.align		4
.L_892:
        /*0008*/ 	.byte	0x04, 0x17
        /*000a*/ 	.short	(.L_894 - .L_893)
.L_893:
        /*000c*/ 	.word	0x00000000
        /*0010*/ 	.short	0x0002
        /*0012*/ 	.short	0x0010
        /*0014*/ 	.byte	0x00, 0xf0, 0x11, 0x00


	//----- nvinfo : EIATTR_KPARAM_INFO
	.align		4
.L_894:
        /*0018*/ 	.byte	0x04, 0x17
        /*001a*/ 	.short	(.L_896 - .L_895)
.L_895:
        /*001c*/ 	.word	0x00000000
        /*0020*/ 	.short	0x0001
        /*0022*/ 	.short	0x0008
        /*0024*/ 	.byte	0x00, 0xf0, 0x21, 0x00


	//----- nvinfo : EIATTR_KPARAM_INFO
	.align		4
.L_896:
        /*0028*/ 	.byte	0x04, 0x17
        /*002a*/ 	.short	(.L_898 - .L_897)
.L_897:
        /*002c*/ 	.word	0x00000000
        /*0030*/ 	.short	0x0000
        /*0032*/ 	.short	0x0000
        /*0034*/ 	.byte	0x00, 0xf0, 0x21, 0x00


	//----- nvinfo : EIATTR_SPARSE_MMA_MASK
	.align		4
.L_898:
        /*0038*/ 	.byte	0x03, 0x50
        /*003a*/ 	.short	0x0000


	//----- nvinfo : EIATTR_MAXREG_COUNT
	.align		4
        /*003c*/ 	.byte	0x03, 0x1b
        /*003e*/ 	.short	0x00ff


	//----- nvinfo : EIATTR_EXTERNS
	.align		4
        /*0040*/ 	.byte	0x04, 0x0f
        /*0042*/ 	.short	(.L_900 - .L_899)


	//   ....[0]....
	.align		4
.L_899:
        /*0044*/ 	.word	index@(__assertfail)


	//----- nvinfo : EIATTR_MERCURY_ISA_VERSION
	.align		4
.L_900:
        /*0048*/ 	.byte	0x03, 0x5f
        /*004a*/ 	.short	0x0101


	//----- nvinfo : EIATTR_SYSCALL_OFFSETS
	.align		4
        /*004c*/ 	.byte	0x04, 0x46
        /*004e*/ 	.short	(.L_902 - .L_901)


	//   ....[0]....
.L_901:
        /*0050*/ 	.word	0x000001b0


	//   ....[1]....
        /*0054*/ 	.word	0x000002a0


	//----- nvinfo : EIATTR_EXIT_INSTR_OFFSETS
	.align		4
.L_902:
        /*0058*/ 	.byte	0x04, 0x1c
        /*005a*/ 	.short	(.L_904 - .L_903)


	//   ....[0]....
.L_903:
        /*005c*/ 	.word	0x00000070


	//   ....[1]....
        /*0060*/ 	.word	0x000002d0


	//----- nvinfo : EIATTR_CRS_STACK_SIZE
	.align		4
.L_904:
        /*0064*/ 	.byte	0x04, 0x1e
        /*0066*/ 	.short	(.L_906 - .L_905)
.L_905:
        /*0068*/ 	.word	0x00000000


	//----- nvinfo : EIATTR_CBANK_PARAM_SIZE
	.align		4
.L_906:
        /*006c*/ 	.byte	0x03, 0x19
        /*006e*/ 	.short	0x0014


	//----- nvinfo : EIATTR_PARAM_CBANK
	.align		4
        /*0070*/ 	.byte	0x04, 0x0a
        /*0072*/ 	.short	(.L_908 - .L_907)
	.align		4
.L_907:
        /*0074*/ 	.word	index@(.nv.constant0._ZN4vllm17activation_kernelIN3c108BFloat16EXadL_ZNS_15gelu_new_kernelIS2_EET_RKS4_EELb1ELb1EEEvPS4_PS5_i)
        /*0078*/ 	.short	0x0210
        /*007a*/ 	.short	0x0014


	//----- nvinfo : EIATTR_SW_WAR
	.align		4
.L_908:
        /*007c*/ 	.byte	0x04, 0x36
        /*007e*/ 	.short	(.L_910 - .L_909)
.L_909:
        /*0080*/ 	.word	0x00000008
.L_910:


//--------------------- .nv.info._ZN4vllm17activation_kernelIN3c104HalfEXadL_ZNS_15gelu_new_kernelIS2_EET_RKS4_EELb1ELb1EEEvPS4_PS5_i --------------------------
	.section	.nv.info._ZN4vllm17activation_kernelIN3c104HalfEXadL_ZNS_15gelu_new_kernelIS2_EET_RKS4_EELb1ELb1EEEvPS4_PS5_i,"",@"SHT_CUDA_INFO"
	.sectionflags	@""
	.align	4


	//----- nvinfo : EIATTR_CUDA_API_VERSION
	.align		4
        /*0000*/ 	.byte	0x04, 0x37
        /*0002*/ 	.short	(.L_912 - .L_911)
.L_911:
        /*0004*/ 	.word	0x00000082


	//----- nvinfo : EIATTR_KPARAM_INFO
	.align		4
.L_912:
        /*0008*/ 	.byte	0x04, 0x17
        /*000a*/ 	.short	(.L_914 - .L_913)
.L_913:
        /*000c*/ 	.word	0x00000000
        /*0010*/ 	.short	0x0002
        /*0012*/ 	.short	0x0010
        /*0014*/ 	.byte	0x00, 0xf0, 0x11, 0x00


	//----- nvinfo : EIATTR_KPARAM_INFO
	.align		4
.L_914:
        /*0018*/ 	.byte	0x04, 0x17
        /*001a*/ 	.short	(.L_916 - .L_915)
.L_915:
        /*001c*/ 	.word	0x00000000
        /*0020*/ 	.short	0x0001
        /*0022*/ 	.short	0x0008
        /*0024*/ 	.byte	0x00, 0xf0, 0x21, 0x00


	//----- nvinfo : EIATTR_KPARAM_INFO
	.align		4
.L_916:
        /*0028*/ 	.byte	0x04, 0x17
        /*002a*/ 	.short	(.L_918 - .L_917)
.L_917:
        /*002c*/ 	.word	0x00000000
        /*0030*/ 	.short	0x0000
        /*0032*/ 	.short	0x0000
        /*0034*/ 	.byte	0x00, 0xf0, 0x21, 0x00


	//----- nvinfo : EIATTR_SPARSE_MMA_MASK
	.align		4
.L_918:
        /*0038*/ 	.byte	0x03, 0x50
        /*003a*/ 	.short	0x0000


	//----- nvinfo : EIATTR_MAXREG_COUNT
	.align		4
        /*003c*/ 	.byte	0x03, 0x1b
        /*003e*/ 	.short	0x00ff


	//----- nvinfo : EIATTR_EXTERNS
	.align		4
        /*0040*/ 	.byte	0x04, 0x0f
        /*0042*/ 	.short	(.L_920 - .L_919)


	//   ....[0]....
	.align		4
.L_919:
        /*0044*/ 	.word	index@(__assertfail)


	//----- nvinfo : EIATTR_MERCURY_ISA_VERSION
	.align		4
.L_920:
        /*0048*/ 	.byte	0x03, 0x5f
        /*004a*/ 	.short	0x0101


	//----- nvinfo : EIATTR_SYSCALL_OFFSETS
	.align		4
        /*004c*/ 	.byte	0x04, 0x46
        /*004e*/ 	.short	(.L_922 - .L_921)


	//   ....[0]....
.L_921:
        /*0050*/ 	.word	0x000001b0


	//   ....[1]....
        /*0054*/ 	.word	0x000002a0


	//----- nvinfo : EIATTR_EXIT_INSTR_OFFSETS
	.align		4
.L_922:
        /*0058*/ 	.byte	0x04, 0x1c
        /*005a*/ 	.short	(.L_924 - .L_923)


	//   ....[0]....
.L_923:
        /*005c*/ 	.word	0x00000070


	//   ....[1]....
        /*0060*/ 	.word	0x000002d0


	//----- nvinfo : EIATTR_CRS_STACK_SIZE
	.align		4
.L_924:
        /*0064*/ 	.byte	0x04, 0x1e
        /*0066*/ 	.short	(.L_926 - .L_925)
.L_925:
        /*0068*/ 	.word	0x00000000


	//----- nvinfo : EIATTR_CBANK_PARAM_SIZE
	.align		4
.L_926:
        /*006c*/ 	.byte	0x03, 0x19
        /*006e*/ 	.short	0x0014


	//----- nvinfo : EIATTR_PARAM_CBANK
	.align		4
        /*0070*/ 	.byte	0x04, 0x0a
        /*0072*/ 	.short	(.L_928 - .L_927)
	.align		4
.L_927:
        /*0074*/ 	.word	index@(.nv.constant0._ZN4vllm17activation_kernelIN3c104HalfEXadL_ZNS_15gelu_new_kernelIS2_EET_RKS4_EELb1ELb1EEEvPS4_PS5_i)
        /*0078*/ 	.short	0x0210
        /*007a*/ 	.short	0x0014


	//----- nvinfo : EIATTR_SW_WAR
	.align		4
.L_928:
        /*007c*/ 	.byte	0x04, 0x36
        /*007e*/ 	.short	(.L_930 - .L_929)
.L_929:
        /*0080*/ 	.word	0x00000008
.L_930:


//--------------------- .nv.info._ZN4vllm17activation_kernelIfXadL_ZNS_15gelu_new_kernelIfEET_RKS2_EELb1ELb1EEEvPS2_PS3_i --------------------------
	.section	.nv.info._ZN4vllm17activation_kernelIfXadL_ZNS_15gelu_new_kernelIfEET_RKS2_EELb1ELb1EEEvPS2_PS3_i,"",@"SHT_CUDA_INFO"
	.sectionflags	@""
	.align	4


	//----- nvinfo : EIATTR_CUDA_API_VERSION
	.align		4
        /*0000*/ 	.byte	0x04, 0x37
        /*0002*/ 	.short	(.L_932 - .L_931)
.L_931:
        /*0004*/ 	.word	0x00000082


	//----- nvinfo : EIATTR_KPARAM_INFO
	.align		4
.L_932:
        /*0008*/ 	.byte	0x04, 0x17
        /*000a*/ 	.short	(.L_934 - .L_933)
.L_933:
        /*000c*/ 	.word	0x00000000
        /*0010*/ 	.short	0x0002
        /*0012*/ 	.short	0x0010
        /*0014*/ 	.byte	0x00, 0xf0, 0x11, 0x00


	//----- nvinfo : EIATTR_KPARAM_INFO
	.align		4
.L_934:
        /*0018*/ 	.byte	0x04, 0x17
        /*001a*/ 	.short	(.L_936 - .L_935)
.L_935:
        /*001c*/ 	.word	0x00000000
        /*0020*/ 	.short	0x0001
        /*0022*/ 	.short	0x0008
        /*0024*/ 	.byte	0x00, 0xf0, 0x21, 0x00


	//----- nvinfo : EIATTR_KPARAM_INFO
	.align		4
.L_936:
        /*0028*/ 	.byte	0x04, 0x17
        /*002a*/ 	.short	(.L_938 - .L_937)
.L_937:
        /*002c*/ 	.word	0x00000000
        /*0030*/ 	.short	0x0000
        /*0032*/ 	.short	0x0000
        /*0034*/ 	.byte	0x00, 0xf0, 0x21, 0x00


	//----- nvinfo : EIATTR_SPARSE_MMA_MASK
	.align		4
.L_938:
        /*0038*/ 	.byte	0x03, 0x50
        /*003a*/ 	.short	0x0000


	//----- nvinfo : EIATTR_MAXREG_COUNT
	.align		4
        /*003c*/ 	.byte	0x03, 0x1b
        /*003e*/ 	.short	0x00ff


	//----- nvinfo : EIATTR_EXTERNS
	.align		4
        /*0040*/ 	.byte	0x04, 0x0f
        /*0042*/ 	.short	(.L_940 - .L_939)


	//   ....[0]....
	.align		4
.L_939:
        /*0044*/ 	.word	index@(__assertfail)


	//----- nvinfo : EIATTR_MERCURY_ISA_VERSION
	.align		4
.L_940:
        /*0048*/ 	.byte	0x03, 0x5f
        /*004a*/ 	.short	0x0101


	//----- nvinfo : EIATTR_SYSCALL_OFFSETS
	.align		4
        /*004c*/ 	.byte	0x04, 0x46
        /*004e*/ 	.short	(.L_942 - .L_941)


	//   ....[0]....
.L_941:
        /*0050*/ 	.word	0x000001b0


	//   ....[1]....
        /*0054*/ 	.word	0x000002a0


	//----- nvinfo : EIATTR_EXIT_INSTR_OFFSETS
	.align		4
.L_942:
        /*0058*/ 	.byte	0x04, 0x1c
        /*005a*/ 	.short	(.L_944 - .L_943)


	//   ....[0]....
.L_943:
        /*005c*/ 	.word	0x00000070


	//   ....[1]....
        /*0060*/ 	.word	0x000002d0


	//----- nvinfo : EIATTR_CRS_STACK_SIZE
	.align		4
.L_944:
        /*0064*/ 	.byte	0x04, 0x1e
        /*0066*/ 	.short	(.L_946 - .L_945)
.L_945:
        /*0068*/ 	.word	0x00000000


	//----- nvinfo : EIATTR_CBANK_PARAM_SIZE
	.align		4
.L_946:
        /*006c*/ 	.byte	0x03, 0x19
        /*006e*/ 	.short	0x0014


	//----- nvinfo : EIATTR_PARAM_CBANK
	.align		4
        /*0070*/ 	.byte	0x04, 0x0a
        /*0072*/ 	.short	(.L_948 - .L_947)
	.align		4
.L_947:
        /*0074*/ 	.word	index@(.nv.constant0._ZN4vllm17activation_kernelIfXadL_ZNS_15gelu_new_kernelIfEET_RKS2_EELb1ELb1EEEvPS2_PS3_i)
        /*0078*/ 	.short	0x0210
        /*007a*/ 	.short	0x0014


	//----- nvinfo : EIATTR_SW_WAR
	.align		4
.L_948:
        /*007c*/ 	.byte	0x04, 0x36
        /*007e*/ 	.short	(.L_950 - .L_949)
.L_949:
        /*0080*/ 	.word	0x00000008
.L_950:


//--------------------- .nv.info._ZN4vllm24swigluoai_and_mul_kernelIN3c108BFloat16EXadL_ZNS_17swigluoai_and_mulIS2_EET_RKS4_S6_ffEEEEvPS4_PS5_iff --------------------------
	.section	.nv.info._ZN4vllm24swigluoai_and_mul_kernelIN3c108BFloat16EXadL_ZNS_17swigluoai_and_mulIS2_EET_RKS4_S6_ffEEEEvPS4_PS5_iff,"",@"SHT_CUDA_INFO"
	.sectionflags	@""
	.align	4


	//----- nvinfo : EIATTR_CUDA_API_VERSION
	.align		4
        /*0000*/ 	.byte	0x04, 0x37
        /*0002*/ 	.short	(.L_952 - .L_951)
.L_951:
        /*0004*/ 	.word	0x00000082


	//----- nvinfo : EIATTR_KPARAM_INFO
	.align		4
.L_952:
        /*0008*/ 	.byte	0x04, 0x17
        /*000a*/ 	.short	(.L_954 - .L_953)
.L_953:
        /*000c*/ 	.word	0x00000000
        /*0010*/ 	.short	0x0004
        /*0012*/ 	.short	0x0018
        /*0014*/ 	.byte	0x00, 0xf0, 0x11, 0x00


	//----- nvinfo : EIATTR_KPARAM_INFO
	.align		4
.L_954:
        /*0018*/ 	.byte	0x04, 0x17
        /*001a*/ 	.short	(.L_956 - .L_955)
.L_955:
        /*001c*/ 	.word	0x00000000
        /*0020*/ 	.short	0x0003
        /*0022*/ 	.short	0x0014
        /*0024*/ 	.byte	0x00, 0xf0, 0x11, 0x00


	//----- nvinfo : EIATTR_KPARAM_INFO
	.align		4
.L_956:
        /*0028*/ 	.byte	0x04, 0x17
        /*002a*/ 	.short	(.L_958 - .L_957)
.L_957:
        /*002c*/ 	.word	0x00000000
        /*0030*/ 	.short	0x0002
        /*0032*/ 	.short	0x0010
        /*0034*/ 	.byte	0x00, 0xf0, 0x11, 0x00


	//----- nvinfo : EIATTR_KPARAM_INFO
	.align		4
.L_958:
        /*0038*/ 	.byte	0x04, 0x17
        /*003a*/ 	.short	(.L_960 - .L_959)
.L_959:
        /*003c*/ 	.word	0x00000000
        /*0040*/ 	.short	0x0001
        /*0042*/ 	.short	0x0008
        /*0044*/ 	.byte	0x00, 0xf0, 0x21, 0x00


	//----- nvinfo : EIATTR_KPARAM_INFO
	.align		4
.L_960:
        /*0048*/ 	.byte	0x04, 0x17
        /*004a*/ 	.short	(.L_962 - .L_961)
.L_961:
        /*004c*/ 	.word	0x00000000
        /*0050*/ 	.short	0x0000
        /*0052*/ 	.short	0x0000
        /*0054*/ 	.byte	0x00, 0xf0, 0x21, 0x00


	//----- nvinfo : EIATTR_SPARSE_MMA_MASK
	.align		4
.L_962:
        /*0058*/ 	.byte	0x03, 0x50
        /*005a*/ 	.short	0x0000


	//----- nvinfo : EIATTR_MAXREG_COUNT
	.align		4
        /*005c*/ 	.byte	0x03, 0x1b
        /*005e*/ 	.short	0x00ff


	//----- nvinfo : EIATTR_MERCURY_ISA_VERSION
	.align		4
        /*0060*/ 	.byte	0x03, 0x5f
        /*0062*/ 	.short	0x0101


	//----- nvinfo : EIATTR_EXIT_INSTR_OFFSETS
	.align		4
        /*0064*/ 	.byte	0x04, 0x1c
        /*0066*/ 	.short	(.L_964 - .L_963)


	//   ....[0]....
.L_963:
        /*0068*/ 	.word	0x00000180


	//   ....[1]....
        /*006c*/ 	.word	0x000003f0


	//   ....[2]....
        /*0070*/ 	.word	0x000008d0


	//   ....[3]....
        /*0074*/ 	.word	0x00000ac0


	//----- nvinfo : EIATTR_CRS_STACK_SIZE
	.align		4
.L_964:
        /*0078*/ 	.byte	0x04, 0x1e
        /*007a*/ 	.short	(.L_966 - .L_965)
.L_965:
        /*007c*/ 	.word	0x00000000


	//----- nvinfo : EIATTR_CBANK_PARAM_SIZE
	.align		4
.L_966:
        /*0080*/ 	.byte	0x03, 0x19
        /*0082*/ 	.short	0x001c


	//----- nvinfo : EIATTR_PARAM_CBANK
	.align		4
        /*0084*/ 	.byte	0x04, 0x0a
        /*0086*/ 	.short	(.L_968 - .L_967)
	.align		4
.L_967:
        /*0088*/ 	.word	index@(.nv.constant0._ZN4vllm24swigluoai_and_mul_kernelIN3c108BFloat16EXadL_ZNS_17swigluoai_and_mulIS2_EET_RKS4_S6_ffEEEEvPS4_PS5_iff)
        /*008c*/ 	.short	0x0210
        /*008e*/ 	.short	0x001c


	//----- nvinfo : EIATTR_SW_WAR
	.align		4
.L_968:
        /*0090*/ 	.byte	0x04, 0x36
        /*0092*/ 	.short	(.L_970 - .L_969)
.L_969:
        /*0094*/ 	.word	0x00000008
.L_970:


//--------------------- .nv.info._ZN4vllm24swigluoai_and_mul_kernelIN3c104HalfEXadL_ZNS_17swigluoai_and_mulIS2_EET_RKS4_S6_ffEEEEvPS4_PS5_iff --------------------------
	.section	.nv.info._ZN4vllm24swigluoai_and_mul_kernelIN3c104HalfEXadL_ZNS_17swigluoai_and_mulIS2_EET_RKS4_S6_ffEEEEvPS4_PS5_iff,"",@"SHT_CUDA_INFO"
	.sectionflags	@""
	.align	4


	//----- nvinfo : EIATTR_CUDA_API_VERSION
	.align		4
        /*0000*/ 	.byte	0x04, 0x37
        /*0002*/ 	.short	(.L_972 - .L_971)
.L_971:
        /*0004*/ 	.word	0x00000082


	//----- nvinfo : EIATTR_KPARAM_INFO
	.align		4
.L_972:
        /*0008*/ 	.byte	0x04, 0x17
        /*000a*/ 	.short	(.L_974 - .L_973)
.L_973:
        /*000c*/ 	.word	0x00000000
        /*0010*/ 	.short	0x0004
        /*0012*/ 	.short	0x0018
        /*0014*/ 	.byte	0x00, 0xf0, 0x11, 0x00


	//----- nvinfo : EIATTR_KPARAM_INFO
	.align		4
.L_974:
        /*0018*/ 	.byte	0x04, 0x17
        /*001a*/ 	.short	(.L_976 - .L_975)
.L_975:
        /*001c*/ 	.word	0x00000000
        /*0020*/ 	.short	0x0003
        /*0022*/ 	.short	0x0014
        /*0024*/ 	.byte	0x00, 0xf0, 0x11, 0x00


	//----- nvinfo : EIATTR_KPARAM_INFO
	.align		4
.L_976:
        /*0028*/ 	.byte	0x04, 0x17
        /*002a*/ 	.short	(.L_978 - .L_977)
.L_977:
        /*002c*/ 	.word	0x00000000
        /*0030*/ 	.short	0x0002
        /*0032*/ 	.short	0x0010
        /*0034*/ 	.byte	0x00, 0xf0, 0x11, 0x00


	//----- nvinfo : EIATTR_KPARAM_INFO
	.align		4
.L_978:
        /*0038*/ 	.byte	0x04, 0x17
        /*003a*/ 	.short	(.L_980 - .L_979)
.L_979:
        /*003c*/ 	.word	0x00000000
        /*0040*/ 	.short	0x0001
        /*0042*/ 	.short	0x0008
        /*0044*/ 	.byte	0x00, 0xf0, 0x21, 0x00


	//----- nvinfo : EIATTR_KPARAM_INFO
	.align		4
.L_980:
        /*0048*/ 	.byte	0x04, 0x17
        /*004a*/ 	.short	(.L_982 - .L_981)
.L_981:
        /*004c*/ 	.word	0x00000000
        /*0050*/ 	.short	0x0000
        /*0052*/ 	.short	0x0000
        /*0054*/ 	.byte	0x00, 0xf0, 0x21, 0x00


	//----- nvinfo : EIATTR_SPARSE_MMA_MASK
	.align		4
.L_982:
        /*0058*/ 	.byte	0x03, 0x50
        /*005a*/ 	.short	0x0000


	//----- nvinfo : EIATTR_MAXREG_COUNT
	.align		4
        /*005c*/ 	.byte	0x03, 0x1b
        /*005e*/ 	.short	0x00ff


	//----- nvinfo : EIATTR_MERCURY_ISA_VERSION
	.align		4
        /*0060*/ 	.byte	0x03, 0x5f
        /*0062*/ 	.short	0x0101


	//----- nvinfo : EIATTR_EXIT_INSTR_OFFSETS
	.align		4
        /*0064*/ 	.byte	0x04, 0x1c
        /*0066*/ 	.short	(.L_984 - .L_983)


	//   ....[0]....
.L_983:
        /*0068*/ 	.word	0x00000180


	//   ....[1]....
        /*006c*/ 	.word	0x000003f0


	//   ....[2]....
        /*0070*/ 	.word	0x00000890


	//   ....[3]....
        /*0074*/ 	.word	0x00000a80


	//----- nvinfo : EIATTR_CRS_STACK_SIZE
	.align		4
.L_984:
        /*0078*/ 	.byte	0x04, 0x1e
        /*007a*/ 	.short	(.L_986 - .L_985)
.L_985:
        /*007c*/ 	.word	0x00000000


	//----- nvinfo : EIATTR_CBANK_PARAM_SIZE
	.align		4
.L_986:
        /*0080*/ 	.byte	0x03, 0x19
        /*0082*/ 	.short	0x001c


	//----- nvinfo : EIATTR_PARAM_CBANK
	.align		4
        /*0084*/ 	.byte	0x04, 0x0a
        /*0086*/ 	.short	(.L_988 - .L_987)
	.align		4
.L_987:
        /*0088*/ 	.word	index@(.nv.constant0._ZN4vllm24swigluoai_and_mul_kernelIN3c104HalfEXadL_ZNS_17swigluoai_and_mulIS2_EET_RKS4_S6_ffEEEEvPS4_PS5_iff)
        /*008c*/ 	.short	0x0210
        /*008e*/ 	.short	0x001c


	//----- nvinfo : EIATTR_SW_WAR
	.align		4
.L_988:
        /*0090*/ 	.byte	0x04, 0x36
        /*0092*/ 	.short	(.L_990 - .L_989)
.L_989:
        /*0094*/ 	.word	0x00000008
.L_990:


//--------------------- .nv.info._ZN4vllm24swigluoai_and_mul_kernelIfXadL_ZNS_17swigluoai_and_mulIfEET_RKS2_S4_ffEEEEvPS2_PS3_iff --------------------------
	.section	.nv.info._ZN4vllm24swigluoai_and_mul_kernelIfXadL_ZNS_17swigluoai_and_mulIfEET_RKS2_S4_ffEEEEvPS2_PS3_iff,"",@"SHT_CUDA_INFO"
	.sectionflags	@""
	.align	4


	//----- nvinfo : EIATTR_CUDA_API_VERSION
	.align		4
        /*0000*/ 	.byte	0x04, 0x37
        /*0002*/ 	.short	(.L_992 - .L_991)
.L_991:
        /*0004*/ 	.word	0x00000082


	//----- nvinfo : EIATTR_KPARAM_INFO
	.align		4
.L_992:
        /*0008*/ 	.byte	0x04, 0x17
        /*000a*/ 	.short	(.L_994 - .L_993)
.L_993:
        /*000c*/ 	.word	0x00000000
        /*0010*/ 	.short	0x0004
        /*0012*/ 	.short	0x0018
        /*0014*/ 	.byte	0x00, 0xf0, 0x11, 0x00


	//----- nvinfo : EIATTR_KPARAM_INFO
	.align		4
.L_994:
        /*0018*/ 	.byte	0x04, 0x17
        /*001a*/ 	.short	(.L_996 - .L_995)
.L_995:
        /*001c*/ 	.word	0x00000000
        /*0020*/ 	.short	0x0003
        /*0022*/ 	.short	0x0014
        /*0024*/ 	.byte	0x00, 0xf0, 0x11, 0x00


	//----- nvinfo : EIATTR_KPARAM_INFO
	.align		4
.L_996:
        /*0028*/ 	.byte	0x04, 0x17
        /*002a*/ 	.short	(.L_998 - .L_997)
.L_997:
        /*002c*/ 	.word	0x00000000
        /*0030*/ 	.short	0x0002
        /*0032*/ 	.short	0x0010
        /*0034*/ 	.byte	0x00, 0xf0, 0x11, 0x00


	//----- nvinfo : EIATTR_KPARAM_INFO
	.align		4
.L_998:
        /*0038*/ 	.byte	0x04, 0x17
        /*003a*/ 	.short	(.L_1000 - .L_999)
.L_999:
        /*003c*/ 	.word	0x00000000
        /*0040*/ 	.short	0x0001
        /*0042*/ 	.short	0x0008
        /*0044*/ 	.byte	0x00, 0xf0, 0x21, 0x00


	//----- nvinfo : EIATTR_KPARAM_INFO
	.align		4
.L_1000:
        /*0048*/ 	.byte	0x04, 0x17
        /*004a*/ 	.short	(.L_1002 - .L_1001)
.L_1001:
        /*004c*/ 	.word	0x00000000
        /*0050*/ 	.short	0x0000
        /*0052*/ 	.short	0x0000
        /*0054*/ 	.byte	0x00, 0xf0, 0x21, 0x00


	//----- nvinfo : EIATTR_SPARSE_MMA_MASK
	.align		4
.L_1002:
        /*0058*/ 	.byte	0x03, 0x50
        /*005a*/ 	.short	0x0000


	//----- nvinfo : EIATTR_MAXREG_COUNT
	.align		4
        /*005c*/ 	.byte	0x03, 0x1b
        /*005e*/ 	.short	0x00ff


	//----- nvinfo : EIATTR_MERCURY_ISA_VERSION
	.align		4
        /*0060*/ 	.byte	0x03, 0x5f
        /*0062*/ 	.short	0x0101


	//----- nvinfo : EIATTR_EXIT_INSTR_OFFSETS
	.align		4
        /*0064*/ 	.byte	0x04, 0x1c
        /*0066*/ 	.short	(.L_1004 - .L_1003)


	//   ....[0]....
.L_1003:
        /*0068*/ 	.word	0x00000170


	//   ....[1]....
        /*006c*/ 	.word	0x00000390


	//   ....[2]....
        /*0070*/ 	.word	0x00000630


	//   ....[3]....
        /*0074*/ 	.word	0x000007f0


	//----- nvinfo : EIATTR_CRS_STACK_SIZE
	.align		4
.L_1004:
        /*0078*/ 	.byte	0x04, 0x1e
        /*007a*/ 	.short	(.L_1006 - .L_1005)
.L_1005:
        /*007c*/ 	.word	0x00000000


	//----- nvinfo : EIATTR_CBANK_PARAM_SIZE
	.align		4
.L_1006:
        /*0080*/ 	.byte	0x03, 0x19
        /*0082*/ 	.short	0x001c


	//----- nvinfo : EIATTR_PARAM_CBANK
	.align		4
        /*0084*/ 	.byte	0x04, 0x0a
        /*0086*/ 	.short	(.L_1008 - .L_1007)
	.align		4
.L_1007:
        /*0088*/ 	.word	index@(.nv.constant0._ZN4vllm24swigluoai_and_mul_kernelIfXadL_ZNS_17swigluoai_and_mulIfEET_RKS2_S4_ffEEEEvPS2_PS3_iff)
        /*008c*/ 	.short	0x0210
        /*008e*/ 	.short	0x001c


	//----- nvinfo : EIATTR_SW_WAR
	.align		4
.L_1008:
        /*0090*/ 	.byte	0x04, 0x36
        /*0092*/ 	.short	(.L_1010 - .L_1009)
.L_1009:
        /*0094*/ 	.word	0x00000008
.L_1010:


//--------------------- .nv.info._ZN4vllm29act_and_mul_kernel_with_paramIN3c108BFloat16E14__nv_bfloat162XadL_ZNS_14fatrelu_kernelIS2_EET_RKS5_fEEXadL_ZNS_21packed_fatrelu_kernelIS3_EES5_S7_fEELb0ELb0EEEvPS5_PS6_if --------------------------
	.section	.nv.info._ZN4vllm29act_and_mul_kernel_with_paramIN3c108BFloat16E14__nv_bfloat162XadL_ZNS_14fatrelu_kernelIS2_EET_RKS5_fEEXadL_ZNS_21packed_fatrelu_kernelIS3_EES5_S7_fEELb0ELb0EEEvPS5_PS6_if,"",@"SHT_CUDA_INFO"
	.sectionflags	@""
	.align	4


	//----- nvinfo : EIATTR_CUDA_API_VERSION
	.align		4
        /*0000*/ 	.byte	0x04, 0x37
        /*0002*/ 	.short	(.L_1012 - .L_1011)
.L_1011:
        /*0004*/ 	.word	0x00000082


	//----- nvinfo : EIATTR_KPARAM_INFO
	.align		4
.L_1012:
        /*0008*/ 	.byte	0x04, 0x17
        /*000a*/ 	.short	(.L_1014 - .L_1013)
.L_1013:
        /*000c*/ 	.word	0x00000000
        /*0010*/ 	.short	0x0003
        /*0012*/ 	.short	0x0014
        /*0014*/ 	.byte	0x00, 0xf0, 0x11, 0x00


	//----- nvinfo : EIATTR_KPARAM_INFO
	.align		4
.L_1014:
        /*0018*/ 	.byte	0x04, 0x17
        /*001a*/ 	.short	(.L_1016 - .L_1015)
.L_1015:
        /*001c*/ 	.word	0x00000000
        /*0020*/ 	.short	0x0002
        /*0022*/ 	.short	0x0010
        /*0024*/ 	.byte	0x00, 0xf0, 0x11, 0x00


	//----- nvinfo : EIATTR_KPARAM_INFO
	.align		4
.L_1016:
        /*0028*/ 	.byte	0x04, 0x17
        /*002a*/ 	.short	(.L_1018 - .L_1017)
.L_1017:
        /*002c*/ 	.word	0x00000000
        /*0030*/ 	.short	0x0001
        /*0032*/ 	.short	0x0008
        /*0034*/ 	.byte	0x00, 0xf0, 0x21, 0x00


	//----- nvinfo : EIATTR_KPARAM_INFO
	.align		4
.L_1018:
        /*0038*/ 	.byte	0x04, 0x17
        /*003a*/ 	.short	(.L_1020 - .L_1019)
.L_1019:
        /*003c*/ 	.word	0x00000000
        /*0040*/ 	.short	0x0000
        /*0042*/ 	.short	0x0000
        /*0044*/ 	.byte	0x00, 0xf0, 0x21, 0x00


	//----- nvinfo : EIATTR_SPARSE_MMA_MASK
	.align		4
.L_1020:
        /*0048*/ 	.byte	0x03, 0x50
        /*004a*/ 	.short	0x0000


	//----- nvinfo : EIATTR_MAXREG_COUNT
	.align		4
        /*004c*/ 	.byte	0x03, 0x1b
        /*004e*/ 	.short	0x00ff


	//----- nvinfo : EIATTR_MERCURY_ISA_VERSION
	.align		4
        /*0050*/ 	.byte	0x03, 0x5f
        /*0052*/ 	.short	0x0101


	//----- nvinfo : EIATTR_EXIT_INSTR_OFFSETS
	.align		4
        /*0054*/ 	.byte	0x04, 0x1c
        /*0056*/ 	.short	(.L_1022 - .L_1021)


	//   ....[0]....
.L_1021:
        /*0058*/ 	.word	0x00000060


	//   ....[1]....
        /*005c*/ 	.word	0x000002b0


	//----- nvinfo : EIATTR_CRS_STACK_SIZE
	.align		4
.L_1022:
        /*0060*/ 	.byte	0x04, 0x1e
        /*0062*/ 	.short	(.L_1024 - .L_1023)
.L_1023:
        /*0064*/ 	.word	0x00000000


	//----- nvinfo : EIATTR_CBANK_PARAM_SIZE
	.align		4
.L_1024:
        /*0068*/ 	.byte	0x03, 0x19
        /*006a*/ 	.short	0x0018


	//----- nvinfo : EIATTR_PARAM_CBANK
	.align		4
        /*006c*/ 	.byte	0x04, 0x0a
        /*006e*/ 	.short	(.L_1026 - .L_1025)
	.align		4
.L_1025:
        /*0070*/ 	.word	index@(.nv.constant0._ZN4vllm29act_and_mul_kernel_with_paramIN3c108BFloat16E14__nv_bfloat162XadL_ZNS_14fatrelu_kernelIS2_EET_RKS5_fEEXadL_ZNS_21packed_fatrelu_kernelIS3_EES5_S7_fEELb0ELb0EEEvPS5_PS6_if)
        /*0074*/ 	.short	0x0210
        /*0076*/ 	.short	0x0018


	//----- nvinfo : EIATTR_SW_WAR
	.align		4
.L_1026:
        /*0078*/ 	.byte	0x04, 0x36
        /*007a*/ 	.short	(.L_1028 - .L_1027)
.L_1027:
        /*007c*/ 	.word	0x00000008
.L_1028:


//--------------------- .nv.info._ZN4vllm29act_and_mul_kernel_with_paramIN3c104HalfE7__half2XadL_ZNS_14fatrelu_kernelIS2_EET_RKS5_fEEXadL_ZNS_21packed_fatrelu_kernelIS3_EES5_S7_fEELb0ELb0EEEvPS5_PS6_if --------------------------
	.section	.nv.info._ZN4vllm29act_and_mul_kernel_with_paramIN3c104HalfE7__half2XadL_ZNS_14fatrelu_kernelIS2_EET_RKS5_fEEXadL_ZNS_21packed_fatrelu_kernelIS3_EES5_S7_fEELb0ELb0EEEvPS5_PS6_if,"",@"SHT_CUDA_INFO"
	.sectionflags	@""
	.align	4


	//----- nvinfo : EIATTR_CUDA_API_VERSION
	.align		4
        /*0000*/ 	.byte	0x04, 0x37
        /*0002*/ 	.short	(.L_1030 - .L_1029)
.L_1029:
        /*0004*/ 	.word	0x00000082


	//----- nvinfo : EIATTR_KPARAM_INFO
	.align		4
.L_1030:
        /*0008*/ 	.byte	0x04, 0x17
        /*000a*/ 	.short	(.L_1032 - .L_1031)
.L_1031:
        /*000c*/ 	.word	0x00000000
        /*0010*/ 	.short	0x0003
        /*0012*/ 	.short	0x0014
        /*0014*/ 	.byte	0x00, 0xf0, 0x11, 0x00


	//----- nvinfo : EIATTR_KPARAM_INFO
	.align		4
.L_1032:
        /*0018*/ 	.byte	0x04, 0x17
        /*001a*/ 	.short	(.L_1034 - .L_1033)
.L_1033:
        /*001c*/ 	.word	0x00000000
        /*0020*/ 	.short	0x0002
        /*0022*/ 	.short	0x0010
        /*0024*/ 	.byte	0x00, 0xf0, 0x11, 0x00


	//----- nvinfo : EIATTR_KPARAM_INFO
	.align		4
.L_1034:
        /*0028*/ 	.byte	0x04, 0x17
        /*002a*/ 	.short	(.L_1036 - .L_1035)
.L_1035:
        /*002c*/ 	.word	0x00000000
        /*0030*/ 	.short	0x0001
        /*0032*/ 	.short	0x0008
        /*0034*/ 	.byte	0x00, 0xf0, 0x21, 0x00


	//----- nvinfo : EIATTR_KPARAM_INFO
	.align		4
.L_1036:
        /*0038*/ 	.byte	0x04, 0x17
        /*003a*/ 	.short	(.L_1038 - .L_1037)
.L_1037:
        /*003c*/ 	.word	0x00000000
        /*0040*/ 	.short	0x0000
        /*0042*/ 	.short	0x0000
        /*0044*/ 	.byte	0x00, 0xf0, 0x21, 0x00


	//----- nvinfo : EIATTR_SPARSE_MMA_MASK
	.align		4
.L_1038:
        /*0048*/ 	.byte	0x03, 0x50
        /*004a*/ 	.short	0x0000


	//----- nvinfo : EIATTR_MAXREG_COUNT
	.align		4
        /*004c*/ 	.byte	0x03, 0x1b
        /*004e*/ 	.short	0x00ff


	//----- nvinfo : EIATTR_MERCURY_ISA_VERSION
	.align		4
        /*0050*/ 	.byte	0x03, 0x5f
        /*0052*/ 	.short	0x0101


	//----- nvinfo : EIATTR_EXIT_INSTR_OFFSETS
	.align		4
        /*0054*/ 	.byte	0x04, 0x1c
        /*0056*/ 	.short	(.L_1040 - .L_1039)


	//   ....[0]....
.L_1039:
        /*0058*/ 	.word	0x00000060


	//   ....[1]....
        /*005c*/ 	.word	0x000002b0


	//----- nvinfo : EIATTR_CRS_STACK_SIZE
	.align		4
.L_1040:
        /*0060*/ 	.byte	0x04, 0x1e
        /*0062*/ 	.short	(.L_1042 - .L_1041)
.L_1041:
        /*0064*/ 	.word	0x00000000


	//----- nvinfo : EIATTR_CBANK_PARAM_SIZE
	.align		4
.L_1042:
        /*0068*/ 	.byte	0x03, 0x19
        /*006a*/ 	.short	0x0018


	//----- nvinfo : EIATTR_PARAM_CBANK
	.align		4
        /*006c*/ 	.byte	0x04, 0x0a
        /*006e*/ 	.short	(.L_1044 - .L_1043)
	.align		4
.L_1043:
        /*0070*/ 	.word	index@(.nv.constant0._ZN4vllm29act_and_mul_kernel_with_paramIN3c104HalfE7__half2XadL_ZNS_14fatrelu_kernelIS2_EET_RKS5_fEEXadL_ZNS_21packed_fatrelu_kernelIS3_EES5_S7_fEELb0ELb0EEEvPS5_PS6_if)
        /*0074*/ 	.short	0x0210
        /*0076*/ 	.short	0x0018


	//----- nvinfo : EIATTR_SW_WAR
	.align		4
.L_1044:
        /*0078*/ 	.byte	0x04, 0x36
        /*007a*/ 	.short	(.L_1046 - .L_1045)
.L_1045:
        /*007c*/ 	.word	0x00000008
.L_1046:


//--------------------- .nv.info._ZN4vllm29act_and_mul_kernel_with_paramIf6float2XadL_ZNS_14fatrelu_kernelIfEET_RKS3_fEEXadL_ZNS_21packed_fatrelu_kernelIS1_EES3_S5_fEELb0ELb0EEEvPS3_PS4_if --------------------------
	.section	.nv.info._ZN4vllm29act_and_mul_kernel_with_paramIf6float2XadL_ZNS_14fatrelu_kernelIfEET_RKS3_fEEXadL_ZNS_21packed_fatrelu_kernelIS1_EES3_S5_fEELb0ELb0EEEvPS3_PS4_if,"",@"SHT_CUDA_INFO"
	.sectionflags	@""
	.align	4


	//----- nvinfo : EIATTR_CUDA_API_VERSION
	.align		4
        /*0000*/ 	.byte	0x04, 0x37
        /*0002*/ 	.short	(.L_1048 - .L_1047)
.L_1047:
        /*0004*/ 	.word	0x00000082


	//----- nvinfo : EIATTR_KPARAM_INFO
	.align		4
.L_1048:
        /*0008*/ 	.byte	0x04, 0x17
        /*000a*/ 	.short	(.L_1050 - .L_1049)
.L_1049:
        /*000c*/ 	.word	0x00000000
        /*0010*/ 	.short	0x0003
        /*0012*/ 	.short	0x0014
        /*0014*/ 	.byte	0x00, 0xf0, 0x11, 0x00


	//----- nvinfo : EIATTR_KPARAM_INFO
	.align		4
.L_1050:
        /*0018*/ 	.byte	0x04, 0x17
        /*001a*/ 	.short	(.L_1052 - .L_1051)
.L_1051:
        /*001c*/ 	.word	0x00000000
        /*0020*/ 	.short	0x0002
        /*0022*/ 	.short	0x0010
        /*0024*/ 	.byte	0x00, 0xf0, 0x11, 0x00


	//----- nvinfo : EIATTR_KPARAM_INFO
	.align		4
.L_1052:
        /*0028*/ 	.byte	0x04, 0x17
        /*002a*/ 	.short	(.L_1054 - .L_1053)
.L_1053:
        /*002c*/ 	.word	0x00000000
        /*0030*/ 	.short	0x0001
        /*0032*/ 	.short	0x0008
        /*0034*/ 	.byte	0x00, 0xf0, 0x21, 0x00


	//----- nvinfo : EIATTR_KPARAM_INFO
	.align		4
.L_1054:
        /*0038*/ 	.byte	0x04, 0x17
        /*003a*/ 	.short	(.L_1056 - .L_1055)
.L_1055:
        /*003c*/ 	.word	0x00000000
        /*0040*/ 	.short	0x0000
        /*0042*/ 	.short	0x0000
        /*0044*/ 	.byte	0x00, 0xf0, 0x21, 0x00


	//----- nvinfo : EIATTR_SPARSE_MMA_MASK
	.align		4
.L_1056:
        /*0048*/ 	.byte	0x03, 0x50
        /*004a*/ 	.short	0x0000


	//----- nvinfo : EIATTR_MAXREG_COUNT
	.align		4
        /*004c*/ 	.byte	0x03, 0x1b
        /*004e*/ 	.short	0x00ff


	//----- nvinfo : EIATTR_MERCURY_ISA_VERSION
	.align		4
        /*0050*/ 	.byte	0x03, 0x5f
        /*0052*/ 	.short	0x0101


	//----- nvinfo : EIATTR_EXIT_INSTR_OFFSETS
	.align		4
        /*0054*/ 	.byte	0x04, 0x1c
        /*0056*/ 	.short	(.L_1058 - .L_1057)


	//   ....[0]....
.L_1057:
        /*0058*/ 	.word	0x00000060


	//   ....[1]....
        /*005c*/ 	.word	0x00000260


	//----- nvinfo : EIATTR_CRS_STACK_SIZE
	.align		4
.L_1058:
        /*0060*/ 	.byte	0x04, 0x1e
        /*0062*/ 	.short	(.L_1060 - .L_1059)
.L_1059:
        /*0064*/ 	.word	0x00000000


	//----- nvinfo : EIATTR_CBANK_PARAM_SIZE
	.align		4
.L_1060:
        /*0068*/ 	.byte	0x03, 0x19
        /*006a*/ 	.short	0x0018


	//----- nvinfo : EIATTR_PARAM_CBANK
	.align		4
        /*006c*/ 	.byte	0x04, 0x0a
        /*006e*/ 	.short	(.L_1062 - .L_1061)
	.align		4
.L_1061:
        /*0070*/ 	.word	index@(.nv.constant0._ZN4vllm29act_and_mul_kernel_with_paramIf6float2XadL_ZNS_14fatrelu_kernelIfEET_RKS3_fEEXadL_ZNS_21packed_fatrelu_kernelIS1_EES3_S5_fEELb0ELb0EEEvPS3_PS4_if)
        /*0074*/ 	.short	0x0210
        /*0076*/ 	.short	0x0018


	//----- nvinfo : EIATTR_SW_WAR
	.align		4
.L_1062:
        /*0078*/ 	.byte	0x04, 0x36
        /*007a*/ 	.short	(.L_1064 - .L_1063)
.L_1063:
        /*007c*/ 	.word	0x00000008
.L_1064:


//--------------------- .nv.info._ZN4vllm29act_and_mul_kernel_with_paramIN3c108BFloat16E14__nv_bfloat162XadL_ZNS_14fatrelu_kernelIS2_EET_RKS5_fEEXadL_ZNS_21packed_fatrelu_kernelIS3_EES5_S7_fEELb1ELb0EEEvPS5_PS6_if --------------------------
	.section	.nv.info._ZN4vllm29act_and_mul_kernel_with_paramIN3c108BFloat16E14__nv_bfloat162XadL_ZNS_14fatrelu_kernelIS2_EET_RKS5_fEEXadL_ZNS_21packed_fatrelu_kernelIS3_EES5_S7_fEELb1ELb0EEEvPS5_PS6_if,"",@"SHT_CUDA_INFO"
	.sectionflags	@""
	.align	4


	//----- nvinfo : EIATTR_CUDA_API_VERSION
	.align		4
        /*0000*/ 	.byte	0x04, 0x37
        /*0002*/ 	.short	(.L_1066 - .L_1065)
.L_1065:
        /*0004*/ 	.word	0x00000082


	//----- nvinfo : EIATTR_KPARAM_INFO
	.align		4
.L_1066:
        /*0008*/ 	.byte	0x04, 0x17
        /*000a*/ 	.short	(.L_1068 - .L_1067)
.L_1067:
        /*000c*/ 	.word	0x00000000
        /*0010*/ 	.short	0x0003
        /*0012*/ 	.short	0x0014
        /*0014*/ 	.byte	0x00, 0xf0, 0x11, 0x00


	//----- nvinfo : EIATTR_KPARAM_INFO
	.align		4
.L_1068:
        /*0018*/ 	.byte	0x04, 0x17
        /*001a*/ 	.short	(.L_1070 - .L_1069)
.L_1069:
        /*001c*/ 	.word	0x00000000
        /*0020*/ 	.short	0x0002
        /*0022*/ 	.short	0x0010
        /*0024*/ 	.byte	0x00, 0xf0, 0x11, 0x00


	//----- nvinfo : EIATTR_KPARAM_INFO
	.align		4
.L_1070:
        /*0028*/ 	.byte	0x04, 0x17
        /*002a*/ 	.short	(.L_1072 - .L_1071)
.L_1071:
        /*002c*/ 	.word	0x00000000
        /*0030*/ 	.short	0x0001
        /*0032*/ 	.short	0x0008
        /*0034*/ 	.byte	0x00, 0xf0, 0x21, 0x00


	//----- nvinfo : EIATTR_KPARAM_INFO
	.align		4
.L_1072:
        /*0038*/ 	.byte	0x04, 0x17
        /*003a*/ 	.short	(.L_1074 - .L_1073)
.L_1073:
        /*003c*/ 	.word	0x00000000
        /*0040*/ 	.short	0x0000
        /*0042*/ 	.short	0x0000
        /*0044*/ 	.byte	0x00, 0xf0, 0x21, 0x00


	//----- nvinfo : EIATTR_SPARSE_MMA_MASK
	.align		4
.L_1074:
        /*0048*/ 	.byte	0x03, 0x50
        /*004a*/ 	.short	0x0000


	//----- nvinfo : EIATTR_MAXREG_COUNT
	.align		4
        /*004c*/ 	.byte	0x03, 0x1b
        /*004e*/ 	.short	0x00ff


	//----- nvinfo : EIATTR_MERCURY_ISA_VERSION
	.align		4
        /*0050*/ 	.byte	0x03, 0x5f
        /*0052*/ 	.short	0x0101


	//----- nvinfo : EIATTR_EXIT_INSTR_OFFSETS
	.align		4
        /*0054*/ 	.byte	0x04, 0x1c
        /*0056*/ 	.short	(.L_1076 - .L_1075)


	//   ....[0]....
.L_1075:
        /*0058*/ 	.word	0x00000070


	//   ....[1]....
        /*005c*/ 	.word	0x00000400


	//----- nvinfo : EIATTR_CRS_STACK_SIZE
	.align		4
.L_1076:
        /*0060*/ 	.byte	0x04, 0x1e
        /*0062*/ 	.short	(.L_1078 - .L_1077)
.L_1077:
        /*0064*/ 	.word	0x00000000


	//----- nvinfo : EIATTR_CBANK_PARAM_SIZE
	.align		4
.L_1078:
        /*0068*/ 	.byte	0x03, 0x19
        /*006a*/ 	.short	0x0018


	//----- nvinfo : EIATTR_PARAM_CBANK
	.align		4
        /*006c*/ 	.byte	0x04, 0x0a
        /*006e*/ 	.short	(.L_1080 - .L_1079)
	.align		4
.L_1079:
        /*0070*/ 	.word	index@(.nv.constant0._ZN4vllm29act_and_mul_kernel_with_paramIN3c108BFloat16E14__nv_bfloat162XadL_ZNS_14fatrelu_kernelIS2_EET_RKS5_fEEXadL_ZNS_21packed_fatrelu_kernelIS3_EES5_S7_fEELb1ELb0EEEvPS5_PS6_if)
        /*0074*/ 	.short	0x0210
        /*0076*/ 	.short	0x0018


	//----- nvinfo : EIATTR_SW_WAR
	.align		4
.L_1080:
        /*0078*/ 	.byte	0x04, 0x36
        /*007a*/ 	.short	(.L_1082 - .L_1081)
.L_1081:
        /*007c*/ 	.word	0x00000008
.L_1082:


//--------------------- .nv.info._ZN4vllm29act_and_mul_kernel_with_paramIN3c104HalfE7__half2XadL_ZNS_14fatrelu_kernelIS2_EET_RKS5_fEEXadL_ZNS_21packed_fatrelu_kernelIS3_EES5_S7_fEELb1ELb0EEEvPS5_PS6_if --------------------------
	.section	.nv.info._ZN4vllm29act_and_mul_kernel_with_paramIN3c104HalfE7__half2XadL_ZNS_14fatrelu_kernelIS2_EET_RKS5_fEEXadL_ZNS_21packed_fatrelu_kernelIS3_EES5_S7_fEELb1ELb0EEEvPS5_PS6_if,"",@"SHT_CUDA_INFO"
	.sectionflags	@""
	.align	4


	//----- nvinfo : EIATTR_CUDA_API_VERSION
	.align		4
        /*0000*/ 	.byte	0x04, 0x37
        /*0002*/ 	.short	(.L_1084 - .L_1083)
.L_1083:
        /*0004*/ 	.word	0x00000082


	//----- nvinfo : EIATTR_KPARAM_INFO
	.align		4
.L_1084:
        /*0008*/ 	.byte	0x04, 0x17
        /*000a*/ 	.short	(.L_1086 - .L_1085)
.L_1085:
        /*000c*/ 	.word	0x00000000
        /*0010*/ 	.short	0x0003
        /*0012*/ 	.short	0x0014
        /*0014*/ 	.byte	0x00, 0xf0, 0x11, 0x00


	//----- nvinfo : EIATTR_KPARAM_INFO
	.align		4
.L_1086:
        /*0018*/ 	.byte	0x04, 0x17
        /*001a*/ 	.short	(.L_1088 - .L_1087)
.L_1087:
        /*001c*/ 	.word	0x00000000
        /*0020*/ 	.short	0x0002
        /*0022*/ 	.short	0x0010
        /*0024*/ 	.byte	0x00, 0xf0, 0x11, 0x00


	//----- nvinfo : EIATTR_KPARAM_INFO
	.align		4
.L_1088:
        /*0028*/ 	.byte	0x04, 0x17
        /*002a*/ 	.short	(.L_1090 - .L_1089)
.L_1089:
        /*002c*/ 	.word	0x00000000
        /*0030*/ 	.short	0x0001
        /*0032*/ 	.short	0x0008
        /*0034*/ 	.byte	0x00, 0xf0, 0x21, 0x00


	//----- nvinfo : EIATTR_KPARAM_INFO
	.align		4
.L_1090:
        /*0038*/ 	.byte	0x04, 0x17
        /*003a*/ 	.short	(.L_1092 - .L_1091)
.L_1091:
        /*003c*/ 	.word	0x00000000
        /*0040*/ 	.short	0x0000
        /*0042*/ 	.short	0x0000
        /*0044*/ 	.byte	0x00, 0xf0, 0x21, 0x00


	//----- nvinfo : EIATTR_SPARSE_MMA_MASK
	.align		4
.L_1092:
        /*0048*/ 	.byte	0x03, 0x50
        /*004a*/ 	.short	0x0000


	//----- nvinfo : EIATTR_MAXREG_COUNT
	.align		4
        /*004c*/ 	.byte	0x03, 0x1b
        /*004e*/ 	.short	0x00ff


	//----- nvinfo : EIATTR_MERCURY_ISA_VERSION
	.align		4
        /*0050*/ 	.byte	0x03, 0x5f
        /*0052*/ 	.short	0x0101


	//----- nvinfo : EIATTR_EXIT_INSTR_OFFSETS
	.align		4
        /*0054*/ 	.byte	0x04, 0x1c
        /*0056*/ 	.short	(.L_1094 - .L_1093)


	//   ....[0]....
.L_1093:
        /*0058*/ 	.word	0x00000070


	//   ....[1]....
        /*005c*/ 	.word	0x000003c0


	//----- nvinfo : EIATTR_CRS_STACK_SIZE
	.align		4
.L_1094:
        /*0060*/ 	.byte	0x04, 0x1e
        /*0062*/ 	.short	(.L_1096 - .L_1095)
.L_1095:
        /*0064*/ 	.word	0x00000000


	//----- nvinfo : EIATTR_CBANK_PARAM_SIZE
	.align		4
.L_1096:
        /*0068*/ 	.byte	0x03, 0x19
        /*006a*/ 	.short	0x0018


	//----- nvinfo : EIATTR_PARAM_CBANK
	.align		4
        /*006c*/ 	.byte	0x04, 0x0a
        /*006e*/ 	.short	(.L_1098 - .L_1097)
	.align		4
.L_1097:
        /*0070*/ 	.word	index@(.nv.constant0._ZN4vllm29act_and_mul_kernel_with_paramIN3c104HalfE7__half2XadL_ZNS_14fatrelu_kernelIS2_EET_RKS5_fEEXadL_ZNS_21packed_fatrelu_kernelIS3_EES5_S7_fEELb1ELb0EEEvPS5_PS6_if)
        /*0074*/ 	.short	0x0210
        /*0076*/ 	.short	0x0018


	//----- nvinfo : EIATTR_SW_WAR
	.align		4
.L_1098:
        /*0078*/ 	.byte	0x04, 0x36
        /*007a*/ 	.short	(.L_1100 - .L_1099)
.L_1099:
        /*007c*/ 	.word	0x00000008
.L_1100:


//--------------------- .nv.info._ZN4vllm29act_and_mul_kernel_with_paramIf6float2XadL_ZNS_14fatrelu_kernelIfEET_RKS3_fEEXadL_ZNS_21packed_fatrelu_kernelIS1_EES3_S5_fEELb1ELb0EEEvPS3_PS4_if --------------------------
	.section	.nv.info._ZN4vllm29act_and_mul_kernel_with_paramIf6float2XadL_ZNS_14fatrelu_kernelIfEET_RKS3_fEEXadL_ZNS_21packed_fatrelu_kernelIS1_EES3_S5_fEELb1ELb0EEEvPS3_PS4_if,"",@"SHT_CUDA_INFO"
	.sectionflags	@""
	.align	4


	//----- nvinfo : EIATTR_CUDA_API_VERSION
	.align		4
        /*0000*/ 	.byte	0x04, 0x37
        /*0002*/ 	.short	(.L_1102 - .L_1101)
.L_1101:
        /*0004*/ 	.word	0x00000082


	//----- nvinfo : EIATTR_KPARAM_INFO
	.align		4
.L_1102:
        /*0008*/ 	.byte	0x04, 0x17
        /*000a*/ 	.short	(.L_1104 - .L_1103)
.L_1103:
        /*000c*/ 	.word	0x00000000
        /*0010*/ 	.short	0x0003
        /*0012*/ 	.short	0x0014
        /*0014*/ 	.byte	0x00, 0xf0, 0x11, 0x00


	//----- nvinfo : EIATTR_KPARAM_INFO
	.align		4
.L_1104:
        /*0018*/ 	.byte	0x04, 0x17
        /*001a*/ 	.short	(.L_1106 - .L_1105)
.L_1105:
        /*001c*/ 	.word	0x00000000
        /*0020*/ 	.short	0x0002
        /*0022*/ 	.short	0x0010
        /*0024*/ 	.byte	0x00, 0xf0, 0x11, 0x00


	//----- nvinfo : EIATTR_KPARAM_INFO
	.align		4
.L_1106:
        /*0028*/ 	.byte	0x04, 0x17
        /*002a*/ 	.short	(.L_1108 - .L_1107)
.L_1107:
        /*002c*/ 	.word	0x00000000
        /*0030*/ 	.short	0x0001
        /*0032*/ 	.short	0x0008
        /*0034*/ 	.byte	0x00, 0xf0, 0x21, 0x00


	//----- nvinfo : EIATTR_KPARAM_INFO
	.align		4
.L_1108:
        /*0038*/ 	.byte	0x04, 0x17
        /*003a*/ 	.short	(.L_1110 - .L_1109)
.L_1109:
        /*003c*/ 	.word	0x00000000
        /*0040*/ 	.short	0x0000
        /*0042*/ 	.short	0x0000
        /*0044*/ 	.byte	0x00, 0xf0, 0x21, 0x00


	//----- nvinfo : EIATTR_SPARSE_MMA_MASK
	.align		4
.L_1110:
        /*0048*/ 	.byte	0x03, 0x50
        /*004a*/ 	.short	0x0000


	//----- nvinfo : EIATTR_MAXREG_COUNT
	.align		4
        /*004c*/ 	.byte	0x03, 0x1b
        /*004e*/ 	.short	0x00ff


	//----- nvinfo : EIATTR_MERCURY_ISA_VERSION
	.align		4
        /*0050*/ 	.byte	0x03, 0x5f
        /*0052*/ 	.short	0x0101


	//----- nvinfo : EIATTR_EXIT_INSTR_OFFSETS
	.align		4
        /*0054*/ 	.byte	0x04, 0x1c
        /*0056*/ 	.short	(.L_1112 - .L_1111)


	//   ....[0]....
.L_1111:
        /*0058*/ 	.word	0x00000070


	//   ....[1]....
        /*005c*/ 	.word	0x00000280


	//----- nvinfo : EIATTR_CRS_STACK_SIZE
	.align		4
.L_1112:
        /*0060*/ 	.byte	0x04, 0x1e
        /*0062*/ 	.short	(.L_1114 - .L_1113)
.L_1113:
        /*0064*/ 	.word	0x00000000


	//----- nvinfo : EIATTR_CBANK_PARAM_SIZE
	.align		4
.L_1114:
        /*0068*/ 	.byte	0x03, 0x19
        /*006a*/ 	.short	0x0018


	//----- nvinfo : EIATTR_PARAM_CBANK
	.align		4
        /*006c*/ 	.byte	0x04, 0x0a
        /*006e*/ 	.short	(.L_1116 - .L_1115)
	.align		4
.L_1115:
        /*0070*/ 	.word	index@(.nv.constant0._ZN4vllm29act_and_mul_kernel_with_paramIf6float2XadL_ZNS_14fatrelu_kernelIfEET_RKS3_fEEXadL_ZNS_21packed_fatrelu_kernelIS1_EES3_S5_fEELb1ELb0EEEvPS3_PS4_if)
        /*0074*/ 	.short	0x0210
        /*0076*/ 	.short	0x0018


	//----- nvinfo : EIATTR_SW_WAR
	.align		4
.L_1116:
        /*0078*/ 	.byte	0x04, 0x36
        /*007a*/ 	.short	(.L_1118 - .L_1117)
.L_1117:
        /*007c*/ 	.word	0x00000008
.L_1118:


//--------------------- .nv.info._ZN4vllm29act_and_mul_kernel_with_paramIN3c108BFloat16E14__nv_bfloat162XadL_ZNS_14fatrelu_kernelIS2_EET_RKS5_fEEXadL_ZNS_21packed_fatrelu_kernelIS3_EES5_S7_fEELb1ELb1EEEvPS5_PS6_if --------------------------
	.section	.nv.info._ZN4vllm29act_and_mul_kernel_with_paramIN3c108BFloat16E14__nv_bfloat162XadL_ZNS_14fatrelu_kernelIS2_EET_RKS5_fEEXadL_ZNS_21packed_fatrelu_kernelIS3_EES5_S7_fEELb1ELb1EEEvPS5_PS6_if,"",@"SHT_CUDA_INFO"
	.sectionflags	@""
	.align	4


	//----- nvinfo : EIATTR_CUDA_API_VERSION
	.align		4
        /*0000*/ 	.byte	0x04, 0x37
        /*0002*/ 	.short	(.L_1120 - .L_1119)
.L_1119:
        /*0004*/ 	.word	0x00000082


	//----- nvinfo : EIATTR_KPARAM_INFO
	.align		4
.L_1120:
        /*0008*/ 	.byte	0x04, 0x17
        /*000a*/ 	.short	(.L_1122 - .L_1121)
.L_1121:
        /*000c*/ 	.word	0x00000000
        /*0010*/ 	.short	0x0003
        /*0012*/ 	.short	0x0014
        /*0014*/ 	.byte	0x00, 0xf0, 0x11, 0x00


	//----- nvinfo : EIATTR_KPARAM_INFO
	.align		4
.L_1122:
        /*0018*/ 	.byte	0x04, 0x17
        /*001a*/ 	.short	(.L_1124 - .L_1123)
.L_1123:
        /*001c*/ 	.word	0x00000000
        /*0020*/ 	.short	0x0002
        /*0022*/ 	.short	0x0010
        /*0024*/ 	.byte	0x00, 0xf0, 0x11, 0x00


	//----- nvinfo : EIATTR_KPARAM_INFO
	.align		4
.L_1124:
        /*0028*/ 	.byte	0x04, 0x17
        /*002a*/ 	.short	(.L_1126 - .L_1125)
.L_1125:
        /*002c*/ 	.word	0x00000000
        /*0030*/ 	.short	0x0001
        /*0032*/ 	.short	0x0008
        /*0034*/ 	.byte	0x00, 0xf0, 0x21, 0x00


	//----- nvinfo : EIATTR_KPARAM_INFO
	.align		4
.L_1126:
        /*0038*/ 	.byte	0x04, 0x17
        /*003a*/ 	.short	(.L_1128 - .L_1127)
.L_1127:
        /*003c*/ 	.word	0x00000000
        /*0040*/ 	.short	0x0000
        /*0042*/ 	.short	0x0000
        /*0044*/ 	.byte	0x00, 0xf0, 0x21, 0x00


	//----- nvinfo : EIATTR_SPARSE_MMA_MASK
	.align		4
.L_1128:
        /*0048*/ 	.byte	0x03, 0x50
        /*004a*/ 	.short	0x0000


	//----- nvinfo : EIATTR_MAXREG_COUNT
	.align		4
        /*004c*/ 	.byte	0x03, 0x1b
        /*004e*/ 	.short	0x00ff


	//----- nvinfo : EIATTR_EXTERNS
	.align		4
        /*0050*/ 	.byte	0x04, 0x0f
        /*0052*/ 	.short	(.L_1130 - .L_1129)


	//   ....[0]....
	.align		4
.L_1129:
        /*0054*/ 	.word	index@(__assertfail)


	//----- nvinfo : EIATTR_MERCURY_ISA_VERSION
	.align		4
.L_1130:
        /*0058*/ 	.byte	0x03, 0x5f
        /*005a*/ 	.short	0x0101


	//----- nvinfo : EIATTR_SYSCALL_OFFSETS
	.align		4
        /*005c*/ 	.byte	0x04, 0x46
        /*005e*/ 	.short	(.L_1132 - .L_1131)


	//   ....[0]....
.L_1131:
        /*0060*/ 	.word	0x000001b0


	//   ....[1]....
        /*0064*/ 	.word	0x000002a0


	//   ....[2]....
        /*0068*/ 	.word	0x00000390


	//----- nvinfo : EIATTR_EXIT_INSTR_OFFSETS
	.align		4
.L_1132:
        /*006c*/ 	.byte	0x04, 0x1c
        /*006e*/ 	.short	(.L_1134 - .L_1133)


	//   ....[0]....
.L_1133:
        /*0070*/ 	.word	0x00000070


	//   ....[1]....
        /*0074*/ 	.word	0x000003c0


	//----- nvinfo : EIATTR_CRS_STACK_SIZE
	.align		4
.L_1134:
        /*0078*/ 	.byte	0x04, 0x1e
        /*007a*/ 	.short	(.L_1136 - .L_1135)
.L_1135:
        /*007c*/ 	.word	0x00000000


	//----- nvinfo : EIATTR_CBANK_PARAM_SIZE
	.align		4
.L_1136:
        /*0080*/ 	.byte	0x03, 0x19
        /*0082*/ 	.short	0x0018


	//----- nvinfo : EIATTR_PARAM_CBANK
	.align		4
        /*0084*/ 	.byte	0x04, 0x0a
        /*0086*/ 	.short	(.L_1138 - .L_1137)
	.align		4
.L_1137:
        /*0088*/ 	.word	index@(.nv.constant0._ZN4vllm29act_and_mul_kernel_with_paramIN3c108BFloat16E14__nv_bfloat162XadL_ZNS_14fatrelu_kernelIS2_EET_RKS5_fEEXadL_ZNS_21packed_fatrelu_kernelIS3_EES5_S7_fEELb1ELb1EEEvPS5_PS6_if)
        /*008c*/ 	.short	0x0210
        /*008e*/ 	.short	0x0018


	//----- nvinfo : EIATTR_SW_WAR
	.align		4
.L_1138:
        /*0090*/ 	.byte	0x04, 0x36
        /*0092*/ 	.short	(.L_1140 - .L_1139)
.L_1139:
        /*0094*/ 	.word	0x00000008
.L_1140:


//--------------------- .nv.info._ZN4vllm29act_and_mul_kernel_with_paramIN3c104HalfE7__half2XadL_ZNS_14fatrelu_kernelIS2_EET_RKS5_fEEXadL_ZNS_21packed_fatrelu_kernelIS3_EES5_S7_fEELb1ELb1EEEvPS5_PS6_if --------------------------
	.section	.nv.info._ZN4vllm29act_and_mul_kernel_with_paramIN3c104HalfE7__half2XadL_ZNS_14fatrelu_kernelIS2_EET_RKS5_fEEXadL_ZNS_21packed_fatrelu_kernelIS3_EES5_S7_fEELb1ELb1EEEvPS5_PS6_if,"",@"SHT_CUDA_INFO"
	.sectionflags	@""
	.align	4


	//----- nvinfo : EIATTR_CUDA_API_VERSION
	.align		4
        /*0000*/ 	.byte	0x04, 0x37
        /*0002*/ 	.short	(.L_1142 - .L_1141)
.L_1141:
        /*0004*/ 	.word	0x00000082


	//----- nvinfo : EIATTR_KPARAM_INFO
	.align		4
.L_1142:
        /*0008*/ 	.byte	0x04, 0x17
        /*000a*/ 	.short	(.L_1144 - .L_1143)
.L_1143:
        /*000c*/ 	.word	0x00000000
        /*0010*/ 	.short	0x0003
        /*0012*/ 	.short	0x0014
        /*0014*/ 	.byte	0x00, 0xf0, 0x11, 0x00


	//----- nvinfo : EIATTR_KPARAM_INFO
	.align		4
.L_1144:
        /*0018*/ 	.byte	0x04, 0x17
        /*001a*/ 	.short	(.L_1146 - .L_1145)
.L_1145:
        /*001c*/ 	.word	0x00000000
        /*0020*/ 	.short	0x0002
        /*0022*/ 	.short	0x0010
        /*0024*/ 	.byte	0x00, 0xf0, 0x11, 0x00


	//----- nvinfo : EIATTR_KPARAM_INFO
	.align		4
.L_1146:
        /*0028*/ 	.byte	0x04, 0x17
        /*002a*/ 	.short	(.L_1148 - .L_1147)
.L_1147:
        /*002c*/ 	.word	0x00000000
        /*0030*/ 	.short	0x0001
        /*0032*/ 	.short	0x0008
        /*0034*/ 	.byte	0x00, 0xf0, 0x21, 0x00


	//----- nvinfo : EIATTR_KPARAM_INFO
	.align		4
.L_1148:
        /*0038*/ 	.byte	0x04, 0x17
        /*003a*/ 	.short	(.L_1150 - .L_1149)
.L_1149:
        /*003c*/ 	.word	0x00000000
        /*0040*/ 	.short	0x0000
        /*0042*/ 	.short	0x0000
        /*0044*/ 	.byte	0x00, 0xf0, 0x21, 0x00


	//----- nvinfo : EIATTR_SPARSE_MMA_MASK
	.align		4
.L_1150:
        /*0048*/ 	.byte	0x03, 0x50
        /*004a*/ 	.short	0x0000


	//----- nvinfo : EIATTR_MAXREG_COUNT
	.align		4
        /*004c*/ 	.byte	0x03, 0x1b
        /*004e*/ 	.short	0x00ff


	//----- nvinfo : EIATTR_EXTERNS
	.align		4
        /*0050*/ 	.byte	0x04, 0x0f
        /*0052*/ 	.short	(.L_1152 - .L_1151)


	//   ....[0]....
	.align		4
.L_1151:
        /*0054*/ 	.word	index@(__assertfail)


	//----- nvinfo : EIATTR_MERCURY_ISA_VERSION
	.align		4
.L_1152:
        /*0058*/ 	.byte	0x03, 0x5f
        /*005a*/ 	.short	0x0101


	//----- nvinfo : EIATTR_SYSCALL_OFFSETS
	.align		4
        /*005c*/ 	.byte	0x04, 0x46
        /*005e*/ 	.short	(.L_1154 - .L_1153)


	//   ....[0]....
.L_1153:
        /*0060*/ 	.word	0x000001b0


	//   ....[1]....
        /*0064*/ 	.word	0x000002a0


	//   ....[2]....
        /*0068*/ 	.word	0x00000390


	//----- nvinfo : EIATTR_EXIT_INSTR_OFFSETS
	.align		4
.L_1154:
        /*006c*/ 	.byte	0x04, 0x1c
        /*006e*/ 	.short	(.L_1156 - .L_1155)


	//   ....[0]....
.L_1155:
        /*0070*/ 	.word	0x00000070


	//   ....[1]....
        /*0074*/ 	.word	0x000003c0


	//----- nvinfo : EIATTR_CRS_STACK_SIZE
	.align		4
.L_1156:
        /*0078*/ 	.byte	0x04, 0x1e
        /*007a*/ 	.short	(.L_1158 - .L_1157)
.L_1157:
        /*007c*/ 	.word	0x00000000


	//----- nvinfo : EIATTR_CBANK_PARAM_SIZE
	.align		4
.L_1158:
        /*0080*/ 	.byte	0x03, 0x19
        /*0082*/ 	.short	0x0018


	//----- nvinfo : EIATTR_PARAM_CBANK
	.align		4
        /*0084*/ 	.byte	0x04, 0x0a
        /*0086*/ 	.short	(.L_1160 - .L_1159)
	.align		4
.L_1159:
        /*0088*/ 	.word	index@(.nv.constant0._ZN4vllm29act_and_mul_kernel_with_paramIN3c104HalfE7__half2XadL_ZNS_14fatrelu_kernelIS2_EET_RKS5_fEEXadL_ZNS_21packed_fatrelu_kernelIS3_EES5_S7_fEELb1ELb1EEEvPS5_PS6_if)
        /*008c*/ 	.short	0x0210
        /*008e*/ 	.short	0x0018


	//----- nvinfo : EIATTR_SW_WAR
	.align		4
.L_1160:
        /*0090*/ 	.byte	0x04, 0x36
        /*0092*/ 	.short	(.L_1162 - .L_1161)
.L_1161:
        /*0094*/ 	.word	0x00000008
.L_1162:


//--------------------- .nv.info._ZN4vllm29act_and_mul_kernel_with_paramIf6float2XadL_ZNS_14fatrelu_kernelIfEET_RKS3_fEEXadL_ZNS_21packed_fatrelu_kernelIS1_EES3_S5_fEELb1ELb1EEEvPS3_PS4_if --------------------------
	.section	.nv.info._ZN4vllm29act_and_mul_kernel_with_paramIf6float2XadL_ZNS_14fatrelu_kernelIfEET_RKS3_fEEXadL_ZNS_21packed_fatrelu_kernelIS1_EES3_S5_fEELb1ELb1EEEvPS3_PS4_if,"",@"SHT_CUDA_INFO"
	.sectionflags	@""
	.align	4


	//----- nvinfo : EIATTR_CUDA_API_VERSION
	.align		4
        /*0000*/ 	.byte	0x04, 0x37
        /*0002*/ 	.short	(.L_1164 - .L_1163)
.L_1163:
        /*0004*/ 	.word	0x00000082


	//----- nvinfo : EIATTR_KPARAM_INFO
	.align		4
.L_1164:
        /*0008*/ 	.byte	0x04, 0x17
        /*000a*/ 	.short	(.L_1166 - .L_1165)
.L_1165:
        /*000c*/ 	.word	0x00000000
        /*0010*/ 	.short	0x0003
        /*0012*/ 	.short	0x0014
        /*0014*/ 	.byte	0x00, 0xf0, 0x11, 0x00


	//----- nvinfo : EIATTR_KPARAM_INFO
	.align		4
.L_1166:
        /*0018*/ 	.byte	0x04, 0x17
        /*001a*/ 	.short	(.L_1168 - .L_1167)
.L_1167:
        /*001c*/ 	.word	0x00000000
        /*0020*/ 	.short	0x0002
        /*0022*/ 	.short	0x0010
        /*0024*/ 	.byte	0x00, 0xf0, 0x11, 0x00


	//----- nvinfo : EIATTR_KPARAM_INFO
	.align		4
.L_1168:
        /*0028*/ 	.byte	0x04, 0x17
        /*002a*/ 	.short	(.L_1170 - .L_1169)
.L_1169:
        /*002c*/ 	.word	0x00000000
        /*0030*/ 	.short	0x0001
        /*0032*/ 	.short	0x0008
        /*0034*/ 	.byte	0x00, 0xf0, 0x21, 0x00


	//----- nvinfo : EIATTR_KPARAM_INFO
	.align		4
.L_1170:
        /*0038*/ 	.byte	0x04, 0x17
        /*003a*/ 	.short	(.L_1172 - .L_1171)
.L_1171:
        /*003c*/ 	.word	0x00000000
        /*0040*/ 	.short	0x0000
        /*0042*/ 	.short	0x0000
        /*0044*/ 	.byte	0x00, 0xf0, 0x21, 0x00


	//----- nvinfo : EIATTR_SPARSE_MMA_MASK
	.align		4
.L_1172:
        /*0048*/ 	.byte	0x03, 0x50
        /*004a*/ 	.short	0x0000


	//----- nvinfo : EIATTR_MAXREG_COUNT
	.align		4
        /*004c*/ 	.byte	0x03, 0x1b
        /*004e*/ 	.short	0x00ff


	//----- nvinfo : EIATTR_EXTERNS
	.align		4
        /*0050*/ 	.byte	0x04, 0x0f
        /*0052*/ 	.short	(.L_1174 - .L_1173)


	//   ....[0]....
	.align		4
.L_1173:
        /*0054*/ 	.word	index@(__assertfail)


	//----- nvinfo : EIATTR_MERCURY_ISA_VERSION
	.align		4
.L_1174:
        /*0058*/ 	.byte	0x03, 0x5f
        /*005a*/ 	.short	0x0101


	//----- nvinfo : EIATTR_SYSCALL_OFFSETS
	.align		4
        /*005c*/ 	.byte	0x04, 0x46
        /*005e*/ 	.short	(.L_1176 - .L_1175)


	//   ....[0]....
.L_1175:
        /*0060*/ 	.word	0x000001b0


	//   ....[1]....
        /*0064*/ 	.word	0x000002a0


	//   ....[2]....
        /*0068*/ 	.word	0x00000390


	//----- nvinfo : EIATTR_EXIT_INSTR_OFFSETS
	.align		4
.L_1176:
        /*006c*/ 	.byte	0x04, 0x1c
        /*006e*/ 	.short	(.L_1178 - .L_1177)


	//   ....[0]....
.L_1177:
        /*0070*/ 	.word	0x00000070


	//   ....[1]....
        /*0074*/ 	.word	0x000003c0


	//----- nvinfo : EIATTR_CRS_STACK_SIZE
	.align		4
.L_1178:
        /*0078*/ 	.byte	0x04, 0x1e
        /*007a*/ 	.short	(.L_1180 - .L_1179)
.L_1179:
        /*007c*/ 	.word	0x00000000


	//----- nvinfo : EIATTR_CBANK_PARAM_SIZE
	.align		4
.L_1180:
        /*0080*/ 	.byte	0x03, 0x19
        /*0082*/ 	.short	0x0018


	//----- nvinfo : EIATTR_PARAM_CBANK
	.align		4
        /*0084*/ 	.byte	0x04, 0x0a
        /*0086*/ 	.short	(.L_1182 - .L_1181)
	.align		4
.L_1181:
        /*0088*/ 	.word	index@(.nv.constant0._ZN4vllm29act_and_mul_kernel_with_paramIf6float2XadL_ZNS_14fatrelu_kernelIfEET_RKS3_fEEXadL_ZNS_21packed_fatrelu_kernelIS1_EES3_S5_fEELb1ELb1EEEvPS3_PS4_if)
        /*008c*/ 	.short	0x0210
        /*008e*/ 	.short	0x0018


	//----- nvinfo : EIATTR_SW_WAR
	.align		4
.L_1182:
        /*0090*/ 	.byte	0x04, 0x36
        /*0092*/ 	.short	(.L_1184 - .L_1183)
.L_1183:
        /*0094*/ 	.word	0x00000008
.L_1184:


//--------------------- .nv.info._ZN4vllm18act_and_mul_kernelIN3c108BFloat16E14__nv_bfloat162XadL_ZNS_16gelu_tanh_kernelIS2_EET_RKS5_EEXadL_ZNS_23packed_gelu_tanh_kernelIS3_EES5_S7_EELb1ELb0ELb0EEEvPS5_PS6_i --------------------------
	.section	.nv.info._ZN4vllm18act_and_mul_kernelIN3c108BFloat16E14__nv_bfloat162XadL_ZNS_16gelu_tanh_kernelIS2_EET_RKS5_EEXadL_ZNS_23packed_gelu_tanh_kernelIS3_EES5_S7_EELb1ELb0ELb0EEEvPS5_PS6_i,"",@"SHT_CUDA_INFO"
	.sectionflags	@""
	.align	4


	//----- nvinfo : EIATTR_CUDA_API_VERSION
	.align		4
        /*0000*/ 	.byte	0x04, 0x37
        /*0002*/ 	.short	(.L_1186 - .L_1185)
.L_1185:
        /*0004*/ 	.word	0x00000082


	//----- nvinfo : EIATTR_KPARAM_INFO
	.align		4
.L_1186:
        /*0008*/ 	.byte	0x04, 0x17
        /*000a*/ 	.short	(.L_1188 - .L_1187)
.L_1187:
        /*000c*/ 	.word	0x00000000
        /*0010*/ 	.short	0x0002
        /*0012*/ 	.short	0x0010
        /*0014*/ 	.byte	0x00, 0xf0, 0x11, 0x00


	//----- nvinfo : EIATTR_KPARAM_INFO
	.align		4
.L_1188:
        /*0018*/ 	.byte	0x04, 0x17
        /*001a*/ 	.short	(.L_1190 - .L_1189)
.L_1189:
        /*001c*/ 	.word	0x00000000
        /*0020*/ 	.short	0x0001
        /*0022*/ 	.short	0x0008
        /*0024*/ 	.byte	0x00, 0xf0, 0x21, 0x00


	//----- nvinfo : EIATTR_KPARAM_INFO
	.align		4
.L_1190:
        /*0028*/ 	.byte	0x04, 0x17
        /*002a*/ 	.short	(.L_1192 - .L_1191)
.L_1191:
        /*002c*/ 	.word	0x00000000
        /*0030*/ 	.short	0x0000
        /*0032*/ 	.short	0x0000
        /*0034*/ 	.byte	0x00, 0xf0, 0x21, 0x00


	//----- nvinfo : EIATTR_SPARSE_MMA_MASK
	.align		4
.L_1192:
        /*0038*/ 	.byte	0x03, 0x50
        /*003a*/ 	.short	0x0000


	//----- nvinfo : EIATTR_MAXREG_COUNT
	.align		4
        /*003c*/ 	.byte	0x03, 0x1b
        /*003e*/ 	.short	0x00ff


	//----- nvinfo : EIATTR_MERCURY_ISA_VERSION
	.align		4
        /*0040*/ 	.byte	0x03, 0x5f
        /*0042*/ 	.short	0x0101


	//----- nvinfo : EIATTR_EXIT_INSTR_OFFSETS
	.align		4
        /*0044*/ 	.byte	0x04, 0x1c
        /*0046*/ 	.short	(.L_1194 - .L_1193)


	//   ....[0]....
.L_1193:
        /*0048*/ 	.word	0x00000060


	//   ....[1]....
        /*004c*/ 	.word	0x000002f0


	//----- nvinfo : EIATTR_CRS_STACK_SIZE
	.align		4
.L_1194:
        /*0050*/ 	.byte	0x04, 0x1e
        /*0052*/ 	.short	(.L_1196 - .L_1195)
.L_1195:
        /*0054*/ 	.word	0x00000000


	//----- nvinfo : EIATTR_CBANK_PARAM_SIZE
	.align		4
.L_1196:
        /*0058*/ 	.byte	0x03, 0x19
        /*005a*/ 	.short	0x0014


	//----- nvinfo : EIATTR_PARAM_CBANK
	.align		4
        /*005c*/ 	.byte	0x04, 0x0a
        /*005e*/ 	.short	(.L_1198 - .L_1197)
	.align		4
.L_1197:
        /*0060*/ 	.word	index@(.nv.constant0._ZN4vllm18act_and_mul_kernelIN3c108BFloat16E14__nv_bfloat162XadL_ZNS_16gelu_tanh_kernelIS2_EET_RKS5_EEXadL_ZNS_23packed_gelu_tanh_kernelIS3_EES5_S7_EELb1ELb0ELb0EEEvPS5_PS6_i)
        /*0064*/ 	.short	0x0210
        /*0066*/ 	.short	0x0014


	//----- nvinfo : EIATTR_SW_WAR
	.align		4
.L_1198:
        /*0068*/ 	.byte	0x04, 0x36
        /*006a*/ 	.short	(.L_1200 - .L_1199)
.L_1199:
        /*006c*/ 	.word	0x00000008
.L_1200:


//--------------------- .nv.info._ZN4vllm18act_and_mul_kernelIN3c104HalfE7__half2XadL_ZNS_16gelu_tanh_kernelIS2_EET_RKS5_EEXadL_ZNS_23packed_gelu_tanh_kernelIS3_EES5_S7_EELb1ELb0ELb0EEEvPS5_PS6_i --------------------------
	.section	.nv.info._ZN4vllm18act_and_mul_kernelIN3c104HalfE7__half2XadL_ZNS_16gelu_tanh_kernelIS2_EET_RKS5_EEXadL_ZNS_23packed_gelu_tanh_kernelIS3_EES5_S7_EELb1ELb0ELb0EEEvPS5_PS6_i,"",@"SHT_CUDA_INFO"
	.sectionflags	@""
	.align	4


	//----- nvinfo : EIATTR_CUDA_API_VERSION
	.align		4
        /*0000*/ 	.byte	0x04, 0x37
        /*0002*/ 	.short	(.L_1202 - .L_1201)
.L_1201:
        /*0004*/ 	.word	0x00000082


	//----- nvinfo : EIATTR_KPARAM_INFO
	.align		4
.L_1202:
        /*0008*/ 	.byte	0x04, 0x17
        /*000a*/ 	.short	(.L_1204 - .L_1203)
.L_1203:
        /*000c*/ 	.word	0x00000000
        /*0010*/ 	.short	0x0002
        /*0012*/ 	.short	0x0010
        /*0014*/ 	.byte	0x00, 0xf0, 0x11, 0x00


	//----- nvinfo : EIATTR_KPARAM_INFO
	.align		4
.L_1204:
        /*0018*/ 	.byte	0x04, 0x17
        /*001a*/ 	.short	(.L_1206 - .L_1205)
.L_1205:
        /*001c*/ 	.word	0x00000000
        /*0020*/ 	.short	0x0001
        /*0022*/ 	.short	0x0008
        /*0024*/ 	.byte	0x00, 0xf0, 0x21, 0x00


	//----- nvinfo : EIATTR_KPARAM_INFO
	.align		4
.L_1206:
        /*0028*/ 	.byte	0x04, 0x17
        /*002a*/ 	.short	(.L_1208 - .L_1207)
.L_1207:
        /*002c*/ 	.word	0x00000000
        /*0030*/ 	.short	0x0000
        /*0032*/ 	.short	0x0000
        /*0034*/ 	.byte	0x00, 0xf0, 0x21, 0x00


	//----- nvinfo : EIATTR_SPARSE_MMA_MASK
	.align		4
.L_1208:
        /*0038*/ 	.byte	0x03, 0x50
        /*003a*/ 	.short	0x0000


	//----- nvinfo : EIATTR_MAXREG_COUNT
	.align		4
        /*003c*/ 	.byte	0x03, 0x1b
        /*003e*/ 	.short	0x00ff


	//----- nvinfo : EIATTR_MERCURY_ISA_VERSION
	.align		4
        /*0040*/ 	.byte	0x03, 0x5f
        /*0042*/ 	.short	0x0101


	//----- nvinfo : EIATTR_EXIT_INSTR_OFFSETS
	.align		4
        /*0044*/ 	.byte	0x04, 0x1c
        /*0046*/ 	.short	(.L_1210 - .L_1209)


	//   ....[0]....
.L_1209:
        /*0048*/ 	.word	0x00000060


	//   ....[1]....
        /*004c*/ 	.word	0x000002f0


	//----- nvinfo : EIATTR_CRS_STACK_SIZE
	.align		4
.L_1210:
        /*0050*/ 	.byte	0x04, 0x1e
        /*0052*/ 	.short	(.L_1212 - .L_1211)
.L_1211:
        /*0054*/ 	.word	0x00000000


	//----- nvinfo : EIATTR_CBANK_PARAM_SIZE
	.align		4
.L_1212:
        /*0058*/ 	.byte	0x03, 0x19
        /*005a*/ 	.short	0x0014


	//----- nvinfo : EIATTR_PARAM_CBANK
	.align		4
        /*005c*/ 	.byte	0x04, 0x0a
        /*005e*/ 	.short	(.L_1214 - .L_1213)
	.align		4
.L_1213:
        /*0060*/ 	.word	index@(.nv.constant0._ZN4vllm18act_and_mul_kernelIN3c104HalfE7__half2XadL_ZNS_16gelu_tanh_kernelIS2_EET_RKS5_EEXadL_ZNS_23packed_gelu_tanh_kernelIS3_EES5_S7_EELb1ELb0ELb0EEEvPS5_PS6_i)
        /*0064*/ 	.short	0x0210
        /*0066*/ 	.short	0x0014


	//----- nvinfo : EIATTR_SW_WAR
	.align		4
.L_1214:
        /*0068*/ 	.byte	0x04, 0x36
        /*006a*/ 	.short	(.L_1216 - .L_1215)
.L_1215:
        /*006c*/ 	.word	0x00000008
.L_1216:


//--------------------- .nv.info._ZN4vllm18act_and_mul_kernelIf6float2XadL_ZNS_16gelu_tanh_kernelIfEET_RKS3_EEXadL_ZNS_23packed_gelu_tanh_kernelIS1_EES3_S5_EELb1ELb0ELb0EEEvPS3_PS4_i --------------------------
	.section	.nv.info._ZN4vllm18act_and_mul_kernelIf6float2XadL_ZNS_16gelu_tanh_kernelIfEET_RKS3_EEXadL_ZNS_23packed_gelu_tanh_kernelIS1_EES3_S5_EELb1ELb0ELb0EEEvPS3_PS4_i,"",@"SHT_CUDA_INFO"
	.sectionflags	@""
	.align	4


	//----- nvinfo : EIATTR_CUDA_API_VERSION
	.align		4
        /*0000*/ 	.byte	0x04, 0x37
        /*0002*/ 	.short	(.L_1218 - .L_1217)
.L_1217:
        /*0004*/ 	.word	0x00000082


	//----- nvinfo : EIATTR_KPARAM_INFO
	.align		4
.L_1218:
        /*0008*/ 	.byte	0x04, 0x17
        /*000a*/ 	.short	(.L_1220 - .L_1219)
.L_1219:
        /*000c*/ 	.word	0x00000000
        /*0010*/ 	.short	0x0002
        /*0012*/ 	.short	0x0010
        /*0014*/ 	.byte	0x00, 0xf0, 0x11, 0x00


	//----- nvinfo : EIATTR_KPARAM_INFO
	.align		4
.L_1220:
        /*0018*/ 	.byte	0x04, 0x17
        /*001a*/ 	.short	(.L_1222 - .L_1221)
.L_1221:
        /*001c*/ 	.word	0x00000000
        /*0020*/ 	.short	0x0001
        /*0022*/ 	.short	0x0008
        /*0024*/ 	.byte	0x00, 0xf0, 0x21, 0x00


	//----- nvinfo : EIATTR_KPARAM_INFO
	.align		4
.L_1222:
        /*0028*/ 	.byte	0x04, 0x17
        /*002a*/ 	.short	(.L_1224 - .L_1223)
.L_1223:
        /*002c*/ 	.word	0x00000000
        /*0030*/ 	.short	0x0000
        /*0032*/ 	.short	0x0000
        /*0034*/ 	.byte	0x00, 0xf0, 0x21, 0x00


	//----- nvinfo : EIATTR_SPARSE_MMA_MASK
	.align		4
.L_1224:
        /*0038*/ 	.byte	0x03, 0x50
        /*003a*/ 	.short	0x0000


	//----- nvinfo : EIATTR_MAXREG_COUNT
	.align		4
        /*003c*/ 	.byte	0x03, 0x1b
        /*003e*/ 	.short	0x00ff


	//----- nvinfo : EIATTR_MERCURY_ISA_VERSION
	.align		4
        /*0040*/ 	.byte	0x03, 0x5f
        /*0042*/ 	.short	0x0101


	//----- nvinfo : EIATTR_EXIT_INSTR_OFFSETS
	.align		4
        /*0044*/ 	.byte	0x04, 0x1c
        /*0046*/ 	.short	(.L_1226 - .L_1225)


	//   ....[0]....
.L_1225:
        /*0048*/ 	.word	0x00000060


	//   ....[1]....
        /*004c*/ 	.word	0x000002b0


	//----- nvinfo : EIATTR_CRS_STACK_SIZE
	.align		4
.L_1226:
        /*0050*/ 	.byte	0x04, 0x1e
        /*0052*/ 	.short	(.L_1228 - .L_1227)
.L_1227:
        /*0054*/ 	.word	0x00000000


	//----- nvinfo : EIATTR_CBANK_PARAM_SIZE
	.align		4
.L_1228:
        /*0058*/ 	.byte	0x03, 0x19
        /*005a*/ 	.short	0x0014


	//----- nvinfo : EIATTR_PARAM_CBANK
	.align		4
        /*005c*/ 	.byte	0x04, 0x0a
        /*005e*/ 	.short	(.L_1230 - .L_1229)
	.align		4
.L_1229:
        /*0060*/ 	.word	index@(.nv.constant0._ZN4vllm18act_and_mul_kernelIf6float2XadL_ZNS_16gelu_tanh_kernelIfEET_RKS3_EEXadL_ZNS_23packed_gelu_tanh_kernelIS1_EES3_S5_EELb1ELb0ELb0EEEvPS3_PS4_i)
        /*0064*/ 	.short	0x0210
        /*0066*/ 	.short	0x0014


	//----- nvinfo : EIATTR_SW_WAR
	.align		4
.L_1230:
        /*0068*/ 	.byte	0x04, 0x36
        /*006a*/ 	.short	(.L_1232 - .L_1231)
.L_1231:
        /*006c*/ 	.word	0x00000008
.L_1232:


//--------------------- .nv.info._ZN4vllm18act_and_mul_kernelIN3c108BFloat16E14__nv_bfloat162XadL_ZNS_16gelu_tanh_kernelIS2_EET_RKS5_EEXadL_ZNS_23packed_gelu_tanh_kernelIS3_EES5_S7_EELb1ELb1ELb0EEEvPS5_PS6_i --------------------------
	.section	.nv.info._ZN4vllm18act_and_mul_kernelIN3c108BFloat16E14__nv_bfloat162XadL_ZNS_16gelu_tanh_kernelIS2_EET_RKS5_EEXadL_ZNS_23packed_gelu_tanh_kernelIS3_EES5_S7_EELb1ELb1ELb0EEEvPS5_PS6_i,"",@"SHT_CUDA_INFO"
	.sectionflags	@""
	.align	4


	//----- nvinfo : EIATTR_CUDA_API_VERSION
	.align		4
        /*0000*/ 	.byte	0x04, 0x37
        /*0002*/ 	.short	(.L_1234 - .L_1233)
.L_1233:
        /*0004*/ 	.word	0x00000082


	//----- nvinfo : EIATTR_KPARAM_INFO
	.align		4
.L_1234:
        /*0008*/ 	.byte	0x04, 0x17
        /*000a*/ 	.short	(.L_1236 - .L_1235)
.L_1235:
        /*000c*/ 	.word	0x00000000
        /*0010*/ 	.short	0x0002
        /*0012*/ 	.short	0x0010
        /*0014*/ 	.byte	0x00, 0xf0, 0x11, 0x00


	//----- nvinfo : EIATTR_KPARAM_INFO
	.align		4
.L_1236:
        /*0018*/ 	.byte	0x04, 0x17
        /*001a*/ 	.short	(.L_1238 - .L_1237)
.L_1237:
        /*001c*/ 	.word	0x00000000
        /*0020*/ 	.short	0x0001
        /*0022*/ 	.short	0x0008
        /*0024*/ 	.byte	0x00, 0xf0, 0x21, 0x00


	//----- nvinfo : EIATTR_KPARAM_INFO
	.align		4
.L_1238:
        /*0028*/ 	.byte	0x04, 0x17
        /*002a*/ 	.short	(.L_1240 - .L_1239)
.L_1239:
        /*002c*/ 	.word	0x00000000
        /*0030*/ 	.short	0x0000
        /*0032*/ 	.short	0x0000
        /*0034*/ 	.byte	0x00, 0xf0, 0x21, 0x00


	//----- nvinfo : EIATTR_SPARSE_MMA_MASK
	.align		4
.L_1240:
        /*0038*/ 	.byte	0x03, 0x50
        /*003a*/ 	.short	0x0000


	//----- nvinfo : EIATTR_MAXREG_COUNT
	.align		4
        /*003c*/ 	.byte	0x03, 0x1b
        /*003e*/ 	.short	0x00ff


	//----- nvinfo : EIATTR_MERCURY_ISA_VERSION
	.align		4
        /*0040*/ 	.byte	0x03, 0x5f
        /*0042*/ 	.short	0x0101


	//----- nvinfo : EIATTR_EXIT_INSTR_OFFSETS
	.align		4
        /*0044*/ 	.byte	0x04, 0x1c
        /*0046*/ 	.short	(.L_1242 - .L_1241)


	//   ....[0]....
.L_1241:
        /*0048*/ 	.word	0x00000070


	//   ....[1]....
        /*004c*/ 	.word	0x000006f0


	//----- nvinfo : EIATTR_CRS_STACK_SIZE
	.align		4
.L_1242:
        /*0050*/ 	.byte	0x04, 0x1e
        /*0052*/ 	.short	(.L_1244 - .L_1243)
.L_1243:
        /*0054*/ 	.word	0x00000000


	//----- nvinfo : EIATTR_CBANK_PARAM_SIZE
	.align		4
.L_1244:
        /*0058*/ 	.byte	0x03, 0x19
        /*005a*/ 	.short	0x0014


	//----- nvinfo : EIATTR_PARAM_CBANK
	.align		4
        /*005c*/ 	.byte	0x04, 0x0a
        /*005e*/ 	.short	(.L_1246 - .L_1245)
	.align		4
.L_1245:
        /*0060*/ 	.word	index@(.nv.constant0._ZN4vllm18act_and_mul_kernelIN3c108BFloat16E14__nv_bfloat162XadL_ZNS_16gelu_tanh_kernelIS2_EET_RKS5_EEXadL_ZNS_23packed_gelu_tanh_kernelIS3_EES5_S7_EELb1ELb1ELb0EEEvPS5_PS6_i)
        /*0064*/ 	.short	0x0210
        /*0066*/ 	.short	0x0014


	//----- nvinfo : EIATTR_SW_WAR
	.align		4
.L_1246:
        /*0068*/ 	.byte	0x04, 0x36
        /*006a*/ 	.short	(.L_1248 - .L_1247)
.L_1247:
        /*006c*/ 	.word	0x00000008
.L_1248:


//--------------------- .nv.info._ZN4vllm18act_and_mul_kernelIN3c104HalfE7__half2XadL_ZNS_16gelu_tanh_kernelIS2_EET_RKS5_EEXadL_ZNS_23packed_gelu_tanh_kernelIS3_EES5_S7_EELb1ELb1ELb0EEEvPS5_PS6_i --------------------------
	.section	.nv.info._ZN4vllm18act_and_mul_kernelIN3c104HalfE7__half2XadL_ZNS_16gelu_tanh_kernelIS2_EET_RKS5_EEXadL_ZNS_23packed_gelu_tanh_kernelIS3_EES5_S7_EELb1ELb1ELb0EEEvPS5_PS6_i,"",@"SHT_CUDA_INFO"
	.sectionflags	@""
	.align	4


	//----- nvinfo : EIATTR_CUDA_API_VERSION
	.align		4
        /*0000*/ 	.byte	0x04, 0x37
        /*0002*/ 	.short	(.L_1250 - .L_1249)
.L_1249:
        /*0004*/ 	.word	0x00000082


	//----- nvinfo : EIATTR_KPARAM_INFO
	.align		4
.L_1250:
        /*0008*/ 	.byte	0x04, 0x17
        /*000a*/ 	.short	(.L_1252 - .L_1251)
.L_1251:
        /*000c*/ 	.word	0x00000000
        /*0010*/ 	.short	0x0002
        /*0012*/ 	.short	0x0010
        /*0014*/ 	.byte	0x00, 0xf0, 0x11, 0x00


	//----- nvinfo : EIATTR_KPARAM_INFO
	.align		4
.L_1252:
        /*0018*/ 	.byte	0x04, 0x17
        /*001a*/ 	.short	(.L_1254 - .L_1253)
.L_1253:
        /*001c*/ 	.word	0x00000000
        /*0020*/ 	.short	0x0001
        /*0022*/ 	.short	0x0008
        /*0024*/ 	.byte	0x00, 0xf0, 0x21, 0x00


	//----- nvinfo : EIATTR_KPARAM_INFO
	.align		4
.L_1254:
        /*0028*/ 	.byte	0x04, 0x17
        /*002a*/ 	.short	(.L_1256 - .L_1255)
.L_1255:
        /*002c*/ 	.word	0x00000000
        /*0030*/ 	.short	0x0000
        /*0032*/ 	.short	0x0000
        /*0034*/ 	.byte	0x00, 0xf0, 0x21, 0x00


	//----- nvinfo : EIATTR_SPARSE_MMA_MASK
	.align		4
.L_1256:
        /*0038*/ 	.byte	0x03, 0x50
        /*003a*/ 	.short	0x0000


	//----- nvinfo : EIATTR_MAXREG_COUNT
	.align		4
        /*003c*/ 	.byte	0x03, 0x1b
        /*003e*/ 	.short	0x00ff


	//----- nvinfo : EIATTR_MERCURY_ISA_VERSION
	.align		4
        /*0040*/ 	.byte	0x03, 0x5f
        /*0042*/ 	.short	0x0101


	//----- nvinfo : EIATTR_EXIT_INSTR_OFFSETS
	.align		4
        /*0044*/ 	.byte	0x04, 0x1c
        /*0046*/ 	.short	(.L_1258 - .L_1257)


	//   ....[0]....
.L_1257:
        /*0048*/ 	.word	0x00000070


	//   ....[1]....
        /*004c*/ 	.word	0x000006b0


	//----- nvinfo : EIATTR_CRS_STACK_SIZE
	.align		4
.L_1258:
        /*0050*/ 	.byte	0x04, 0x1e
        /*0052*/ 	.short	(.L_1260 - .L_1259)
.L_1259:
        /*0054*/ 	.word	0x00000000


	//----- nvinfo : EIATTR_CBANK_PARAM_SIZE
	.align		4
.L_1260:
        /*0058*/ 	.byte	0x03, 0x19
        /*005a*/ 	.short	0x0014


	//----- nvinfo : EIATTR_PARAM_CBANK
	.align		4
        /*005c*/ 	.byte	0x04, 0x0a
        /*005e*/ 	.short	(.L_1262 - .L_1261)
	.align		4
.L_1261:
        /*0060*/ 	.word	index@(.nv.constant0._ZN4vllm18act_and_mul_kernelIN3c104HalfE7__half2XadL_ZNS_16gelu_tanh_kernelIS2_EET_RKS5_EEXadL_ZNS_23packed_gelu_tanh_kernelIS3_EES5_S7_EELb1ELb1ELb0EEEvPS5_PS6_i)
        /*0064*/ 	.short	0x0210
        /*0066*/ 	.short	0x0014


	//----- nvinfo : EIATTR_SW_WAR
	.align		4
.L_1262:
        /*0068*/ 	.byte	0x04, 0x36
        /*006a*/ 	.short	(.L_1264 - .L_1263)
.L_1263:
        /*006c*/ 	.word	0x00000008
.L_1264:


//--------------------- .nv.info._ZN4vllm18act_and_mul_kernelIf6float2XadL_ZNS_16gelu_tanh_kernelIfEET_RKS3_EEXadL_ZNS_23packed_gelu_tanh_kernelIS1_EES3_S5_EELb1ELb1ELb0EEEvPS3_PS4_i --------------------------
	.section	.nv.info._ZN4vllm18act_and_mul_kernelIf6float2XadL_ZNS_16gelu_tanh_kernelIfEET_RKS3_EEXadL_ZNS_23packed_gelu_tanh_kernelIS1_EES3_S5_EELb1ELb1ELb0EEEvPS3_PS4_i,"",@"SHT_CUDA_INFO"
	.sectionflags	@""
	.align	4


	//----- nvinfo : EIATTR_CUDA_API_VERSION
	.align		4
        /*0000*/ 	.byte	0x04, 0x37
        /*0002*/ 	.short	(.L_1266 - .L_1265)
.L_1265:
        /*0004*/ 	.word	0x00000082


	//----- nvinfo : EIATTR_KPARAM_INFO
	.align		4
.L_1266:
        /*0008*/ 	.byte	0x04, 0x17
        /*000a*/ 	.short	(.L_1268 - .L_1267)
.L_1267:
        /*000c*/ 	.word	0x00000000
        /*0010*/ 	.short	0x0002
        /*0012*/ 	.short	0x0010
        /*0014*/ 	.byte	0x00, 0xf0, 0x11, 0x00


	//----- nvinfo : EIATTR_KPARAM_INFO
	.align		4
.L_1268:
        /*0018*/ 	.byte	0x04, 0x17
        /*001a*/ 	.short	(.L_1270 - .L_1269)
.L_1269:
        /*001c*/ 	.word	0x00000000
        /*0020*/ 	.short	0x0001
        /*0022*/ 	.short	0x0008
        /*0024*/ 	.byte	0x00, 0xf0, 0x21, 0x00


	//----- nvinfo : EIATTR_KPARAM_INFO
	.align		4
.L_1270:
        /*0028*/ 	.byte	0x04, 0x17
        /*002a*/ 	.short	(.L_1272 - .L_1271)
.L_1271:
        /*002c*/ 	.word	0x00000000
        /*0030*/ 	.short	0x0000
        /*0032*/ 	.short	0x0000
        /*0034*/ 	.byte	0x00, 0xf0, 0x21, 0x00


	//----- nvinfo : EIATTR_SPARSE_MMA_MASK
	.align		4
.L_1272:
        /*0038*/ 	.byte	0x03, 0x50
        /*003a*/ 	.short	0x0000


	//----- nvinfo : EIATTR_MAXREG_COUNT
	.align		4
        /*003c*/ 	.byte	0x03, 0x1b
        /*003e*/ 	.short	0x00ff


	//----- nvinfo : EIATTR_MERCURY_ISA_VERSION
	.align		4
        /*0040*/ 	.byte	0x03, 0x5f
        /*0042*/ 	.short	0x0101


	//----- nvinfo : EIATTR_EXIT_INSTR_OFFSETS
	.align		4
        /*0044*/ 	.byte	0x04, 0x1c
        /*0046*/ 	.short	(.L_1274 - .L_1273)


	//   ....[0]....
.L_1273:
        /*0048*/ 	.word	0x00000070


	//   ....[1]....
        /*004c*/ 	.word	0x000003f0


	//----- nvinfo : EIATTR_CRS_STACK_SIZE
	.align		4
.L_1274:
        /*0050*/ 	.byte	0x04, 0x1e
        /*0052*/ 	.short	(.L_1276 - .L_1275)
.L_1275:
        /*0054*/ 	.word	0x00000000


	//----- nvinfo : EIATTR_CBANK_PARAM_SIZE
	.align		4
.L_1276:
        /*0058*/ 	.byte	0x03, 0x19
        /*005a*/ 	.short	0x0014


	//----- nvinfo : EIATTR_PARAM_CBANK
	.align		4
        /*005c*/ 	.byte	0x04, 0x0a
        /*005e*/ 	.short	(.L_1278 - .L_1277)
	.align		4
.L_1277:
        /*0060*/ 	.word	index@(.nv.constant0._ZN4vllm18act_and_mul_kernelIf6float2XadL_ZNS_16gelu_tanh_kernelIfEET_RKS3_EEXadL_ZNS_23packed_gelu_tanh_kernelIS1_EES3_S5_EELb1ELb1ELb0EEEvPS3_PS4_i)
        /*0064*/ 	.short	0x0210
        /*0066*/ 	.short	0x0014


	//----- nvinfo : EIATTR_SW_WAR
	.align		4
.L_1278:
        /*0068*/ 	.byte	0x04, 0x36
        /*006a*/ 	.short	(.L_1280 - .L_1279)
.L_1279:
        /*006c*/ 	.word	0x00000008
.L_1280:


//--------------------- .nv.info._ZN4vllm18act_and_mul_kernelIN3c108BFloat16E14__nv_bfloat162XadL_ZNS_16gelu_tanh_kernelIS2_EET_RKS5_EEXadL_ZNS_23packed_gelu_tanh_kernelIS3_EES5_S7_EELb1ELb1ELb1EEEvPS5_PS6_i --------------------------
	.section	.nv.info._ZN4vllm18act_and_mul_kernelIN3c108BFloat16E14__nv_bfloat162XadL_ZNS_16gelu_tanh_kernelIS2_EET_RKS5_EEXadL_ZNS_23packed_gelu_tanh_kernelIS3_EES5_S7_EELb1ELb1ELb1EEEvPS5_PS6_i,"",@"SHT_CUDA_INFO"
	.sectionflags	@""
	.align	4


	//----- nvinfo : EIATTR_CUDA_API_VERSION
	.align		4
        /*0000*/ 	.byte	0x04, 0x37
        /*0002*/ 	.short	(.L_1282 - .L_1281)
.L_1281:
        /*0004*/ 	.word	0x00000082


	//----- nvinfo : EIATTR_KPARAM_INFO
	.align		4
.L_1282:
        /*0008*/ 	.byte	0x04, 0x17
        /*000a*/ 	.short	(.L_1284 - .L_1283)
.L_1283:
        /*000c*/ 	.word	0x00000000
        /*0010*/ 	.short	0x0002
        /*0012*/ 	.short	0x0010
        /*0014*/ 	.byte	0x00, 0xf0, 0x11, 0x00


	//----- nvinfo : EIATTR_KPARAM_INFO
	.align		4
.L_1284:
        /*0018*/ 	.byte	0x04, 0x17
        /*001a*/ 	.short	(.L_1286 - .L_1285)
.L_1285:
        /*001c*/ 	.word	0x00000000
        /*0020*/ 	.short	0x0001
        /*0022*/ 	.short	0x0008
        /*0024*/ 	.byte	0x00, 0xf0, 0x21, 0x00


	//----- nvinfo : EIATTR_KPARAM_INFO
	.align		4
.L_1286:
        /*0028*/ 	.byte	0x04, 0x17
        /*002a*/ 	.short	(.L_1288 - .L_1287)
.L_1287:
        /*002c*/ 	.word	0x00000000
        /*0030*/ 	.short	0x0000
        /*0032*/ 	.short	0x0000
        /*0034*/ 	.byte	0x00, 0xf0, 0x21, 0x00


	//----- nvinfo : EIATTR_SPARSE_MMA_MASK
	.align		4
.L_1288:
        /*0038*/ 	.byte	0x03, 0x50
        /*003a*/ 	.short	0x0000


	//----- nvinfo : EIATTR_MAXREG_COUNT
	.align		4
        /*003c*/ 	.byte	0x03, 0x1b
        /*003e*/ 	.short	0x00ff


	//----- nvinfo : EIATTR_EXTERNS
	.align		4
        /*0040*/ 	.byte	0x04, 0x0f
        /*0042*/ 	.short	(.L_1290 - .L_1289)


	//   ....[0]....
	.align		4
.L_1289:
        /*0044*/ 	.word	index@(__assertfail)


	//----- nvinfo : EIATTR_MERCURY_ISA_VERSION
	.align		4
.L_1290:
        /*0048*/ 	.byte	0x03, 0x5f
        /*004a*/ 	.short	0x0101


	//----- nvinfo : EIATTR_SYSCALL_OFFSETS
	.align		4
        /*004c*/ 	.byte	0x04, 0x46
        /*004e*/ 	.short	(.L_1292 - .L_1291)


	//   ....[0]....
.L_1291:
        /*0050*/ 	.word	0x000001b0


	//   ....[1]....
        /*0054*/ 	.word	0x000002a0


	//   ....[2]....
        /*0058*/ 	.word	0x00000390


	//----- nvinfo : EIATTR_EXIT_INSTR_OFFSETS
	.align		4
.L_1292:
        /*005c*/ 	.byte	0x04, 0x1c
        /*005e*/ 	.short	(.L_1294 - .L_1293)


	//   ....[0]....
.L_1293:
        /*0060*/ 	.word	0x00000070


	//   ....[1]....
        /*0064*/ 	.word	0x000003c0


	//----- nvinfo : EIATTR_CRS_STACK_SIZE
	.align		4
.L_1294:
        /*0068*/ 	.byte	0x04, 0x1e
        /*006a*/ 	.short	(.L_1296 - .L_1295)
.L_1295:
        /*006c*/ 	.word	0x00000000


	//----- nvinfo : EIATTR_CBANK_PARAM_SIZE
	.align		4
.L_1296:
        /*0070*/ 	.byte	0x03, 0x19
        /*0072*/ 	.short	0x0014


	//----- nvinfo : EIATTR_PARAM_CBANK
	.align		4
        /*0074*/ 	.byte	0x04, 0x0a
        /*0076*/ 	.short	(.L_1298 - .L_1297)
	.align		4
.L_1297:
        /*0078*/ 	.word	index@(.nv.constant0._ZN4vllm18act_and_mul_kernelIN3c108BFloat16E14__nv_bfloat162XadL_ZNS_16gelu_tanh_kernelIS2_EET_RKS5_EEXadL_ZNS_23packed_gelu_tanh_kernelIS3_EES5_S7_EELb1ELb1ELb1EEEvPS5_PS6_i)
        /*007c*/ 	.short	0x0210
        /*007e*/ 	.short	0x0014


	//----- nvinfo : EIATTR_SW_WAR
	.align		4
.L_1298:
        /*0080*/ 	.byte	0x04, 0x36
        /*0082*/ 	.short	(.L_1300 - .L_1299)
.L_1299:
        /*0084*/ 	.word	0x00000008
.L_1300:


//--------------------- .nv.info._ZN4vllm18act_and_mul_kernelIN3c104HalfE7__half2XadL_ZNS_16gelu_tanh_kernelIS2_EET_RKS5_EEXadL_ZNS_23packed_gelu_tanh_kernelIS3_EES5_S7_EELb1ELb1ELb1EEEvPS5_PS6_i --------------------------
	.section	.nv.info._ZN4vllm18act_and_mul_kernelIN3c104HalfE7__half2XadL_ZNS_16gelu_tanh_kernelIS2_EET_RKS5_EEXadL_ZNS_23packed_gelu_tanh_kernelIS3_EES5_S7_EELb1ELb1ELb1EEEvPS5_PS6_i,"",@"SHT_CUDA_INFO"
	.sectionflags	@""
	.align	4


	//----- nvinfo : EIATTR_CUDA_API_VERSION
	.align		4
        /*0000*/ 	.byte	0x04, 0x37
        /*0002*/ 	.short	(.L_1302 - .L_1301)
.L_1301:
        /*0004*/ 	.word	0x00000082


	//----- nvinfo : EIATTR_KPARAM_INFO
	.align		4
.L_1302:
        /*0008*/ 	.byte	0x04, 0x17
        /*000a*/ 	.short	(.L_1304 - .L_1303)
.L_1303:
        /*000c*/ 	.word	0x00000000
        /*0010*/ 	.short	0x0002
        /*0012*/ 	.short	0x0010
        /*0014*/ 	.byte	0x00, 0xf0, 0x11, 0x00


	//----- nvinfo : EIATTR_KPARAM_INFO
	.align		4
.L_1304:
        /*0018*/ 	.byte	0x04, 0x17
        /*001a*/ 	.short	(.L_1306 - .L_1305)
.L_1305:
        /*001c*/ 	.word	0x00000000
        /*0020*/ 	.short	0x0001
        /*0022*/ 	.short	0x0008
        /*0024*/ 	.byte	0x00, 0xf0, 0x21, 0x00


	//----- nvinfo : EIATTR_KPARAM_INFO
	.align		4
.L_1306:
        /*0028*/ 	.byte	0x04, 0x17
        /*002a*/ 	.short	(.L_1308 - .L_1307)
.L_1307:
        /*002c*/ 	.word	0x00000000
        /*0030*/ 	.short	0x0000
        /*0032*/ 	.short	0x0000
        /*0034*/ 	.byte	0x00, 0xf0, 0x21, 0x00


	//----- nvinfo : EIATTR_SPARSE_MMA_MASK
	.align		4
.L_1308:
        /*0038*/ 	.byte	0x03, 0x50
        /*003a*/ 	.short	0x0000


	//----- nvinfo : EIATTR_MAXREG_COUNT
	.align		4
        /*003c*/ 	.byte	0x03, 0x1b
        /*003e*/ 	.short	0x00ff


	//----- nvinfo : EIATTR_EXTERNS
	.align		4
        /*0040*/ 	.byte	0x04, 0x0f
        /*0042*/ 	.short	(.L_1310 - .L_1309)


	//   ....[0]....
	.align		4
.L_1309:
        /*0044*/ 	.word	index@(__assertfail)


	//----- nvinfo : EIATTR_MERCURY_ISA_VERSION
	.align		4
.L_1310:
        /*0048*/ 	.byte	0x03, 0x5f
        /*004a*/ 	.short	0x0101


	//----- nvinfo : EIATTR_SYSCALL_OFFSETS
	.align		4
        /*004c*/ 	.byte	0x04, 0x46
        /*004e*/ 	.short	(.L_1312 - .L_1311)


	//   ....[0]....
.L_1311:
        /*0050*/ 	.word	0x000001b0


	//   ....[1]....
        /*0054*/ 	.word	0x000002a0


	//   ....[2]....
        /*0058*/ 	.word	0x00000390


	//----- nvinfo : EIATTR_EXIT_INSTR_OFFSETS
	.align		4
.L_1312:
        /*005c*/ 	.byte	0x04, 0x1c
        /*005e*/ 	.short	(.L_1314 - .L_1313)


	//   ....[0]....
.L_1313:
        /*0060*/ 	.word	0x00000070


	//   ....[1]....
        /*0064*/ 	.word	0x000003c0


	//----- nvinfo : EIATTR_CRS_STACK_SIZE
	.align		4
.L_1314:
        /*0068*/ 	.byte	0x04, 0x1e
        /*006a*/ 	.short	(.L_1316 - .L_1315)
.L_1315:
        /*006c*/ 	.word	0x00000000


	//----- nvinfo : EIATTR_CBANK_PARAM_SIZE
	.align		4
.L_1316:
        /*0070*/ 	.byte	0x03, 0x19
        /*0072*/ 	.short	0x0014


	//----- nvinfo : EIATTR_PARAM_CBANK
	.align		4
        /*0074*/ 	.byte	0x04, 0x0a
        /*0076*/ 	.short	(.L_1318 - .L_1317)
	.align		4
.L_1317:
        /*0078*/ 	.word	index@(.nv.constant0._ZN4vllm18act_and_mul_kernelIN3c104HalfE7__half2XadL_ZNS_16gelu_tanh_kernelIS2_EET_RKS5_EEXadL_ZNS_23packed_gelu_tanh_kernelIS3_EES5_S7_EELb1ELb1ELb1EEEvPS5_PS6_i)
        /*007c*/ 	.short	0x0210
        /*007e*/ 	.short	0x0014


	//----- nvinfo : EIATTR_SW_WAR
	.align		4
.L_1318:
        /*0080*/ 	.byte	0x04, 0x36
        /*0082*/ 	.short	(.L_1320 - .L_1319)
.L_1319:
        /*0084*/ 	.word	0x00000008
.L_1320:


//--------------------- .nv.info._ZN4vllm18act_and_mul_kernelIf6float2XadL_ZNS_16gelu_tanh_kernelIfEET_RKS3_EEXadL_ZNS_23packed_gelu_tanh_kernelIS1_EES3_S5_EELb1ELb1ELb1EEEvPS3_PS4_i --------------------------
	.section	.nv.info._ZN4vllm18act_and_mul_kernelIf6float2XadL_ZNS_16gelu_tanh_kernelIfEET_RKS3_EEXadL_ZNS_23packed_gelu_tanh_kernelIS1_EES3_S5_EELb1ELb1ELb1EEEvPS3_PS4_i,"",@"SHT_CUDA_INFO"
	.sectionflags	@""
	.align	4


	//----- nvinfo : EIATTR_CUDA_API_VERSION
	.align		4
        /*0000*/ 	.byte	0x04, 0x37
        /*0002*/ 	.short	(.L_1322 - .L_1321)
.L_1321:
        /*0004*/ 	.word	0x00000082


	//----- nvinfo : EIATTR_KPARAM_INFO
	.align		4
.L_1322:
        /*0008*/ 	.byte	0x04, 0x17
        /*000a*/ 	.short	(.L_1324 - .L_1323)
.L_1323:
        /*000c*/ 	.word	0x00000000
        /*0010*/ 	.short	0x0002
        /*0012*/ 	.short	0x0010
        /*0014*/ 	.byte	0x00, 0xf0, 0x11, 0x00


	//----- nvinfo : EIATTR_KPARAM_INFO
	.align		4
.L_1324:
        /*0018*/ 	.byte	0x04, 0x17
        /*001a*/ 	.short	(.L_1326 - .L_1325)
.L_1325:
        /*001c*/ 	.word	0x00000000
        /*0020*/ 	.short	0x0001
        /*0022*/ 	.short	0x0008
        /*0024*/ 	.byte	0x00, 0xf0, 0x21, 0x00


	//----- nvinfo : EIATTR_KPARAM_INFO
	.align		4
.L_1326:
        /*0028*/ 	.byte	0x04, 0x17
        /*002a*/ 	.short	(.L_1328 - .L_1327)
.L_1327:
        /*002c*/ 	.word	0x00000000
        /*0030*/ 	.short	0x0000
        /*0032*/ 	.short	0x0000
        /*0034*/ 	.byte	0x00, 0xf0, 0x21, 0x00


	//----- nvinfo : EIATTR_SPARSE_MMA_MASK
	.align		4
.L_1328:
        /*0038*/ 	.byte	0x03, 0x50
        /*003a*/ 	.short	0x0000


	//----- nvinfo : EIATTR_MAXREG_COUNT
	.align		4
        /*003c*/ 	.byte	0x03, 0x1b
        /*003e*/ 	.short	0x00ff


	//----- nvinfo : EIATTR_EXTERNS
	.align		4
        /*0040*/ 	.byte	0x04, 0x0f
        /*0042*/ 	.short	(.L_1330 - .L_1329)


	//   ....[0]....
	.align		4
.L_1329:
        /*0044*/ 	.word	index@(__assertfail)


	//----- nvinfo : EIATTR_MERCURY_ISA_VERSION
	.align		4
.L_1330:
        /*0048*/ 	.byte	0x03, 0x5f
        /*004a*/ 	.short	0x0101


	//----- nvinfo : EIATTR_SYSCALL_OFFSETS
	.align		4
        /*004c*/ 	.byte	0x04, 0x46
        /*004e*/ 	.short	(.L_1332 - .L_1331)


	//   ....[0]....
.L_1331:
        /*0050*/ 	.word	0x000001b0


	//   ....[1]....
        /*0054*/ 	.word	0x000002a0


	//   ....[2]....
        /*0058*/ 	.word	0x00000390


	//----- nvinfo : EIATTR_EXIT_INSTR_OFFSETS
	.align		4
.L_1332:
        /*005c*/ 	.byte	0x04, 0x1c
        /*005e*/ 	.short	(.L_1334 - .L_1333)


	//   ....[0]....
.L_1333:
        /*0060*/ 	.word	0x00000070


	//   ....[1]....
        /*0064*/ 	.word	0x000003c0


	//----- nvinfo : EIATTR_CRS_STACK_SIZE
	.align		4
.L_1334:
        /*0068*/ 	.byte	0x04, 0x1e
        /*006a*/ 	.short	(.L_1336 - .L_1335)
.L_1335:
        /*006c*/ 	.word	0x00000000


	//----- nvinfo : EIATTR_CBANK_PARAM_SIZE
	.align		4
.L_1336:
        /*0070*/ 	.byte	0x03, 0x19
        /*0072*/ 	.short	0x0014


	//----- nvinfo : EIATTR_PARAM_CBANK
	.align		4
        /*0074*/ 	.byte	0x04, 0x0a
        /*0076*/ 	.short	(.L_1338 - .L_1337)
	.align		4
.L_1337:
        /*0078*/ 	.word	index@(.nv.constant0._ZN4vllm18act_and_mul_kernelIf6float2XadL_ZNS_16gelu_tanh_kernelIfEET_RKS3_EEXadL_ZNS_23packed_gelu_tanh_kernelIS1_EES3_S5_EELb1ELb1ELb1EEEvPS3_PS4_i)
        /*007c*/ 	.short	0x0210
        /*007e*/ 	.short	0x0014


	//----- nvinfo : EIATTR_SW_WAR
	.align		4
.L_1338:
        /*0080*/ 	.byte	0x04, 0x36
        /*0082*/ 	.short	(.L_1340 - .L_1339)
.L_1339:
        /*0084*/ 	.word	0x00000008
.L_1340:


//--------------------- .nv.info._ZN4vllm18act_and_mul_kernelIN3c108BFloat16E14__nv_bfloat162XadL_ZNS_11gelu_kernelIS2_EET_RKS5_EEXadL_ZNS_18packed_gelu_kernelIS3_EES5_S7_EELb1ELb0ELb0EEEvPS5_PS6_i --------------------------
	.section	.nv.info._ZN4vllm18act_and_mul_kernelIN3c108BFloat16E14__nv_bfloat162XadL_ZNS_11gelu_kernelIS2_EET_RKS5_EEXadL_ZNS_18packed_gelu_kernelIS3_EES5_S7_EELb1ELb0ELb0EEEvPS5_PS6_i,"",@"SHT_CUDA_INFO"
	.sectionflags	@""
	.align	4


	//----- nvinfo : EIATTR_CUDA_API_VERSION
	.align		4
        /*0000*/ 	.byte	0x04, 0x37
        /*0002*/ 	.short	(.L_1342 - .L_1341)
.L_1341:
        /*0004*/ 	.word	0x00000082


	//----- nvinfo : EIATTR_KPARAM_INFO
	.align		4
.L_1342:
        /*0008*/ 	.byte	0x04, 0x17
        /*000a*/ 	.short	(.L_1344 - .L_1343)
.L_1343:
        /*000c*/ 	.word	0x00000000
        /*0010*/ 	.short	0x0002
        /*0012*/ 	.short	0x0010
        /*0014*/ 	.byte	0x00, 0xf0, 0x11, 0x00


	//----- nvinfo : EIATTR_KPARAM_INFO
	.align		4
.L_1344:
        /*0018*/ 	.byte	0x04, 0x17
        /*001a*/ 	.short	(.L_1346 - .L_1345)
.L_1345:
        /*001c*/ 	.word	0x00000000
        /*0020*/ 	.short	0x0001
        /*0022*/ 	.short	0x0008
        /*0024*/ 	.byte	0x00, 0xf0, 0x21, 0x00


	//----- nvinfo : EIATTR_KPARAM_INFO
	.align		4
.L_1346:
        /*0028*/ 	.byte	0x04, 0x17
        /*002a*/ 	.short	(.L_1348 - .L_1347)
.L_1347:
        /*002c*/ 	.word	0x00000000
        /*0030*/ 	.short	0x0000
        /*0032*/ 	.short	0x0000
        /*0034*/ 	.byte	0x00, 0xf0, 0x21, 0x00


	//----- nvinfo : EIATTR_SPARSE_MMA_MASK
	.align		4
.L_1348:
        /*0038*/ 	.byte	0x03, 0x50
        /*003a*/ 	.short	0x0000


	//----- nvinfo : EIATTR_MAXREG_COUNT
	.align		4
        /*003c*/ 	.byte	0x03, 0x1b
        /*003e*/ 	.short	0x00ff


	//----- nvinfo : EIATTR_MERCURY_ISA_VERSION
	.align		4
        /*0040*/ 	.byte	0x03, 0x5f
        /*0042*/ 	.short	0x0101


	//----- nvinfo : EIATTR_EXIT_INSTR_OFFSETS
	.align		4
        /*0044*/ 	.byte	0x04, 0x1c
        /*0046*/ 	.short	(.L_1350 - .L_1349)


	//   ....[0]....
.L_1349:
        /*0048*/ 	.word	0x00000060


	//   ....[1]....
        /*004c*/ 	.word	0x00000490


	//----- nvinfo : EIATTR_CRS_STACK_SIZE
	.align		4
.L_1350:
        /*0050*/ 	.byte	0x04, 0x1e
        /*0052*/ 	.short	(.L_1352 - .L_1351)
.L_1351:
        /*0054*/ 	.word	0x00000000


	//----- nvinfo : EIATTR_CBANK_PARAM_SIZE
	.align		4
.L_1352:
        /*0058*/ 	.byte	0x03, 0x19
        /*005a*/ 	.short	0x0014


	//----- nvinfo : EIATTR_PARAM_CBANK
	.align		4
        /*005c*/ 	.byte	0x04, 0x0a
        /*005e*/ 	.short	(.L_1354 - .L_1353)
	.align		4
.L_1353:
        /*0060*/ 	.word	index@(.nv.constant0._ZN4vllm18act_and_mul_kernelIN3c108BFloat16E14__nv_bfloat162XadL_ZNS_11gelu_kernelIS2_EET_RKS5_EEXadL_ZNS_18packed_gelu_kernelIS3_EES5_S7_EELb1ELb0ELb0EEEvPS5_PS6_i)
        /*0064*/ 	.short	0x0210
        /*0066*/ 	.short	0x0014


	//----- nvinfo : EIATTR_SW_WAR
	.align		4
.L_1354:
        /*0068*/ 	.byte	0x04, 0x36
        /*006a*/ 	.short	(.L_1356 - .L_1355)
.L_1355:
        /*006c*/ 	.word	0x00000008
.L_1356:


//--------------------- .nv.info._ZN4vllm18act_and_mul_kernelIN3c104HalfE7__half2XadL_ZNS_11gelu_kernelIS2_EET_RKS5_EEXadL_ZNS_18packed_gelu_kernelIS3_EES5_S7_EELb1ELb0ELb0EEEvPS5_PS6_i --------------------------
	.section	.nv.info._ZN4vllm18act_and_mul_kernelIN3c104HalfE7__half2XadL_ZNS_11gelu_kernelIS2_EET_RKS5_EEXadL_ZNS_18packed_gelu_kernelIS3_EES5_S7_EELb1ELb0ELb0EEEvPS5_PS6_i,"",@"SHT_CUDA_INFO"
	.sectionflags	@""
	.align	4


	//----- nvinfo : EIATTR_CUDA_API_VERSION
	.align		4
        /*0000*/ 	.byte	0x04, 0x37
        /*0002*/ 	.short	(.L_1358 - .L_1357)
.L_1357:
        /*0004*/ 	.word	0x00000082


	//----- nvinfo : EIATTR_KPARAM_INFO
	.align		4
.L_1358:
        /*0008*/ 	.byte	0x04, 0x17
        /*000a*/ 	.short	(.L_1360 - .L_1359)
.L_1359:
        /*000c*/ 	.word	0x00000000
        /*0010*/ 	.short	0x0002
        /*0012*/ 	.short	0x0010
        /*0014*/ 	.byte	0x00, 0xf0, 0x11, 0x00


	//----- nvinfo : EIATTR_KPARAM_INFO
	.align		4
.L_1360:
        /*0018*/ 	.byte	0x04, 0x17
        /*001a*/ 	.short	(.L_1362 - .L_1361)
.L_1361:
        /*001c*/ 	.word	0x00000000
        /*0020*/ 	.short	0x0001
        /*0022*/ 	.short	0x0008
        /*0024*/ 	.byte	0x00, 0xf0, 0x21, 0x00


	//----- nvinfo : EIATTR_KPARAM_INFO
	.align		4
.L_1362:
        /*0028*/ 	.byte	0x04, 0x17
        /*002a*/ 	.short	(.L_1364 - .L_1363)
.L_1363:
        /*002c*/ 	.word	0x00000000
        /*0030*/ 	.short	0x0000
        /*0032*/ 	.short	0x0000
        /*0034*/ 	.byte	0x00, 0xf0, 0x21, 0x00


	//----- nvinfo : EIATTR_SPARSE_MMA_MASK
	.align		4
.L_1364:
        /*0038*/ 	.byte	0x03, 0x50
        /*003a*/ 	.short	0x0000


	//----- nvinfo : EIATTR_MAXREG_COUNT
	.align		4
        /*003c*/ 	.byte	0x03, 0x1b
        /*003e*/ 	.short	0x00ff


	//----- nvinfo : EIATTR_MERCURY_ISA_VERSION
	.align		4
        /*0040*/ 	.byte	0x03, 0x5f
        /*0042*/ 	.short	0x0101


	//----- nvinfo : EIATTR_EXIT_INSTR_OFFSETS
	.align		4
        /*0044*/ 	.byte	0x04, 0x1c
        /*0046*/ 	.short	(.L_1366 - .L_1365)


	//   ....[0]....
.L_1365:
        /*0048*/ 	.word	0x00000060


	//   ....[1]....
        /*004c*/ 	.word	0x00000490


	//----- nvinfo : EIATTR_CRS_STACK_SIZE
	.align		4
.L_1366:
        /*0050*/ 	.byte	0x04, 0x1e
        /*0052*/ 	.short	(.L_1368 - .L_1367)
.L_1367:
        /*0054*/ 	.word	0x00000000


	//----- nvinfo : EIATTR_CBANK_PARAM_SIZE
	.align		4
.L_1368:
        /*0058*/ 	.byte	0x03, 0x19
        /*005a*/ 	.short	0x0014


	//----- nvinfo : EIATTR_PARAM_CBANK
	.align		4
        /*005c*/ 	.byte	0x04, 0x0a
        /*005e*/ 	.short	(.L_1370 - .L_1369)
	.align		4
.L_1369:
        /*0060*/ 	.word	index@(.nv.constant0._ZN4vllm18act_and_mul_kernelIN3c104HalfE7__half2XadL_ZNS_11gelu_kernelIS2_EET_RKS5_EEXadL_ZNS_18packed_gelu_kernelIS3_EES5_S7_EELb1ELb0ELb0EEEvPS5_PS6_i)
        /*0064*/ 	.short	0x0210
        /*0066*/ 	.short	0x0014


	//----- nvinfo : EIATTR_SW_WAR
	.align		4
.L_1370:
        /*0068*/ 	.byte	0x04, 0x36
        /*006a*/ 	.short	(.L_1372 - .L_1371)
.L_1371:
        /*006c*/ 	.word	0x00000008
.L_1372:


//--------------------- .nv.info._ZN4vllm18act_and_mul_kernelIf6float2XadL_ZNS_11gelu_kernelIfEET_RKS3_EEXadL_ZNS_18packed_gelu_kernelIS1_EES3_S5_EELb1ELb0ELb0EEEvPS3_PS4_i --------------------------
	.section	.nv.info._ZN4vllm18act_and_mul_kernelIf6float2XadL_ZNS_11gelu_kernelIfEET_RKS3_EEXadL_ZNS_18packed_gelu_kernelIS1_EES3_S5_EELb1ELb0ELb0EEEvPS3_PS4_i,"",@"SHT_CUDA_INFO"
	.sectionflags	@""
	.align	4


	//----- nvinfo : EIATTR_CUDA_API_VERSION
	.align		4
        /*0000*/ 	.byte	0x04, 0x37
        /*0002*/ 	.short	(.L_1374 - .L_1373)
.L_1373:
        /*0004*/ 	.word	0x00000082


	//----- nvinfo : EIATTR_KPARAM_INFO
	.align		4
.L_1374:
        /*0008*/ 	.byte	0x04, 0x17
        /*000a*/ 	.short	(.L_1376 - .L_1375)
.L_1375:
        /*000c*/ 	.word	0x00000000
        /*0010*/ 	.short	0x0002
        /*0012*/ 	.short	0x0010
        /*0014*/ 	.byte	0x00, 0xf0, 0x11, 0x00


	//----- nvinfo : EIATTR_KPARAM_INFO
	.align		4
.L_1376:
        /*0018*/ 	.byte	0x04, 0x17
        /*001a*/ 	.short	(.L_1378 - .L_1377)
.L_1377:
        /*001c*/ 	.word	0x00000000
        /*0020*/ 	.short	0x0001
        /*0022*/ 	.short	0x0008
        /*0024*/ 	.byte	0x00, 0xf0, 0x21, 0x00


	//----- nvinfo : EIATTR_KPARAM_INFO
	.align		4
.L_1378:
        /*0028*/ 	.byte	0x04, 0x17
        /*002a*/ 	.short	(.L_1380 - .L_1379)
.L_1379:
        /*002c*/ 	.word	0x00000000
        /*0030*/ 	.short	0x0000
        /*0032*/ 	.short	0x0000
        /*0034*/ 	.byte	0x00, 0xf0, 0x21, 0x00


	//----- nvinfo : EIATTR_SPARSE_MMA_MASK
	.align		4
.L_1380:
        /*0038*/ 	.byte	0x03, 0x50
        /*003a*/ 	.short	0x0000


	//----- nvinfo : EIATTR_MAXREG_COUNT
	.align		4
        /*003c*/ 	.byte	0x03, 0x1b
        /*003e*/ 	.short	0x00ff


	//----- nvinfo : EIATTR_MERCURY_ISA_VERSION
	.align		4
        /*0040*/ 	.byte	0x03, 0x5f
        /*0042*/ 	.short	0x0101


	//----- nvinfo : EIATTR_EXIT_INSTR_OFFSETS
	.align		4
        /*0044*/ 	.byte	0x04, 0x1c
        /*0046*/ 	.short	(.L_1382 - .L_1381)


	//   ....[0]....
.L_1381:
        /*0048*/ 	.word	0x00000060


	//   ....[1]....
        /*004c*/ 	.word	0x00000440


	//----- nvinfo : EIATTR_CRS_STACK_SIZE
	.align		4
.L_1382:
        /*0050*/ 	.byte	0x04, 0x1e
        /*0052*/ 	.short	(.L_1384 - .L_1383)
.L_1383:
        /*0054*/ 	.word	0x00000000


	//----- nvinfo : EIATTR_CBANK_PARAM_SIZE
	.align		4
.L_1384:
        /*0058*/ 	.byte	0x03, 0x19
        /*005a*/ 	.short	0x0014


	//----- nvinfo : EIATTR_PARAM_CBANK
	.align		4
        /*005c*/ 	.byte	0x04, 0x0a
        /*005e*/ 	.short	(.L_1386 - .L_1385)
	.align		4
.L_1385:
        /*0060*/ 	.word	index@(.nv.constant0._ZN4vllm18act_and_mul_kernelIf6float2XadL_ZNS_11gelu_kernelIfEET_RKS3_EEXadL_ZNS_18packed_gelu_kernelIS1_EES3_S5_EELb1ELb0ELb0EEEvPS3_PS4_i)
        /*0064*/ 	.short	0x0210
        /*0066*/ 	.short	0x0014


	//----- nvinfo : EIATTR_SW_WAR
	.align		4
.L_1386:
        /*0068*/ 	.byte	0x04, 0x36
        /*006a*/ 	.short	(.L_1388 - .L_1387)
.L_1387:
        /*006c*/ 	.word	0x00000008
.L_1388:


//--------------------- .nv.info._ZN4vllm18act_and_mul_kernelIN3c108BFloat16E14__nv_bfloat162XadL_ZNS_11gelu_kernelIS2_EET_RKS5_EEXadL_ZNS_18packed_gelu_kernelIS3_EES5_S7_EELb1ELb1ELb0EEEvPS5_PS6_i --------------------------
	.section	.nv.info._ZN4vllm18act_and_mul_kernelIN3c108BFloat16E14__nv_bfloat162XadL_ZNS_11gelu_kernelIS2_EET_RKS5_EEXadL_ZNS_18packed_gelu_kernelIS3_EES5_S7_EELb1ELb1ELb0EEEvPS5_PS6_i,"",@"SHT_CUDA_INFO"
	.sectionflags	@""
	.align	4


	//----- nvinfo : EIATTR_CUDA_API_VERSION
	.align		4
        /*0000*/ 	.byte	0x04, 0x37
        /*0002*/ 	.short	(.L_1390 - .L_1389)
.L_1389:
        /*0004*/ 	.word	0x00000082


	//----- nvinfo : EIATTR_KPARAM_INFO
	.align		4
.L_1390:
        /*0008*/ 	.byte	0x04, 0x17
        /*000a*/ 	.short	(.L_1392 - .L_1391)
.L_1391:
        /*000c*/ 	.word	0x00000000
        /*0010*/ 	.short	0x0002
        /*0012*/ 	.short	0x0010
        /*0014*/ 	.byte	0x00, 0xf0, 0x11, 0x00


	//----- nvinfo : EIATTR_KPARAM_INFO
	.align		4
.L_1392:
        /*0018*/ 	.byte	0x04, 0x17
        /*001a*/ 	.short	(.L_1394 - .L_1393)
.L_1393:
        /*001c*/ 	.word	0x00000000
        /*0020*/ 	.short	0x0001
        /*0022*/ 	.short	0x0008
        /*0024*/ 	.byte	0x00, 0xf0, 0x21, 0x00


	//----- nvinfo : EIATTR_KPARAM_INFO
	.align		4
.L_1394:
        /*0028*/ 	.byte	0x04, 0x17
        /*002a*/ 	.short	(.L_1396 - .L_1395)
.L_1395:
        /*002c*/ 	.word	0x00000000
        /*0030*/ 	.short	0x0000
        /*0032*/ 	.short	0x0000
        /*0034*/ 	.byte	0x00, 0xf0, 0x21, 0x00


	//----- nvinfo : EIATTR_SPARSE_MMA_MASK
	.align		4
.L_1396:
        /*0038*/ 	.byte	0x03, 0x50
        /*003a*/ 	.short	0x0000


	//----- nvinfo : EIATTR_MAXREG_COUNT
	.align		4
        /*003c*/ 	.byte	0x03, 0x1b
        /*003e*/ 	.short	0x00ff


	//----- nvinfo : EIATTR_MERCURY_ISA_VERSION
	.align		4
        /*0040*/ 	.byte	0x03, 0x5f
        /*0042*/ 	.short	0x0101


	//----- nvinfo : EIATTR_EXIT_INSTR_OFFSETS
	.align		4
        /*0044*/ 	.byte	0x04, 0x1c
        /*0046*/ 	.short	(.L_1398 - .L_1397)


	//   ....[0]....
.L_1397:
        /*0048*/ 	.word	0x00000070


	//   ....[1]....
        /*004c*/ 	.word	0x00001120


	//----- nvinfo : EIATTR_CRS_STACK_SIZE
	.align		4
.L_1398:
        /*0050*/ 	.byte	0x04, 0x1e
        /*0052*/ 	.short	(.L_1400 - .L_1399)
.L_1399:
        /*0054*/ 	.word	0x00000000


	//----- nvinfo : EIATTR_CBANK_PARAM_SIZE
	.align		4
.L_1400:
        /*0058*/ 	.byte	0x03, 0x19
        /*005a*/ 	.short	0x0014


	//----- nvinfo : EIATTR_PARAM_CBANK
	.align		4
        /*005c*/ 	.byte	0x04, 0x0a
        /*005e*/ 	.short	(.L_1402 - .L_1401)
	.align		4
.L_1401:
        /*0060*/ 	.word	index@(.nv.constant0._ZN4vllm18act_and_mul_kernelIN3c108BFloat16E14__nv_bfloat162XadL_ZNS_11gelu_kernelIS2_EET_RKS5_EEXadL_ZNS_18packed_gelu_kernelIS3_EES5_S7_EELb1ELb1ELb0EEEvPS5_PS6_i)
        /*0064*/ 	.short	0x0210
        /*0066*/ 	.short	0x0014


	//----- nvinfo : EIATTR_SW_WAR
	.align		4
.L_1402:
        /*0068*/ 	.byte	0x04, 0x36
        /*006a*/ 	.short	(.L_1404 - .L_1403)
.L_1403:
        /*006c*/ 	.word	0x00000008
.L_1404:


//--------------------- .nv.info._ZN4vllm18act_and_mul_kernelIN3c104HalfE7__half2XadL_ZNS_11gelu_kernelIS2_EET_RKS5_EEXadL_ZNS_18packed_gelu_kernelIS3_EES5_S7_EELb1ELb1ELb0EEEvPS5_PS6_i --------------------------
	.section	.nv.info._ZN4vllm18act_and_mul_kernelIN3c104HalfE7__half2XadL_ZNS_11gelu_kernelIS2_EET_RKS5_EEXadL_ZNS_18packed_gelu_kernelIS3_EES5_S7_EELb1ELb1ELb0EEEvPS5_PS6_i,"",@"SHT_CUDA_INFO"
	.sectionflags	@""
	.align	4


	//----- nvinfo : EIATTR_CUDA_API_VERSION
	.align		4
        /*0000*/ 	.byte	0x04, 0x37
        /*0002*/ 	.short	(.L_1406 - .L_1405)
.L_1405:
        /*0004*/ 	.word	0x00000082


	//----- nvinfo : EIATTR_KPARAM_INFO
	.align		4
.L_1406:
        /*0008*/ 	.byte	0x04, 0x17
        /*000a*/ 	.short	(.L_1408 - .L_1407)
.L_1407:
        /*000c*/ 	.word	0x00000000
        /*0010*/ 	.short	0x0002
        /*0012*/ 	.short	0x0010
        /*0014*/ 	.byte	0x00, 0xf0, 0x11, 0x00


	//----- nvinfo : EIATTR_KPARAM_INFO
	.align		4
.L_1408:
        /*0018*/ 	.byte	0x04, 0x17
        /*001a*/ 	.short	(.L_1410 - .L_1409)
.L_1409:
        /*001c*/ 	.word	0x00000000
        /*0020*/ 	.short	0x0001
        /*0022*/ 	.short	0x0008
        /*0024*/ 	.byte	0x00, 0xf0, 0x21, 0x00


	//----- nvinfo : EIATTR_KPARAM_INFO
	.align		4
.L_1410:
        /*0028*/ 	.byte	0x04, 0x17
        /*002a*/ 	.short	(.L_1412 - .L_1411)
.L_1411:
        /*002c*/ 	.word	0x00000000
        /*0030*/ 	.short	0x0000
        /*0032*/ 	.short	0x0000
        /*0034*/ 	.byte	0x00, 0xf0, 0x21, 0x00


	//----- nvinfo : EIATTR_SPARSE_MMA_MASK
	.align		4
.L_1412:
        /*0038*/ 	.byte	0x03, 0x50
        /*003a*/ 	.short	0x0000


	//----- nvinfo : EIATTR_MAXREG_COUNT
	.align		4
        /*003c*/ 	.byte	0x03, 0x1b
        /*003e*/ 	.short	0x00ff


	//----- nvinfo : EIATTR_MERCURY_ISA_VERSION
	.align		4
        /*0040*/ 	.byte	0x03, 0x5f
        /*0042*/ 	.short	0x0101


	//----- nvinfo : EIATTR_EXIT_INSTR_OFFSETS
	.align		4
        /*0044*/ 	.byte	0x04, 0x1c
        /*0046*/ 	.short	(.L_1414 - .L_1413)


	//   ....[0]....
.L_1413:
        /*0048*/ 	.word	0x00000070


	//   ....[1]....
        /*004c*/ 	.word	0x000010e0


	//----- nvinfo : EIATTR_CRS_STACK_SIZE
	.align		4
.L_1414:
        /*0050*/ 	.byte	0x04, 0x1e
        /*0052*/ 	.short	(.L_1416 - .L_1415)
.L_1415:
        /*0054*/ 	.word	0x00000000


	//----- nvinfo : EIATTR_CBANK_PARAM_SIZE
	.align		4
.L_1416:
        /*0058*/ 	.byte	0x03, 0x19
        /*005a*/ 	.short	0x0014


	//----- nvinfo : EIATTR_PARAM_CBANK
	.align		4
        /*005c*/ 	.byte	0x04, 0x0a
        /*005e*/ 	.short	(.L_1418 - .L_1417)
	.align		4
.L_1417:
        /*0060*/ 	.word	index@(.nv.constant0._ZN4vllm18act_and_mul_kernelIN3c104HalfE7__half2XadL_ZNS_11gelu_kernelIS2_EET_RKS5_EEXadL_ZNS_18packed_gelu_kernelIS3_EES5_S7_EELb1ELb1ELb0EEEvPS5_PS6_i)
        /*0064*/ 	.short	0x0210
        /*0066*/ 	.short	0x0014


	//----- nvinfo : EIATTR_SW_WAR
	.align		4
.L_1418:
        /*0068*/ 	.byte	0x04, 0x36
        /*006a*/ 	.short	(.L_1420 - .L_1419)
.L_1419:
        /*006c*/ 	.word	0x00000008
.L_1420:


//--------------------- .nv.info._ZN4vllm18act_and_mul_kernelIf6float2XadL_ZNS_11gelu_kernelIfEET_RKS3_EEXadL_ZNS_18packed_gelu_kernelIS1_EES3_S5_EELb1ELb1ELb0EEEvPS3_PS4_i --------------------------
	.section	.nv.info._ZN4vllm18act_and_mul_kernelIf6float2XadL_ZNS_11gelu_kernelIfEET_RKS3_EEXadL_ZNS_18packed_gelu_kernelIS1_EES3_S5_EELb1ELb1ELb0EEEvPS3_PS4_i,"",@"SHT_CUDA_INFO"
	.sectionflags	@""
	.align	4


	//----- nvinfo : EIATTR_CUDA_API_VERSION
	.align		4
        /*0000*/ 	.byte	0x04, 0x37
        /*0002*/ 	.short	(.L_1422 - .L_1421)
.L_1421:
        /*0004*/ 	.word	0x00000082


	//----- nvinfo : EIATTR_KPARAM_INFO
	.align		4
.L_1422:
        /*0008*/ 	.byte	0x04, 0x17
        /*000a*/ 	.short	(.L_1424 - .L_1423)
.L_1423:
        /*000c*/ 	.word	0x00000000
        /*0010*/ 	.short	0x0002
        /*0012*/ 	.short	0x0010
        /*0014*/ 	.byte	0x00, 0xf0, 0x11, 0x00


	//----- nvinfo : EIATTR_KPARAM_INFO
	.align		4
.L_1424:
        /*0018*/ 	.byte	0x04, 0x17
        /*001a*/ 	.short	(.L_1426 - .L_1425)
.L_1425:
        /*001c*/ 	.word	0x00000000
        /*0020*/ 	.short	0x0001
        /*0022*/ 	.short	0x0008
        /*0024*/ 	.byte	0x00, 0xf0, 0x21, 0x00


	//----- nvinfo : EIATTR_KPARAM_INFO
	.align		4
.L_1426:
        /*0028*/ 	.byte	0x04, 0x17
        /*002a*/ 	.short	(.L_1428 - .L_1427)
.L_1427:
        /*002c*/ 	.word	0x00000000
        /*0030*/ 	.short	0x0000
        /*0032*/ 	.short	0x0000
        /*0034*/ 	.byte	0x00, 0xf0, 0x21, 0x00


	//----- nvinfo : EIATTR_SPARSE_MMA_MASK
	.align		4
.L_1428:
        /*0038*/ 	.byte	0x03, 0x50
        /*003a*/ 	.short	0x0000


	//----- nvinfo : EIATTR_MAXREG_COUNT
	.align		4
        /*003c*/ 	.byte	0x03, 0x1b
        /*003e*/ 	.short	0x00ff


	//----- nvinfo : EIATTR_MERCURY_ISA_VERSION
	.align		4
        /*0040*/ 	.byte	0x03, 0x5f
        /*0042*/ 	.short	0x0101


	//----- nvinfo : EIATTR_EXIT_INSTR_OFFSETS
	.align		4
        /*0044*/ 	.byte	0x04, 0x1c
        /*0046*/ 	.short	(.L_1430 - .L_1429)


	//   ....[0]....
.L_1429:
        /*0048*/ 	.word	0x00000070


	//   ....[1]....
        /*004c*/ 	.word	0x00000960


	//----- nvinfo : EIATTR_CRS_STACK_SIZE
	.align		4
.L_1430:
        /*0050*/ 	.byte	0x04, 0x1e
        /*0052*/ 	.short	(.L_1432 - .L_1431)
.L_1431:
        /*0054*/ 	.word	0x00000000


	//----- nvinfo : EIATTR_CBANK_PARAM_SIZE
	.align		4
.L_1432:
        /*0058*/ 	.byte	0x03, 0x19
        /*005a*/ 	.short	0x0014


	//----- nvinfo : EIATTR_PARAM_CBANK
	.align		4
        /*005c*/ 	.byte	0x04, 0x0a
        /*005e*/ 	.short	(.L_1434 - .L_1433)
	.align		4
.L_1433:
        /*0060*/ 	.word	index@(.nv.constant0._ZN4vllm18act_and_mul_kernelIf6float2XadL_ZNS_11gelu_kernelIfEET_RKS3_EEXadL_ZNS_18packed_gelu_kernelIS1_EES3_S5_EELb1ELb1ELb0EEEvPS3_PS4_i)
        /*0064*/ 	.short	0x0210
        /*0066*/ 	.short	0x0014


	//----- nvinfo : EIATTR_SW_WAR
	.align		4
.L_1434:
        /*0068*/ 	.byte	0x04, 0x36
        /*006a*/ 	.short	(.L_1436 - .L_1435)
.L_1435:
        /*006c*/ 	.word	0x00000008
.L_1436:


//--------------------- .nv.info._ZN4vllm18act_and_mul_kernelIN3c108BFloat16E14__nv_bfloat162XadL_ZNS_11gelu_kernelIS2_EET_RKS5_EEXadL_ZNS_18packed_gelu_kernelIS3_EES5_S7_EELb1ELb1ELb1EEEvPS5_PS6_i --------------------------
	.section	.nv.info._ZN4vllm18act_and_mul_kernelIN3c108BFloat16E14__nv_bfloat162XadL_ZNS_11gelu_kernelIS2_EET_RKS5_EEXadL_ZNS_18packed_gelu_kernelIS3_EES5_S7_EELb1ELb1ELb1EEEvPS5_PS6_i,"",@"SHT_CUDA_INFO"
	.sectionflags	@""
	.align	4


	//----- nvinfo : EIATTR_CUDA_API_VERSION
	.align		4
        /*0000*/ 	.byte	0x04, 0x37
        /*0002*/ 	.short	(.L_1438 - .L_1437)
.L_1437:
        /*0004*/ 	.word	0x00000082


	//----- nvinfo : EIATTR_KPARAM_INFO
	.align		4
.L_1438:
        /*0008*/ 	.byte	0x04, 0x17
        /*000a*/ 	.short	(.L_1440 - .L_1439)
.L_1439:
        /*000c*/ 	.word	0x00000000
        /*0010*/ 	.short	0x0002
        /*0012*/ 	.short	0x0010
        /*0014*/ 	.byte	0x00, 0xf0, 0x11, 0x00


	//----- nvinfo : EIATTR_KPARAM_INFO
	.align		4
.L_1440:
        /*0018*/ 	.byte	0x04, 0x17
        /*001a*/ 	.short	(.L_1442 - .L_1441)
.L_1441:
        /*001c*/ 	.word	0x00000000
        /*0020*/ 	.short	0x0001
        /*0022*/ 	.short	0x0008
        /*0024*/ 	.byte	0x00, 0xf0, 0x21, 0x00


	//----- nvinfo : EIATTR_KPARAM_INFO
	.align		4
.L_1442:
        /*0028*/ 	.byte	0x04, 0x17
        /*002a*/ 	.short	(.L_1444 - .L_1443)
.L_1443:
        /*002c*/ 	.word	0x00000000
        /*0030*/ 	.short	0x0000
        /*0032*/ 	.short	0x0000
        /*0034*/ 	.byte	0x00, 0xf0, 0x21, 0x00


	//----- nvinfo : EIATTR_SPARSE_MMA_MASK
	.align		4
.L_1444:
        /*0038*/ 	.byte	0x03, 0x50
        /*003a*/ 	.short	0x0000


	//----- nvinfo : EIATTR_MAXREG_COUNT
	.align		4
        /*003c*/ 	.byte	0x03, 0x1b
        /*003e*/ 	.short	0x00ff


	//----- nvinfo : EIATTR_EXTERNS
	.align		4
        /*0040*/ 	.byte	0x04, 0x0f
        /*0042*/ 	.short	(.L_1446 - .L_1445)


	//   ....[0]....
	.align		4
.L_1445:
        /*0044*/ 	.word	index@(__assertfail)


	//----- nvinfo : EIATTR_MERCURY_ISA_VERSION
	.align		4
.L_1446:
        /*0048*/ 	.byte	0x03, 0x5f
        /*004a*/ 	.short	0x0101


	//----- nvinfo : EIATTR_SYSCALL_OFFSETS
	.align		4
        /*004c*/ 	.byte	0x04, 0x46
        /*004e*/ 	.short	(.L_1448 - .L_1447)


	//   ....[0]....
.L_1447:
        /*0050*/ 	.word	0x000001b0


	//   ....[1]....
        /*0054*/ 	.word	0x000002a0


	//   ....[2]....
        /*0058*/ 	.word	0x00000390


	//----- nvinfo : EIATTR_EXIT_INSTR_OFFSETS
	.align		4
.L_1448:
        /*005c*/ 	.byte	0x04, 0x1c
        /*005e*/ 	.short	(.L_1450 - .L_1449)


	//   ....[0]....
.L_1449:
        /*0060*/ 	.word	0x00000070


	//   ....[1]....
        /*0064*/ 	.word	0x000003c0


	//----- nvinfo : EIATTR_CRS_STACK_SIZE
	.align		4
.L_1450:
        /*0068*/ 	.byte	0x04, 0x1e
        /*006a*/ 	.short	(.L_1452 - .L_1451)
.L_1451:
        /*006c*/ 	.word	0x00000000


	//----- nvinfo : EIATTR_CBANK_PARAM_SIZE
	.align		4
.L_1452:
        /*0070*/ 	.byte	0x03, 0x19
        /*0072*/ 	.short	0x0014


	//----- nvinfo : EIATTR_PARAM_CBANK
	.align		4
        /*0074*/ 	.byte	0x04, 0x0a
        /*0076*/ 	.short	(.L_1454 - .L_1453)
	.align		4
.L_1453:
        /*0078*/ 	.word	index@(.nv.constant0._ZN4vllm18act_and_mul_kernelIN3c108BFloat16E14__nv_bfloat162XadL_ZNS_11gelu_kernelIS2_EET_RKS5_EEXadL_ZNS_18packed_gelu_kernelIS3_EES5_S7_EELb1ELb1ELb1EEEvPS5_PS6_i)
        /*007c*/ 	.short	0x0210
        /*007e*/ 	.short	0x0014


	//----- nvinfo : EIATTR_SW_WAR
	.align		4
.L_1454:
        /*0080*/ 	.byte	0x04, 0x36
        /*0082*/ 	.short	(.L_1456 - .L_1455)
.L_1455:
        /*0084*/ 	.word	0x00000008
.L_1456:


//--------------------- .nv.info._ZN4vllm18act_and_mul_kernelIN3c104HalfE7__half2XadL_ZNS_11gelu_kernelIS2_EET_RKS5_EEXadL_ZNS_18packed_gelu_kernelIS3_EES5_S7_EELb1ELb1ELb1EEEvPS5_PS6_i --------------------------
	.section	.nv.info._ZN4vllm18act_and_mul_kernelIN3c104HalfE7__half2XadL_ZNS_11gelu_kernelIS2_EET_RKS5_EEXadL_ZNS_18packed_gelu_kernelIS3_EES5_S7_EELb1ELb1ELb1EEEvPS5_PS6_i,"",@"SHT_CUDA_INFO"
	.sectionflags	@""
	.align	4


	//----- nvinfo : EIATTR_CUDA_API_VERSION
	.align		4
        /*0000*/ 	.byte	0x04, 0x37
        /*0002*/ 	.short	(.L_1458 - .L_1457)
.L_1457:
        /*0004*/ 	.word	0x00000082


	//----- nvinfo : EIATTR_KPARAM_INFO
	.align		4
.L_1458:
        /*0008*/ 	.byte	0x04, 0x17
        /*000a*/ 	.short	(.L_1460 - .L_1459)
.L_1459:
        /*000c*/ 	.word	0x00000000
        /*0010*/ 	.short	0x0002
        /*0012*/ 	.short	0x0010
        /*0014*/ 	.byte	0x00, 0xf0, 0x11, 0x00


	//----- nvinfo : EIATTR_KPARAM_INFO
	.align		4
.L_1460:
        /*0018*/ 	.byte	0x04, 0x17
        /*001a*/ 	.short	(.L_1462 - .L_1461)
.L_1461:
        /*001c*/ 	.word	0x00000000
        /*0020*/ 	.short	0x0001
        /*0022*/ 	.short	0x0008
        /*0024*/ 	.byte	0x00, 0xf0, 0x21, 0x00


	//----- nvinfo : EIATTR_KPARAM_INFO
	.align		4
.L_1462:
        /*0028*/ 	.byte	0x04, 0x17
        /*002a*/ 	.short	(.L_1464 - .L_1463)
.L_1463:
        /*002c*/ 	.word	0x00000000
        /*0030*/ 	.short	0x0000
        /*0032*/ 	.short	0x0000
        /*0034*/ 	.byte	0x00, 0xf0, 0x21, 0x00


	//----- nvinfo : EIATTR_SPARSE_MMA_MASK
	.align		4
.L_1464:
        /*0038*/ 	.byte	0x03, 0x50
        /*003a*/ 	.short	0x0000


	//----- nvinfo : EIATTR_MAXREG_COUNT
	.align		4
        /*003c*/ 	.byte	0x03, 0x1b
        /*003e*/ 	.short	0x00ff


	//----- nvinfo : EIATTR_EXTERNS
	.align		4
        /*0040*/ 	.byte	0x04, 0x0f
        /*0042*/ 	.short	(.L_1466 - .L_1465)


	//   ....[0]....
	.align		4
.L_1465:
        /*0044*/ 	.word	index@(__assertfail)


	//----- nvinfo : EIATTR_MERCURY_ISA_VERSION
	.align		4
.L_1466:
        /*0048*/ 	.byte	0x03, 0x5f
        /*004a*/ 	.short	0x0101


	//----- nvinfo : EIATTR_SYSCALL_OFFSETS
	.align		4
        /*004c*/ 	.byte	0x04, 0x46
        /*004e*/ 	.short	(.L_1468 - .L_1467)


	//   ....[0]....
.L_1467:
        /*0050*/ 	.word	0x000001b0


	//   ....[1]....
        /*0054*/ 	.word	0x000002a0


	//   ....[2]....
        /*0058*/ 	.word	0x00000390


	//----- nvinfo : EIATTR_EXIT_INSTR_OFFSETS
	.align		4
.L_1468:
        /*005c*/ 	.byte	0x04, 0x1c
        /*005e*/ 	.short	(.L_1470 - .L_1469)


	//   ....[0]....
.L_1469:
        /*0060*/ 	.word	0x00000070


	//   ....[1]....
        /*0064*/ 	.word	0x000003c0


	//----- nvinfo : EIATTR_CRS_STACK_SIZE
	.align		4
.L_1470:
        /*0068*/ 	.byte	0x04, 0x1e
        /*006a*/ 	.short	(.L_1472 - .L_1471)
.L_1471:
        /*006c*/ 	.word	0x00000000


	//----- nvinfo : EIATTR_CBANK_PARAM_SIZE
	.align		4
.L_1472:
        /*0070*/ 	.byte	0x03, 0x19
        /*0072*/ 	.short	0x0014


	//----- nvinfo : EIATTR_PARAM_CBANK
	.align		4
        /*0074*/ 	.byte	0x04, 0x0a
        /*0076*/ 	.short	(.L_1474 - .L_1473)
	.align		4
.L_1473:
        /*0078*/ 	.word	index@(.nv.constant0._ZN4vllm18act_and_mul_kernelIN3c104HalfE7__half2XadL_ZNS_11gelu_kernelIS2_EET_RKS5_EEXadL_ZNS_18packed_gelu_kernelIS3_EES5_S7_EELb1ELb1ELb1EEEvPS5_PS6_i)
        /*007c*/ 	.short	0x0210
        /*007e*/ 	.short	0x0014


	//----- nvinfo : EIATTR_SW_WAR
	.align		4
.L_1474:
        /*0080*/ 	.byte	0x04, 0x36
        /*0082*/ 	.short	(.L_1476 - .L_1475)
.L_1475:
        /*0084*/ 	.word	0x00000008
.L_1476:


//--------------------- .nv.info._ZN4vllm18act_and_mul_kernelIf6float2XadL_ZNS_11gelu_kernelIfEET_RKS3_EEXadL_ZNS_18packed_gelu_kernelIS1_EES3_S5_EELb1ELb1ELb1EEEvPS3_PS4_i --------------------------
	.section	.nv.info._ZN4vllm18act_and_mul_kernelIf6float2XadL_ZNS_11gelu_kernelIfEET_RKS3_EEXadL_ZNS_18packed_gelu_kernelIS1_EES3_S5_EELb1ELb1ELb1EEEvPS3_PS4_i,"",@"SHT_CUDA_INFO"
	.sectionflags	@""
	.align	4


	//----- nvinfo : EIATTR_CUDA_API_VERSION
	.align		4
        /*0000*/ 	.byte	0x04, 0x37
        /*0002*/ 	.short	(.L_1478 - .L_1477)
.L_1477:
        /*0004*/ 	.word	0x00000082


	//----- nvinfo : EIATTR_KPARAM_INFO
	.align		4
.L_1478:
        /*0008*/ 	.byte	0x04, 0x17
        /*000a*/ 	.short	(.L_1480 - .L_1479)
.L_1479:
        /*000c*/ 	.word	0x00000000
        /*0010*/ 	.short	0x0002
        /*0012*/ 	.short	0x0010
        /*0014*/ 	.byte	0x00, 0xf0, 0x11, 0x00


	//----- nvinfo : EIATTR_KPARAM_INFO
	.align		4
.L_1480:
        /*0018*/ 	.byte	0x04, 0x17
        /*001a*/ 	.short	(.L_1482 - .L_1481)
.L_1481:
        /*001c*/ 	.word	0x00000000
        /*0020*/ 	.short	0x0001
        /*0022*/ 	.short	0x0008
        /*0024*/ 	.byte	0x00, 0xf0, 0x21, 0x00


	//----- nvinfo : EIATTR_KPARAM_INFO
	.align		4
.L_1482:
        /*0028*/ 	.byte	0x04, 0x17
        /*002a*/ 	.short	(.L_1484 - .L_1483)
.L_1483:
        /*002c*/ 	.word	0x00000000
        /*0030*/ 	.short	0x0000
        /*0032*/ 	.short	0x0000
        /*0034*/ 	.byte	0x00, 0xf0, 0x21, 0x00


	//----- nvinfo : EIATTR_SPARSE_MMA_MASK
	.align		4
.L_1484:
        /*0038*/ 	.byte	0x03, 0x50
        /*003a*/ 	.short	0x0000


	//----- nvinfo : EIATTR_MAXREG_COUNT
	.align		4
        /*003c*/ 	.byte	0x03, 0x1b
        /*003e*/ 	.short	0x00ff


	//----- nvinfo : EIATTR_EXTERNS
	.align		4
        /*0040*/ 	.byte	0x04, 0x0f
        /*0042*/ 	.short	(.L_1486 - .L_1485)


	//   ....[0]....
	.align		4
.L_1485:
        /*0044*/ 	.word	index@(__assertfail)


	//----- nvinfo : EIATTR_MERCURY_ISA_VERSION
	.align		4
.L_1486:
        /*0048*/ 	.byte	0x03, 0x5f
        /*004a*/ 	.short	0x0101


	//----- nvinfo : EIATTR_SYSCALL_OFFSETS
	.align		4
        /*004c*/ 	.byte	0x04, 0x46
        /*004e*/ 	.short	(.L_1488 - .L_1487)


	//   ....[0]....
.L_1487:
        /*0050*/ 	.word	0x000001b0


	//   ....[1]....
        /*0054*/ 	.word	0x000002a0


	//   ....[2]....
        /*0058*/ 	.word	0x00000390


	//----- nvinfo : EIATTR_EXIT_INSTR_OFFSETS
	.align		4
.L_1488:
        /*005c*/ 	.byte	0x04, 0x1c
        /*005e*/ 	.short	(.L_1490 - .L_1489)


	//   ....[0]....
.L_1489:
        /*0060*/ 	.word	0x00000070


	//   ....[1]....
        /*0064*/ 	.word	0x000003c0


	//----- nvinfo : EIATTR_CRS_STACK_SIZE
	.align		4
.L_1490:
        /*0068*/ 	.byte	0x04, 0x1e
        /*006a*/ 	.short	(.L_1492 - .L_1491)
.L_1491:
        /*006c*/ 	.word	0x00000000


	//----- nvinfo : EIATTR_CBANK_PARAM_SIZE
	.align		4
.L_1492:
        /*0070*/ 	.byte	0x03, 0x19
        /*0072*/ 	.short	0x0014


	//----- nvinfo : EIATTR_PARAM_CBANK
	.align		4
        /*0074*/ 	.byte	0x04, 0x0a
        /*0076*/ 	.short	(.L_1494 - .L_1493)
	.align		4
.L_1493:
        /*0078*/ 	.word	index@(.nv.constant0._ZN4vllm18act_and_mul_kernelIf6float2XadL_ZNS_11gelu_kernelIfEET_RKS3_EEXadL_ZNS_18packed_gelu_kernelIS1_EES3_S5_EELb1ELb1ELb1EEEvPS3_PS4_i)
        /*007c*/ 	.short	0x0210
        /*007e*/ 	.short	0x0014


	//----- nvinfo : EIATTR_SW_WAR
	.align		4
.L_1494:
        /*0080*/ 	.byte	0x04, 0x36
        /*0082*/ 	.short	(.L_1496 - .L_1495)
.L_1495:
        /*0084*/ 	.word	0x00000008
.L_1496:


//--------------------- .nv.info._ZN4vllm18act_and_mul_kernelIN3c108BFloat16E14__nv_bfloat162XadL_ZNS_11silu_kernelIS2_EET_RKS5_EEXadL_ZNS_18packed_silu_kernelIS3_EES5_S7_EELb0ELb0ELb0EEEvPS5_PS6_i --------------------------
	.section	.nv.info._ZN4vllm18act_and_mul_kernelIN3c108BFloat16E14__nv_bfloat162XadL_ZNS_11silu_kernelIS2_EET_RKS5_EEXadL_ZNS_18packed_silu_kernelIS3_EES5_S7_EELb0ELb0ELb0EEEvPS5_PS6_i,"",@"SHT_CUDA_INFO"
	.sectionflags	@""
	.align	4


	//----- nvinfo : EIATTR_CUDA_API_VERSION
	.align		4
        /*0000*/ 	.byte	0x04, 0x37
        /*0002*/ 	.short	(.L_1498 - .L_1497)
.L_1497:
        /*0004*/ 	.word	0x00000082


	//----- nvinfo : EIATTR_KPARAM_INFO
	.align		4
.L_1498:
        /*0008*/ 	.byte	0x04, 0x17
        /*000a*/ 	.short	(.L_1500 - .L_1499)
.L_1499:
        /*000c*/ 	.word	0x00000000
        /*0010*/ 	.short	0x0002
        /*0012*/ 	.short	0x0010
        /*0014*/ 	.byte	0x00, 0xf0, 0x11, 0x00


	//----- nvinfo : EIATTR_KPARAM_INFO
	.align		4
.L_1500:
        /*0018*/ 	.byte	0x04, 0x17
        /*001a*/ 	.short	(.L_1502 - .L_1501)
.L_1501:
        /*001c*/ 	.word	0x00000000
        /*0020*/ 	.short	0x0001
        /*0022*/ 	.short	0x0008
        /*0024*/ 	.byte	0x00, 0xf0, 0x21, 0x00


	//----- nvinfo : EIATTR_KPARAM_INFO
	.align		4
.L_1502:
        /*0028*/ 	.byte	0x04, 0x17
        /*002a*/ 	.short	(.L_1504 - .L_1503)
.L_1503:
        /*002c*/ 	.word	0x00000000
        /*0030*/ 	.short	0x0000
        /*0032*/ 	.short	0x0000
        /*0034*/ 	.byte	0x00, 0xf0, 0x21, 0x00


	//----- nvinfo : EIATTR_SPARSE_MMA_MASK
	.align		4
.L_1504:
        /*0038*/ 	.byte	0x03, 0x50
        /*003a*/ 	.short	0x0000


	//----- nvinfo : EIATTR_MAXREG_COUNT
	.align		4
        /*003c*/ 	.byte	0x03, 0x1b
        /*003e*/ 	.short	0x00ff


	//----- nvinfo : EIATTR_MERCURY_ISA_VERSION
	.align		4
        /*0040*/ 	.byte	0x03, 0x5f
        /*0042*/ 	.short	0x0101


	//----- nvinfo : EIATTR_EXIT_INSTR_OFFSETS
	.align		4
        /*0044*/ 	.byte	0x04, 0x1c
        /*0046*/ 	.short	(.L_1506 - .L_1505)


	//   ....[0]....
.L_1505:
        /*0048*/ 	.word	0x00000060


	//   ....[1]....
        /*004c*/ 	.word	0x000002f0


	//----- nvinfo : EIATTR_CRS_STACK_SIZE
	.align		4
.L_1506:
        /*0050*/ 	.byte	0x04, 0x1e
        /*0052*/ 	.short	(.L_1508 - .L_1507)
.L_1507:
        /*0054*/ 	.word	0x00000000


	//----- nvinfo : EIATTR_CBANK_PARAM_SIZE
	.align		4
.L_1508:
        /*0058*/ 	.byte	0x03, 0x19
        /*005a*/ 	.short	0x0014


	//----- nvinfo : EIATTR_PARAM_CBANK
	.align		4
        /*005c*/ 	.byte	0x04, 0x0a
        /*005e*/ 	.short	(.L_1510 - .L_1509)
	.align		4
.L_1509:
        /*0060*/ 	.word	index@(.nv.constant0._ZN4vllm18act_and_mul_kernelIN3c108BFloat16E14__nv_bfloat162XadL_ZNS_11silu_kernelIS2_EET_RKS5_EEXadL_ZNS_18packed_silu_kernelIS3_EES5_S7_EELb0ELb0ELb0EEEvPS5_PS6_i)
        /*0064*/ 	.short	0x0210
        /*0066*/ 	.short	0x0014


	//----- nvinfo : EIATTR_SW_WAR
	.align		4
.L_1510:
        /*0068*/ 	.byte	0x04, 0x36
        /*006a*/ 	.short	(.L_1512 - .L_1511)
.L_1511:
        /*006c*/ 	.word	0x00000008
.L_1512:


//--------------------- .nv.info._ZN4vllm18act_and_mul_kernelIN3c104HalfE7__half2XadL_ZNS_11silu_kernelIS2_EET_RKS5_EEXadL_ZNS_18packed_silu_kernelIS3_EES5_S7_EELb0ELb0ELb0EEEvPS5_PS6_i --------------------------
	.section	.nv.info._ZN4vllm18act_and_mul_kernelIN3c104HalfE7__half2XadL_ZNS_11silu_kernelIS2_EET_RKS5_EEXadL_ZNS_18packed_silu_kernelIS3_EES5_S7_EELb0ELb0ELb0EEEvPS5_PS6_i,"",@"SHT_CUDA_INFO"
	.sectionflags	@""
	.align	4


	//----- nvinfo : EIATTR_CUDA_API_VERSION
	.align		4
        /*0000*/ 	.byte	0x04, 0x37
        /*0002*/ 	.short	(.L_1514 - .L_1513)
.L_1513:
        /*0004*/ 	.word	0x00000082


	//----- nvinfo : EIATTR_KPARAM_INFO
	.align		4
.L_1514:
        /*0008*/ 	.byte	0x04, 0x17
        /*000a*/ 	.short	(.L_1516 - .L_1515)
.L_1515:
        /*000c*/ 	.word	0x00000000
        /*0010*/ 	.short	0x0002
        /*0012*/ 	.short	0x0010
        /*0014*/ 	.byte	0x00, 0xf0, 0x11, 0x00


	//----- nvinfo : EIATTR_KPARAM_INFO
	.align		4
.L_1516:
        /*0018*/ 	.byte	0x04, 0x17
        /*001a*/ 	.short	(.L_1518 - .L_1517)
.L_1517:
        /*001c*/ 	.word	0x00000000
        /*0020*/ 	.short	0x0001
        /*0022*/ 	.short	0x0008
        /*0024*/ 	.byte	0x00, 0xf0, 0x21, 0x00


	//----- nvinfo : EIATTR_KPARAM_INFO
	.align		4
.L_1518:
        /*0028*/ 	.byte	0x04, 0x17
        /*002a*/ 	.short	(.L_1520 - .L_1519)
.L_1519:
        /*002c*/ 	.word	0x00000000
        /*0030*/ 	.short	0x0000
        /*0032*/ 	.short	0x0000
        /*0034*/ 	.byte	0x00, 0xf0, 0x21, 0x00


	//----- nvinfo : EIATTR_SPARSE_MMA_MASK
	.align		4
.L_1520:
        /*0038*/ 	.byte	0x03, 0x50
        /*003a*/ 	.short	0x0000


	//----- nvinfo : EIATTR_MAXREG_COUNT
	.align		4
        /*003c*/ 	.byte	0x03, 0x1b
        /*003e*/ 	.short	0x00ff


	//----- nvinfo : EIATTR_MERCURY_ISA_VERSION
	.align		4
        /*0040*/ 	.byte	0x03, 0x5f
        /*0042*/ 	.short	0x0101


	//----- nvinfo : EIATTR_EXIT_INSTR_OFFSETS
	.align		4
        /*0044*/ 	.byte	0x04, 0x1c
        /*0046*/ 	.short	(.L_1522 - .L_1521)


	//   ....[0]....
.L_1521:
        /*0048*/ 	.word	0x00000060


	//   ....[1]....
        /*004c*/ 	.word	0x000002d0


	//----- nvinfo : EIATTR_CRS_STACK_SIZE
	.align		4
.L_1522:
        /*0050*/ 	.byte	0x04, 0x1e
        /*0052*/ 	.short	(.L_1524 - .L_1523)
.L_1523:
        /*0054*/ 	.word	0x00000000


	//----- nvinfo : EIATTR_CBANK_PARAM_SIZE
	.align		4
.L_1524:
        /*0058*/ 	.byte	0x03, 0x19
        /*005a*/ 	.short	0x0014


	//----- nvinfo : EIATTR_PARAM_CBANK
	.align		4
        /*005c*/ 	.byte	0x04, 0x0a
        /*005e*/ 	.short	(.L_1526 - .L_1525)
	.align		4
.L_1525:
        /*0060*/ 	.word	index@(.nv.constant0._ZN4vllm18act_and_mul_kernelIN3c104HalfE7__half2XadL_ZNS_11silu_kernelIS2_EET_RKS5_EEXadL_ZNS_18packed_silu_kernelIS3_EES5_S7_EELb0ELb0ELb0EEEvPS5_PS6_i)
        /*0064*/ 	.short	0x0210
        /*0066*/ 	.short	0x0014


	//----- nvinfo : EIATTR_SW_WAR
	.align		4
.L_1526:
        /*0068*/ 	.byte	0x04, 0x36
        /*006a*/ 	.short	(.L_1528 - .L_1527)
.L_1527:
        /*006c*/ 	.word	0x00000008
.L_1528:


//--------------------- .nv.info._ZN4vllm18act_and_mul_kernelIf6float2XadL_ZNS_11silu_kernelIfEET_RKS3_EEXadL_ZNS_18packed_silu_kernelIS1_EES3_S5_EELb0ELb0ELb0EEEvPS3_PS4_i --------------------------
	.section	.nv.info._ZN4vllm18act_and_mul_kernelIf6float2XadL_ZNS_11silu_kernelIfEET_RKS3_EEXadL_ZNS_18packed_silu_kernelIS1_EES3_S5_EELb0ELb0ELb0EEEvPS3_PS4_i,"",@"SHT_CUDA_INFO"
	.sectionflags	@""
	.align	4


	//----- nvinfo : EIATTR_CUDA_API_VERSION
	.align		4
        /*0000*/ 	.byte	0x04, 0x37
        /*0002*/ 	.short	(.L_1530 - .L_1529)
.L_1529:
        /*0004*/ 	.word	0x00000082


	//----- nvinfo : EIATTR_KPARAM_INFO
	.align		4
.L_1530:
        /*0008*/ 	.byte	0x04, 0x17
        /*000a*/ 	.short	(.L_1532 - .L_1531)
.L_1531:
        /*000c*/ 	.word	0x00000000
        /*0010*/ 	.short	0x0002
        /*0012*/ 	.short	0x0010
        /*0014*/ 	.byte	0x00, 0xf0, 0x11, 0x00


	//----- nvinfo : EIATTR_KPARAM_INFO
	.align		4
.L_1532:
        /*0018*/ 	.byte	0x04, 0x17
        /*001a*/ 	.short	(.L_1534 - .L_1533)
.L_1533:
        /*001c*/ 	.word	0x00000000
        /*0020*/ 	.short	0x0001
        /*0022*/ 	.short	0x0008
        /*0024*/ 	.byte	0x00, 0xf0, 0x21, 0x00


	//----- nvinfo : EIATTR_KPARAM_INFO
	.align		4
.L_1534:
        /*0028*/ 	.byte	0x04, 0x17
        /*002a*/ 	.short	(.L_1536 - .L_1535)
.L_1535:
        /*002c*/ 	.word	0x00000000
        /*0030*/ 	.short	0x0000
        /*0032*/ 	.short	0x0000
        /*0034*/ 	.byte	0x00, 0xf0, 0x21, 0x00


	//----- nvinfo : EIATTR_SPARSE_MMA_MASK
	.align		4
.L_1536:
        /*0038*/ 	.byte	0x03, 0x50
        /*003a*/ 	.short	0x0000


	//----- nvinfo : EIATTR_MAXREG_COUNT
	.align		4
        /*003c*/ 	.byte	0x03, 0x1b
        /*003e*/ 	.short	0x00ff


	//----- nvinfo : EIATTR_MERCURY_ISA_VERSION
	.align		4
        /*0040*/ 	.byte	0x03, 0x5f
        /*0042*/ 	.short	0x0101


	//----- nvinfo : EIATTR_EXIT_INSTR_OFFSETS
	.align		4
        /*0044*/ 	.byte	0x04, 0x1c
        /*0046*/ 	.short	(.L_1538 - .L_1537)


	//   ....[0]....
.L_1537:
        /*0048*/ 	.word	0x00000060


	//   ....[1]....
        /*004c*/ 	.word	0x00000280


	//----- nvinfo : EIATTR_CRS_STACK_SIZE
	.align		4
.L_1538:
        /*0050*/ 	.byte	0x04, 0x1e
        /*0052*/ 	.short	(.L_1540 - .L_1539)
.L_1539:
        /*0054*/ 	.word	0x00000000


	//----- nvinfo : EIATTR_CBANK_PARAM_SIZE
	.align		4
.L_1540:
        /*0058*/ 	.byte	0x03, 0x19
        /*005a*/ 	.short	0x0014


	//----- nvinfo : EIATTR_PARAM_CBANK
	.align		4
        /*005c*/ 	.byte	0x04, 0x0a
        /*005e*/ 	.short	(.L_1542 - .L_1541)
	.align		4
.L_1541:
        /*0060*/ 	.word	index@(.nv.constant0._ZN4vllm18act_and_mul_kernelIf6float2XadL_ZNS_11silu_kernelIfEET_RKS3_EEXadL_ZNS_18packed_silu_kernelIS1_EES3_S5_EELb0ELb0ELb0EEEvPS3_PS4_i)
        /*0064*/ 	.short	0x0210
        /*0066*/ 	.short	0x0014


	//----- nvinfo : EIATTR_SW_WAR
	.align		4
.L_1542:
        /*0068*/ 	.byte	0x04, 0x36
        /*006a*/ 	.short	(.L_1544 - .L_1543)
.L_1543:
        /*006c*/ 	.word	0x00000008
.L_1544:


//--------------------- .nv.info._ZN4vllm18act_and_mul_kernelIN3c108BFloat16E14__nv_bfloat162XadL_ZNS_11silu_kernelIS2_EET_RKS5_EEXadL_ZNS_18packed_silu_kernelIS3_EES5_S7_EELb0ELb1ELb0EEEvPS5_PS6_i --------------------------
	.section	.nv.info._ZN4vllm18act_and_mul_kernelIN3c108BFloat16E14__nv_bfloat162XadL_ZNS_11silu_kernelIS2_EET_RKS5_EEXadL_ZNS_18packed_silu_kernelIS3_EES5_S7_EELb0ELb1ELb0EEEvPS5_PS6_i,"",@"SHT_CUDA_INFO"
	.sectionflags	@""
	.align	4


	//----- nvinfo : EIATTR_CUDA_API_VERSION
	.align		4
        /*0000*/ 	.byte	0x04, 0x37
        /*0002*/ 	.short	(.L_1546 - .L_1545)
.L_1545:
        /*0004*/ 	.word	0x00000082


	//----- nvinfo : EIATTR_KPARAM_INFO
	.align		4
.L_1546:
        /*0008*/ 	.byte	0x04, 0x17
        /*000a*/ 	.short	(.L_1548 - .L_1547)
.L_1547:
        /*000c*/ 	.word	0x00000000
        /*0010*/ 	.short	0x0002
        /*0012*/ 	.short	0x0010
        /*0014*/ 	.byte	0x00, 0xf0, 0x11, 0x00


	//----- nvinfo : EIATTR_KPARAM_INFO
	.align		4
.L_1548:
        /*0018*/ 	.byte	0x04, 0x17
        /*001a*/ 	.short	(.L_1550 - .L_1549)
.L_1549:
        /*001c*/ 	.word	0x00000000
        /*0020*/ 	.short	0x0001
        /*0022*/ 	.short	0x0008
        /*0024*/ 	.byte	0x00, 0xf0, 0x21, 0x00


	//----- nvinfo : EIATTR_KPARAM_INFO
	.align		4
.L_1550:
        /*0028*/ 	.byte	0x04, 0x17
        /*002a*/ 	.short	(.L_1552 - .L_1551)
.L_1551:
        /*002c*/ 	.word	0x00000000
        /*0030*/ 	.short	0x0000
        /*0032*/ 	.short	0x0000
        /*0034*/ 	.byte	0x00, 0xf0, 0x21, 0x00


	//----- nvinfo : EIATTR_SPARSE_MMA_MASK
	.align		4
.L_1552:
        /*0038*/ 	.byte	0x03, 0x50
        /*003a*/ 	.short	0x0000


	//----- nvinfo : EIATTR_MAXREG_COUNT
	.align		4
        /*003c*/ 	.byte	0x03, 0x1b
        /*003e*/ 	.short	0x00ff


	//----- nvinfo : EIATTR_MERCURY_ISA_VERSION
	.align		4
        /*0040*/ 	.byte	0x03, 0x5f
        /*0042*/ 	.short	0x0101


	//----- nvinfo : EIATTR_EXIT_INSTR_OFFSETS
	.align		4
        /*0044*/ 	.byte	0x04, 0x1c
        /*0046*/ 	.short	(.L_1554 - .L_1553)


	//   ....[0]....
.L_1553:
        /*0048*/ 	.word	0x00000070


	//   ....[1]....
        /*004c*/ 	.word	0x00000570


	//----- nvinfo : EIATTR_CRS_STACK_SIZE
	.align		4
.L_1554:
        /*0050*/ 	.byte	0x04, 0x1e
        /*0052*/ 	.short	(.L_1556 - .L_1555)
.L_1555:
        /*0054*/ 	.word	0x00000000


	//----- nvinfo : EIATTR_CBANK_PARAM_SIZE
	.align		4
.L_1556:
        /*0058*/ 	.byte	0x03, 0x19
        /*005a*/ 	.short	0x0014


	//----- nvinfo : EIATTR_PARAM_CBANK
	.align		4
        /*005c*/ 	.byte	0x04, 0x0a
        /*005e*/ 	.short	(.L_1558 - .L_1557)
	.align		4
.L_1557:
        /*0060*/ 	.word	index@(.nv.constant0._ZN4vllm18act_and_mul_kernelIN3c108BFloat16E14__nv_bfloat162XadL_ZNS_11silu_kernelIS2_EET_RKS5_EEXadL_ZNS_18packed_silu_kernelIS3_EES5_S7_EELb0ELb1ELb0EEEvPS5_PS6_i)
        /*0064*/ 	.short	0x0210
        /*0066*/ 	.short	0x0014


	//----- nvinfo : EIATTR_SW_WAR
	.align		4
.L_1558:
        /*0068*/ 	.byte	0x04, 0x36
        /*006a*/ 	.short	(.L_1560 - .L_1559)
.L_1559:
        /*006c*/ 	.word	0x00000008
.L_1560:


//--------------------- .nv.info._ZN4vllm18act_and_mul_kernelIN3c104HalfE7__half2XadL_ZNS_11silu_kernelIS2_EET_RKS5_EEXadL_ZNS_18packed_silu_kernelIS3_EES5_S7_EELb0ELb1ELb0EEEvPS5_PS6_i --------------------------
	.section	.nv.info._ZN4vllm18act_and_mul_kernelIN3c104HalfE7__half2XadL_ZNS_11silu_kernelIS2_EET_RKS5_EEXadL_ZNS_18packed_silu_kernelIS3_EES5_S7_EELb0ELb1ELb0EEEvPS5_PS6_i,"",@"SHT_CUDA_INFO"
	.sectionflags	@""
	.align	4


	//----- nvinfo : EIATTR_CUDA_API_VERSION
	.align		4
        /*0000*/ 	.byte	0x04, 0x37
        /*0002*/ 	.short	(.L_1562 - .L_1561)
.L_1561:
        /*0004*/ 	.word	0x00000082


	//----- nvinfo : EIATTR_KPARAM_INFO
	.align		4
.L_1562:
        /*0008*/ 	.byte	0x04, 0x17
        /*000a*/ 	.short	(.L_1564 - .L_1563)
.L_1563:
        /*000c*/ 	.word	0x00000000
        /*0010*/ 	.short	0x0002
        /*0012*/ 	.short	0x0010
        /*0014*/ 	.byte	0x00, 0xf0, 0x11, 0x00


	//----- nvinfo : EIATTR_KPARAM_INFO
	.align		4
.L_1564:
        /*0018*/ 	.byte	0x04, 0x17
        /*001a*/ 	.short	(.L_1566 - .L_1565)
.L_1565:
        /*001c*/ 	.word	0x00000000
        /*0020*/ 	.short	0x0001
        /*0022*/ 	.short	0x0008
        /*0024*/ 	.byte	0x00, 0xf0, 0x21, 0x00


	//----- nvinfo : EIATTR_KPARAM_INFO
	.align		4
.L_1566:
        /*0028*/ 	.byte	0x04, 0x17
        /*002a*/ 	.short	(.L_1568 - .L_1567)
.L_1567:
        /*002c*/ 	.word	0x00000000
        /*0030*/ 	.short	0x0000
        /*0032*/ 	.short	0x0000
        /*0034*/ 	.byte	0x00, 0xf0, 0x21, 0x00


	//----- nvinfo : EIATTR_SPARSE_MMA_MASK
	.align		4
.L_1568:
        /*0038*/ 	.byte	0x03, 0x50
        /*003a*/ 	.short	0x0000


	//----- nvinfo : EIATTR_MAXREG_COUNT
	.align		4
        /*003c*/ 	.byte	0x03, 0x1b
        /*003e*/ 	.short	0x00ff


	//----- nvinfo : EIATTR_MERCURY_ISA_VERSION
	.align		4
        /*0040*/ 	.byte	0x03, 0x5f
        /*0042*/ 	.short	0x0101


	//----- nvinfo : EIATTR_EXIT_INSTR_OFFSETS
	.align		4
        /*0044*/ 	.byte	0x04, 0x1c
        /*0046*/ 	.short	(.L_1570 - .L_1569)


	//   ....[0]....
.L_1569:
        /*0048*/ 	.word	0x00000070


	//   ....[1]....
        /*004c*/ 	.word	0x00000530


	//----- nvinfo : EIATTR_CRS_STACK_SIZE
	.align		4
.L_1570:
        /*0050*/ 	.byte	0x04, 0x1e
        /*0052*/ 	.short	(.L_1572 - .L_1571)
.L_1571:
        /*0054*/ 	.word	0x00000000


	//----- nvinfo : EIATTR_CBANK_PARAM_SIZE
	.align		4
.L_1572:
        /*0058*/ 	.byte	0x03, 0x19
        /*005a*/ 	.short	0x0014


	//----- nvinfo : EIATTR_PARAM_CBANK
	.align		4
        /*005c*/ 	.byte	0x04, 0x0a
        /*005e*/ 	.short	(.L_1574 - .L_1573)
	.align		4
.L_1573:
        /*0060*/ 	.word	index@(.nv.constant0._ZN4vllm18act_and_mul_kernelIN3c104HalfE7__half2XadL_ZNS_11silu_kernelIS2_EET_RKS5_EEXadL_ZNS_18packed_silu_kernelIS3_EES5_S7_EELb0ELb1ELb0EEEvPS5_PS6_i)
        /*0064*/ 	.short	0x0210
        /*0066*/ 	.short	0x0014


	//----- nvinfo : EIATTR_SW_WAR
	.align		4
.L_1574:
        /*0068*/ 	.byte	0x04, 0x36
        /*006a*/ 	.short	(.L_1576 - .L_1575)
.L_1575:
        /*006c*/ 	.word	0x00000008
.L_1576:


//--------------------- .nv.info._ZN4vllm18act_and_mul_kernelIf6float2XadL_ZNS_11silu_kernelIfEET_RKS3_EEXadL_ZNS_18packed_silu_kernelIS1_EES3_S5_EELb0ELb1ELb0EEEvPS3_PS4_i --------------------------
	.section	.nv.info._ZN4vllm18act_and_mul_kernelIf6float2XadL_ZNS_11silu_kernelIfEET_RKS3_EEXadL_ZNS_18packed_silu_kernelIS1_EES3_S5_EELb0ELb1ELb0EEEvPS3_PS4_i,"",@"SHT_CUDA_INFO"
	.sectionflags	@""
	.align	4


	//----- nvinfo : EIATTR_CUDA_API_VERSION
	.align		4
        /*0000*/ 	.byte	0x04, 0x37
        /*0002*/ 	.short	(.L_1578 - .L_1577)
.L_1577:
        /*0004*/ 	.word	0x00000082


	//----- nvinfo : EIATTR_KPARAM_INFO
	.align		4
.L_1578:
        /*0008*/ 	.byte	0x04, 0x17
        /*000a*/ 	.short	(.L_1580 - .L_1579)
.L_1579:
        /*000c*/ 	.word	0x00000000
        /*0010*/ 	.short	0x0002
        /*0012*/ 	.short	0x0010
        /*0014*/ 	.byte	0x00, 0xf0, 0x11, 0x00


	//----- nvinfo : EIATTR_KPARAM_INFO
	.align		4
.L_1580:
        /*0018*/ 	.byte	0x04, 0x17
        /*001a*/ 	.short	(.L_1582 - .L_1581)
.L_1581:
        /*001c*/ 	.word	0x00000000
        /*0020*/ 	.short	0x0001
        /*0022*/ 	.short	0x0008
        /*0024*/ 	.byte	0x00, 0xf0, 0x21, 0x00


	//----- nvinfo : EIATTR_KPARAM_INFO
	.align		4
.L_1582:
        /*0028*/ 	.byte	0x04, 0x17
        /*002a*/ 	.short	(.L_1584 - .L_1583)
.L_1583:
        /*002c*/ 	.word	0x00000000
        /*0030*/ 	.short	0x0000
        /*0032*/ 	.short	0x0000
        /*0034*/ 	.byte	0x00, 0xf0, 0x21, 0x00


	//----- nvinfo : EIATTR_SPARSE_MMA_MASK
	.align		4
.L_1584:
        /*0038*/ 	.byte	0x03, 0x50
        /*003a*/ 	.short	0x0000


	//----- nvinfo : EIATTR_MAXREG_COUNT
	.align		4
        /*003c*/ 	.byte	0x03, 0x1b
        /*003e*/ 	.short	0x00ff


	//----- nvinfo : EIATTR_MERCURY_ISA_VERSION
	.align		4
        /*0040*/ 	.byte	0x03, 0x5f
        /*0042*/ 	.short	0x0101


	//----- nvinfo : EIATTR_EXIT_INSTR_OFFSETS
	.align		4
        /*0044*/ 	.byte	0x04, 0x1c
        /*0046*/ 	.short	(.L_1586 - .L_1585)


	//   ....[0]....
.L_1585:
        /*0048*/ 	.word	0x00000070


	//   ....[1]....
        /*004c*/ 	.word	0x00000330


	//----- nvinfo : EIATTR_CRS_STACK_SIZE
	.align		4
.L_1586:
        /*0050*/ 	.byte	0x04, 0x1e
        /*0052*/ 	.short	(.L_1588 - .L_1587)
.L_1587:
        /*0054*/ 	.word	0x00000000


	//----- nvinfo : EIATTR_CBANK_PARAM_SIZE
	.align		4
.L_1588:
        /*0058*/ 	.byte	0x03, 0x19
        /*005a*/ 	.short	0x0014


	//----- nvinfo : EIATTR_PARAM_CBANK
	.align		4
        /*005c*/ 	.byte	0x04, 0x0a
        /*005e*/ 	.short	(.L_1590 - .L_1589)
	.align		4
.L_1589:
        /*0060*/ 	.word	index@(.nv.constant0._ZN4vllm18act_and_mul_kernelIf6float2XadL_ZNS_11silu_kernelIfEET_RKS3_EEXadL_ZNS_18packed_silu_kernelIS1_EES3_S5_EELb0ELb1ELb0EEEvPS3_PS4_i)
        /*0064*/ 	.short	0x0210
        /*0066*/ 	.short	0x0014


	//----- nvinfo : EIATTR_SW_WAR
	.align		4
.L_1590:
        /*0068*/ 	.byte	0x04, 0x36
        /*006a*/ 	.short	(.L_1592 - .L_1591)
.L_1591:
        /*006c*/ 	.word	0x00000008
.L_1592:


//--------------------- .nv.info._ZN4vllm18act_and_mul_kernelIN3c108BFloat16E14__nv_bfloat162XadL_ZNS_11silu_kernelIS2_EET_RKS5_EEXadL_ZNS_18packed_silu_kernelIS3_EES5_S7_EELb0ELb1ELb1EEEvPS5_PS6_i --------------------------
	.section	.nv.info._ZN4vllm18act_and_mul_kernelIN3c108BFloat16E14__nv_bfloat162XadL_ZNS_11silu_kernelIS2_EET_RKS5_EEXadL_ZNS_18packed_silu_kernelIS3_EES5_S7_EELb0ELb1ELb1EEEvPS5_PS6_i,"",@"SHT_CUDA_INFO"
	.sectionflags	@""
	.align	4


	//----- nvinfo : EIATTR_CUDA_API_VERSION
	.align		4
        /*0000*/ 	.byte	0x04, 0x37
        /*0002*/ 	.short	(.L_1594 - .L_1593)
.L_1593:
        /*0004*/ 	.word	0x00000082


	//----- nvinfo : EIATTR_KPARAM_INFO
	.align		4
.L_1594:
        /*0008*/ 	.byte	0x04, 0x17
        /*000a*/ 	.short	(.L_1596 - .L_1595)
.L_1595:
        /*000c*/ 	.word	0x00000000
        /*0010*/ 	.short	0x0002
        /*0012*/ 	.short	0x0010
        /*0014*/ 	.byte	0x00, 0xf0, 0x11, 0x00


	//----- nvinfo : EIATTR_KPARAM_INFO
	.align		4
.L_1596:
        /*0018*/ 	.byte	0x04, 0x17
        /*001a*/ 	.short	(.L_1598 - .L_1597)
.L_1597:
        /*001c*/ 	.word	0x00000000
        /*0020*/ 	.short	0x0001
        /*0022*/ 	.short	0x0008
        /*0024*/ 	.byte	0x00, 0xf0, 0x21, 0x00


	//----- nvinfo : EIATTR_KPARAM_INFO
	.align		4
.L_1598:
        /*0028*/ 	.byte	0x04, 0x17
        /*002a*/ 	.short	(.L_1600 - .L_1599)
.L_1599:
        /*002c*/ 	.word	0x00000000
        /*0030*/ 	.short	0x0000
        /*0032*/ 	.short	0x0000
        /*0034*/ 	.byte	0x00, 0xf0, 0x21, 0x00


	//----- nvinfo : EIATTR_SPARSE_MMA_MASK
	.align		4
.L_1600:
        /*0038*/ 	.byte	0x03, 0x50
        /*003a*/ 	.short	0x0000


	//----- nvinfo : EIATTR_MAXREG_COUNT
	.align		4
        /*003c*/ 	.byte	0x03, 0x1b
        /*003e*/ 	.short	0x00ff


	//----- nvinfo : EIATTR_EXTERNS
	.align		4
        /*0040*/ 	.byte	0x04, 0x0f
        /*0042*/ 	.short	(.L_1602 - .L_1601)


	//   ....[0]....
	.align		4
.L_1601:
        /*0044*/ 	.word	index@(__assertfail)


	//----- nvinfo : EIATTR_MERCURY_ISA_VERSION
	.align		4
.L_1602:
        /*0048*/ 	.byte	0x03, 0x5f
        /*004a*/ 	.short	0x0101


	//----- nvinfo : EIATTR_SYSCALL_OFFSETS
	.align		4
        /*004c*/ 	.byte	0x04, 0x46
        /*004e*/ 	.short	(.L_1604 - .L_1603)


	//   ....[0]....
.L_1603:
        /*0050*/ 	.word	0x000001b0


	//   ....[1]....
        /*0054*/ 	.word	0x000002a0


	//   ....[2]....
        /*0058*/ 	.word	0x00000390


	//----- nvinfo : EIATTR_EXIT_INSTR_OFFSETS
	.align		4
.L_1604:
        /*005c*/ 	.byte	0x04, 0x1c
        /*005e*/ 	.short	(.L_1606 - .L_1605)


	//   ....[0]....
.L_1605:
        /*0060*/ 	.word	0x00000070


	//   ....[1]....
        /*0064*/ 	.word	0x000003c0


	//----- nvinfo : EIATTR_CRS_STACK_SIZE
	.align		4
.L_1606:
        /*0068*/ 	.byte	0x04, 0x1e
        /*006a*/ 	.short	(.L_1608 - .L_1607)
.L_1607:
        /*006c*/ 	.word	0x00000000


	//----- nvinfo : EIATTR_CBANK_PARAM_SIZE
	.align		4
.L_1608:
        /*0070*/ 	.byte	0x03, 0x19
        /*0072*/ 	.short	0x0014


	//----- nvinfo : EIATTR_PARAM_CBANK
	.align		4
        /*0074*/ 	.byte	0x04, 0x0a
        /*0076*/ 	.short	(.L_1610 - .L_1609)
	.align		4
.L_1609:
        /*0078*/ 	.word	index@(.nv.constant0._ZN4vllm18act_and_mul_kernelIN3c108BFloat16E14__nv_bfloat162XadL_ZNS_11silu_kernelIS2_EET_RKS5_EEXadL_ZNS_18packed_silu_kernelIS3_EES5_S7_EELb0ELb1ELb1EEEvPS5_PS6_i)
        /*007c*/ 	.short	0x0210
        /*007e*/ 	.short	0x0014


	//----- nvinfo : EIATTR_SW_WAR
	.align		4
.L_1610:
        /*0080*/ 	.byte	0x04, 0x36
        /*0082*/ 	.short	(.L_1612 - .L_1611)
.L_1611:
        /*0084*/ 	.word	0x00000008
.L_1612:


//--------------------- .nv.info._ZN4vllm18act_and_mul_kernelIN3c104HalfE7__half2XadL_ZNS_11silu_kernelIS2_EET_RKS5_EEXadL_ZNS_18packed_silu_kernelIS3_EES5_S7_EELb0ELb1ELb1EEEvPS5_PS6_i --------------------------
	.section	.nv.info._ZN4vllm18act_and_mul_kernelIN3c104HalfE7__half2XadL_ZNS_11silu_kernelIS2_EET_RKS5_EEXadL_ZNS_18packed_silu_kernelIS3_EES5_S7_EELb0ELb1ELb1EEEvPS5_PS6_i,"",@"SHT_CUDA_INFO"
	.sectionflags	@""
	.align	4


	//----- nvinfo : EIATTR_CUDA_API_VERSION
	.align		4
        /*0000*/ 	.byte	0x04, 0x37
        /*0002*/ 	.short	(.L_1614 - .L_1613)
.L_1613:
        /*0004*/ 	.word	0x00000082


	//----- nvinfo : EIATTR_KPARAM_INFO
	.align		4
.L_1614:
        /*0008*/ 	.byte	0x04, 0x17
        /*000a*/ 	.short	(.L_1616 - .L_1615)
.L_1615:
        /*000c*/ 	.word	0x00000000
        /*0010*/ 	.short	0x0002
        /*0012*/ 	.short	0x0010
        /*0014*/ 	.byte	0x00, 0xf0, 0x11, 0x00


	//----- nvinfo : EIATTR_KPARAM_INFO
	.align		4
.L_1616:
        /*0018*/ 	.byte	0x04, 0x17
        /*001a*/ 	.short	(.L_1618 - .L_1617)
.L_1617:
        /*001c*/ 	.word	0x00000000
        /*0020*/ 	.short	0x0001
        /*0022*/ 	.short	0x0008
        /*0024*/ 	.byte	0x00, 0xf0, 0x21, 0x00


	//----- nvinfo : EIATTR_KPARAM_INFO
	.align		4
.L_1618:
        /*0028*/ 	.byte	0x04, 0x17
        /*002a*/ 	.short	(.L_1620 - .L_1619)
.L_1619:
        /*002c*/ 	.word	0x00000000
        /*0030*/ 	.short	0x0000
        /*0032*/ 	.short	0x0000
        /*0034*/ 	.byte	0x00, 0xf0, 0x21, 0x00


	//----- nvinfo : EIATTR_SPARSE_MMA_MASK
	.align		4
.L_1620:
        /*0038*/ 	.byte	0x03, 0x50
        /*003a*/ 	.short	0x0000


	//----- nvinfo : EIATTR_MAXREG_COUNT
	.align		4
        /*003c*/ 	.byte	0x03, 0x1b
        /*003e*/ 	.short	0x00ff


	//----- nvinfo : EIATTR_EXTERNS
	.align		4
        /*0040*/ 	.byte	0x04, 0x0f
        /*0042*/ 	.short	(.L_1622 - .L_1621)


	//   ....[0]....
	.align		4
.L_1621:
        /*0044*/ 	.word	index@(__assertfail)


	//----- nvinfo : EIATTR_MERCURY_ISA_VERSION
	.align		4
.L_1622:
        /*0048*/ 	.byte	0x03, 0x5f
        /*004a*/ 	.short	0x0101


	//----- nvinfo : EIATTR_SYSCALL_OFFSETS
	.align		4
        /*004c*/ 	.byte	0x04, 0x46
        /*004e*/ 	.short	(.L_1624 - .L_1623)


	//   ....[0]....
.L_1623:
        /*0050*/ 	.word	0x000001b0


	//   ....[1]....
        /*0054*/ 	.word	0x000002a0


	//   ....[2]....
        /*0058*/ 	.word	0x00000390


	//----- nvinfo : EIATTR_EXIT_INSTR_OFFSETS
	.align		4
.L_1624:
        /*005c*/ 	.byte	0x04, 0x1c
        /*005e*/ 	.short	(.L_1626 - .L_1625)


	//   ....[0]....
.L_1625:
        /*0060*/ 	.word	0x00000070


	//   ....[1]....
        /*0064*/ 	.word	0x000003c0


	//----- nvinfo : EIATTR_CRS_STACK_SIZE
	.align		4
.L_1626:
        /*0068*/ 	.byte	0x04, 0x1e
        /*006a*/ 	.short	(.L_1628 - .L_1627)
.L_1627:
        /*006c*/ 	.word	0x00000000


	//----- nvinfo : EIATTR_CBANK_PARAM_SIZE
	.align		4
.L_1628:
        /*0070*/ 	.byte	0x03, 0x19
        /*0072*/ 	.short	0x0014


	//----- nvinfo : EIATTR_PARAM_CBANK
	.align		4
        /*0074*/ 	.byte	0x04, 0x0a
        /*0076*/ 	.short	(.L_1630 - .L_1629)
	.align		4
.L_1629:
        /*0078*/ 	.word	index@(.nv.constant0._ZN4vllm18act_and_mul_kernelIN3c104HalfE7__half2XadL_ZNS_11silu_kernelIS2_EET_RKS5_EEXadL_ZNS_18packed_silu_kernelIS3_EES5_S7_EELb0ELb1ELb1EEEvPS5_PS6_i)
        /*007c*/ 	.short	0x0210
        /*007e*/ 	.short	0x0014


	//----- nvinfo : EIATTR_SW_WAR
	.align		4
.L_1630:
        /*0080*/ 	.byte	0x04, 0x36
        /*0082*/ 	.short	(.L_1632 - .L_1631)
.L_1631:
        /*0084*/ 	.word	0x00000008
.L_1632:


//--------------------- .nv.info._ZN4vllm18act_and_mul_kernelIf6float2XadL_ZNS_11silu_kernelIfEET_RKS3_EEXadL_ZNS_18packed_silu_kernelIS1_EES3_S5_EELb0ELb1ELb1EEEvPS3_PS4_i --------------------------
	.section	.nv.info._ZN4vllm18act_and_mul_kernelIf6float2XadL_ZNS_11silu_kernelIfEET_RKS3_EEXadL_ZNS_18packed_silu_kernelIS1_EES3_S5_EELb0ELb1ELb1EEEvPS3_PS4_i,"",@"SHT_CUDA_INFO"
	.sectionflags	@""
	.align	4


	//----- nvinfo : EIATTR_CUDA_API_VERSION
	.align		4
        /*0000*/ 	.byte	0x04, 0x37
        /*0002*/ 	.short	(.L_1634 - .L_1633)
.L_1633:
        /*0004*/ 	.word	0x00000082


	//----- nvinfo : EIATTR_KPARAM_INFO
	.align		4
.L_1634:
        /*0008*/ 	.byte	0x04, 0x17
        /*000a*/ 	.short	(.L_1636 - .L_1635)
.L_1635:
        /*000c*/ 	.word	0x00000000
        /*0010*/ 	.short	0x0002
        /*0012*/ 	.short	0x0010
        /*0014*/ 	.byte	0x00, 0xf0, 0x11, 0x00


	//----- nvinfo : EIATTR_KPARAM_INFO
	.align		4
.L_1636:
        /*0018*/ 	.byte	0x04, 0x17
        /*001a*/ 	.short	(.L_1638 - .L_1637)
.L_1637:
        /*001c*/ 	.word	0x00000000
        /*0020*/ 	.short	0x0001
        /*0022*/ 	.short	0x0008
        /*0024*/ 	.byte	0x00, 0xf0, 0x21, 0x00


	//----- nvinfo : EIATTR_KPARAM_INFO
	.align		4
.L_1638:
        /*0028*/ 	.byte	0x04, 0x17
        /*002a*/ 	.short	(.L_1640 - .L_1639)
.L_1639:
        /*002c*/ 	.word	0x00000000
        /*0030*/ 	.short	0x0000
        /*0032*/ 	.short	0x0000
        /*0034*/ 	.byte	0x00, 0xf0, 0x21, 0x00


	//----- nvinfo : EIATTR_SPARSE_MMA_MASK
	.align		4
.L_1640:
        /*0038*/ 	.byte	0x03, 0x50
        /*003a*/ 	.short	0x0000


	//----- nvinfo : EIATTR_MAXREG_COUNT
	.align		4
        /*003c*/ 	.byte	0x03, 0x1b
        /*003e*/ 	.short	0x00ff


	//----- nvinfo : EIATTR_EXTERNS
	.align		4
        /*0040*/ 	.byte	0x04, 0x0f
        /*0042*/ 	.short	(.L_1642 - .L_1641)


	//   ....[0]....
	.align		4
.L_1641:
        /*0044*/ 	.word	index@(__assertfail)


	//----- nvinfo : EIATTR_MERCURY_ISA_VERSION
	.align		4
.L_1642:
        /*0048*/ 	.byte	0x03, 0x5f
        /*004a*/ 	.short	0x0101


	//----- nvinfo : EIATTR_SYSCALL_OFFSETS
	.align		4
        /*004c*/ 	.byte	0x04, 0x46
        /*004e*/ 	.short	(.L_1644 - .L_1643)


	//   ....[0]....
.L_1643:
        /*0050*/ 	.word	0x000001b0


	//   ....[1]....
        /*0054*/ 	.word	0x000002a0


	//   ....[2]....
        /*0058*/ 	.word	0x00000390


	//----- nvinfo : EIATTR_EXIT_INSTR_OFFSETS
	.align		4
.L_1644:
        /*005c*/ 	.byte	0x04, 0x1c
        /*005e*/ 	.short	(.L_1646 - .L_1645)


	//   ....[0]....
.L_1645:
        /*0060*/ 	.word	0x00000070


	//   ....[1]....
        /*0064*/ 	.word	0x000003c0


	//----- nvinfo : EIATTR_CRS_STACK_SIZE
	.align		4
.L_1646:
        /*0068*/ 	.byte	0x04, 0x1e
        /*006a*/ 	.short	(.L_1648 - .L_1647)
.L_1647:
        /*006c*/ 	.word	0x00000000


	//----- nvinfo : EIATTR_CBANK_PARAM_SIZE
	.align		4
.L_1648:
        /*0070*/ 	.byte	0x03, 0x19
        /*0072*/ 	.short	0x0014


	//----- nvinfo : EIATTR_PARAM_CBANK
	.align		4
        /*0074*/ 	.byte	0x04, 0x0a
        /*0076*/ 	.short	(.L_1650 - .L_1649)
	.align		4
.L_1649:
        /*0078*/ 	.word	index@(.nv.constant0._ZN4vllm18act_and_mul_kernelIf6float2XadL_ZNS_11silu_kernelIfEET_RKS3_EEXadL_ZNS_18packed_silu_kernelIS1_EES3_S5_EELb0ELb1ELb1EEEvPS3_PS4_i)
        /*007c*/ 	.short	0x0210
        /*007e*/ 	.short	0x0014


	//----- nvinfo : EIATTR_SW_WAR
	.align		4
.L_1650:
        /*0080*/ 	.byte	0x04, 0x36
        /*0082*/ 	.short	(.L_1652 - .L_1651)
.L_1651:
        /*0084*/ 	.word	0x00000008
.L_1652:


//--------------------- .nv.info._ZN4vllm18act_and_mul_kernelIN3c108BFloat16E14__nv_bfloat162XadL_ZNS_11silu_kernelIS2_EET_RKS5_EEXadL_ZNS_18packed_silu_kernelIS3_EES5_S7_EELb1ELb0ELb0EEEvPS5_PS6_i --------------------------
	.section	.nv.info._ZN4vllm18act_and_mul_kernelIN3c108BFloat16E14__nv_bfloat162XadL_ZNS_11silu_kernelIS2_EET_RKS5_EEXadL_ZNS_18packed_silu_kernelIS3_EES5_S7_EELb1ELb0ELb0EEEvPS5_PS6_i,"",@"SHT_CUDA_INFO"
	.sectionflags	@""
	.align	4


	//----- nvinfo : EIATTR_CUDA_API_VERSION
	.align		4
        /*0000*/ 	.byte	0x04, 0x37
        /*0002*/ 	.short	(.L_1654 - .L_1653)
.L_1653:
        /*0004*/ 	.word	0x00000082


	//----- nvinfo : EIATTR_KPARAM_INFO
	.align		4
.L_1654:
        /*0008*/ 	.byte	0x04, 0x17
        /*000a*/ 	.short	(.L_1656 - .L_1655)
.L_1655:
        /*000c*/ 	.word	0x00000000
        /*0010*/ 	.short	0x0002
        /*0012*/ 	.short	0x0010
        /*0014*/ 	.byte	0x00, 0xf0, 0x11, 0x00


	//----- nvinfo : EIATTR_KPARAM_INFO
	.align		4
.L_1656:
        /*0018*/ 	.byte	0x04, 0x17
        /*001a*/ 	.short	(.L_1658 - .L_1657)
.L_1657:
        /*001c*/ 	.word	0x00000000
        /*0020*/ 	.short	0x0001
        /*0022*/ 	.short	0x0008
        /*0024*/ 	.byte	0x00, 0xf0, 0x21, 0x00


	//----- nvinfo : EIATTR_KPARAM_INFO
	.align		4
.L_1658:
        /*0028*/ 	.byte	0x04, 0x17
        /*002a*/ 	.short	(.L_1660 - .L_1659)
.L_1659:
        /*002c*/ 	.word	0x00000000
        /*0030*/ 	.short	0x0000
        /*0032*/ 	.short	0x0000
        /*0034*/ 	.byte	0x00, 0xf0, 0x21, 0x00


	//----- nvinfo : EIATTR_SPARSE_MMA_MASK
	.align		4
.L_1660:
        /*0038*/ 	.byte	0x03, 0x50
        /*003a*/ 	.short	0x0000


	//----- nvinfo : EIATTR_MAXREG_COUNT
	.align		4
        /*003c*/ 	.byte	0x03, 0x1b
        /*003e*/ 	.short	0x00ff


	//----- nvinfo : EIATTR_MERCURY_ISA_VERSION
	.align		4
        /*0040*/ 	.byte	0x03, 0x5f
        /*0042*/ 	.short	0x0101


	//----- nvinfo : EIATTR_EXIT_INSTR_OFFSETS
	.align		4
        /*0044*/ 	.byte	0x04, 0x1c
        /*0046*/ 	.short	(.L_1662 - .L_1661)


	//   ....[0]....
.L_1661:
        /*0048*/ 	.word	0x00000060


	//   ....[1]....
        /*004c*/ 	.word	0x000002f0


	//----- nvinfo : EIATTR_CRS_STACK_SIZE
	.align		4
.L_1662:
        /*0050*/ 	.byte	0x04, 0x1e
        /*0052*/ 	.short	(.L_1664 - .L_1663)
.L_1663:
        /*0054*/ 	.word	0x00000000


	//----- nvinfo : EIATTR_CBANK_PARAM_SIZE
	.align		4
.L_1664:
        /*0058*/ 	.byte	0x03, 0x19
        /*005a*/ 	.short	0x0014


	//----- nvinfo : EIATTR_PARAM_CBANK
	.align		4
        /*005c*/ 	.byte	0x04, 0x0a
        /*005e*/ 	.short	(.L_1666 - .L_1665)
	.align		4
.L_1665:
        /*0060*/ 	.word	index@(.nv.constant0._ZN4vllm18act_and_mul_kernelIN3c108BFloat16E14__nv_bfloat162XadL_ZNS_11silu_kernelIS2_EET_RKS5_EEXadL_ZNS_18packed_silu_kernelIS3_EES5_S7_EELb1ELb0ELb0EEEvPS5_PS6_i)
        /*0064*/ 	.short	0x0210
        /*0066*/ 	.short	0x0014


	//----- nvinfo : EIATTR_SW_WAR
	.align		4
.L_1666:
        /*0068*/ 	.byte	0x04, 0x36
        /*006a*/ 	.short	(.L_1668 - .L_1667)
.L_1667:
        /*006c*/ 	.word	0x00000008
.L_1668:


//--------------------- .nv.info._ZN4vllm18act_and_mul_kernelIN3c104HalfE7__half2XadL_ZNS_11silu_kernelIS2_EET_RKS5_EEXadL_ZNS_18packed_silu_kernelIS3_EES5_S7_EELb1ELb0ELb0EEEvPS5_PS6_i --------------------------
	.section	.nv.info._ZN4vllm18act_and_mul_kernelIN3c104HalfE7__half2XadL_ZNS_11silu_kernelIS2_EET_RKS5_EEXadL_ZNS_18packed_silu_kernelIS3_EES5_S7_EELb1ELb0ELb0EEEvPS5_PS6_i,"",@"SHT_CUDA_INFO"
	.sectionflags	@""
	.align	4


	//----- nvinfo : EIATTR_CUDA_API_VERSION
	.align		4
        /*0000*/ 	.byte	0x04, 0x37
        /*0002*/ 	.short	(.L_1670 - .L_1669)
.L_1669:
        /*0004*/ 	.word	0x00000082


	//----- nvinfo : EIATTR_KPARAM_INFO
	.align		4
.L_1670:
        /*0008*/ 	.byte	0x04, 0x17
        /*000a*/ 	.short	(.L_1672 - .L_1671)
.L_1671:
        /*000c*/ 	.word	0x00000000
        /*0010*/ 	.short	0x0002
        /*0012*/ 	.short	0x0010
        /*0014*/ 	.byte	0x00, 0xf0, 0x11, 0x00


	//----- nvinfo : EIATTR_KPARAM_INFO
	.align		4
.L_1672:
        /*0018*/ 	.byte	0x04, 0x17
        /*001a*/ 	.short	(.L_1674 - .L_1673)
.L_1673:
        /*001c*/ 	.word	0x00000000
        /*0020*/ 	.short	0x0001
        /*0022*/ 	.short	0x0008
        /*0024*/ 	.byte	0x00, 0xf0, 0x21, 0x00


	//----- nvinfo : EIATTR_KPARAM_INFO
	.align		4
.L_1674:
        /*0028*/ 	.byte	0x04, 0x17
        /*002a*/ 	.short	(.L_1676 - .L_1675)
.L_1675:
        /*002c*/ 	.word	0x00000000
        /*0030*/ 	.short	0x0000
        /*0032*/ 	.short	0x0000
        /*0034*/ 	.byte	0x00, 0xf0, 0x21, 0x00


	//----- nvinfo : EIATTR_SPARSE_MMA_MASK
	.align		4
.L_1676:
        /*0038*/ 	.byte	0x03, 0x50
        /*003a*/ 	.short	0x0000


	//----- nvinfo : EIATTR_MAXREG_COUNT
	.align		4
        /*003c*/ 	.byte	0x03, 0x1b
        /*003e*/ 	.short	0x00ff


	//----- nvinfo : EIATTR_MERCURY_ISA_VERSION
	.align		4
        /*0040*/ 	.byte	0x03, 0x5f
        /*0042*/ 	.short	0x0101


	//----- nvinfo : EIATTR_EXIT_INSTR_OFFSETS
	.align		4
        /*0044*/ 	.byte	0x04, 0x1c
        /*0046*/ 	.short	(.L_1678 - .L_1677)


	//   ....[0]....
.L_1677:
        /*0048*/ 	.word	0x00000060


	//   ....[1]....
        /*004c*/ 	.word	0x000002d0


	//----- nvinfo : EIATTR_CRS_STACK_SIZE
	.align		4
.L_1678:
        /*0050*/ 	.byte	0x04, 0x1e
        /*0052*/ 	.short	(.L_1680 - .L_1679)
.L_1679:
        /*0054*/ 	.word	0x00000000


	//----- nvinfo : EIATTR_CBANK_PARAM_SIZE
	.align		4
.L_1680:
        /*0058*/ 	.byte	0x03, 0x19
        /*005a*/ 	.short	0x0014


	//----- nvinfo : EIATTR_PARAM_CBANK
	.align		4
        /*005c*/ 	.byte	0x04, 0x0a
        /*005e*/ 	.short	(.L_1682 - .L_1681)
	.align		4
.L_1681:
        /*0060*/ 	.word	index@(.nv.constant0._ZN4vllm18act_and_mul_kernelIN3c104HalfE7__half2XadL_ZNS_11silu_kernelIS2_EET_RKS5_EEXadL_ZNS_18packed_silu_kernelIS3_EES5_S7_EELb1ELb0ELb0EEEvPS5_PS6_i)
        /*0064*/ 	.short	0x0210
        /*0066*/ 	.short	0x0014


	//----- nvinfo : EIATTR_SW_WAR
	.align		4
.L_1682:
        /*0068*/ 	.byte	0x04, 0x36
        /*006a*/ 	.short	(.L_1684 - .L_1683)
.L_1683:
        /*006c*/ 	.word	0x00000008
.L_1684:


//--------------------- .nv.info._ZN4vllm18act_and_mul_kernelIf6float2XadL_ZNS_11silu_kernelIfEET_RKS3_EEXadL_ZNS_18packed_silu_kernelIS1_EES3_S5_EELb1ELb0ELb0EEEvPS3_PS4_i --------------------------
	.section	.nv.info._ZN4vllm18act_and_mul_kernelIf6float2XadL_ZNS_11silu_kernelIfEET_RKS3_EEXadL_ZNS_18packed_silu_kernelIS1_EES3_S5_EELb1ELb0ELb0EEEvPS3_PS4_i,"",@"SHT_CUDA_INFO"
	.sectionflags	@""
	.align	4


	//----- nvinfo : EIATTR_CUDA_API_VERSION
	.align		4
        /*0000*/ 	.byte	0x04, 0x37
        /*0002*/ 	.short	(.L_1686 - .L_1685)
.L_1685:
        /*0004*/ 	.word	0x00000082


	//----- nvinfo : EIATTR_KPARAM_INFO
	.align		4
.L_1686:
        /*0008*/ 	.byte	0x04, 0x17
        /*000a*/ 	.short	(.L_1688 - .L_1687)
.L_1687:
        /*000c*/ 	.word	0x00000000
        /*0010*/ 	.short	0x0002
        /*0012*/ 	.short	0x0010
        /*0014*/ 	.byte	0x00, 0xf0, 0x11, 0x00


	//----- nvinfo : EIATTR_KPARAM_INFO
	.align		4
.L_1688:
        /*0018*/ 	.byte	0x04, 0x17
        /*001a*/ 	.short	(.L_1690 - .L_1689)
.L_1689:
        /*001c*/ 	.word	0x00000000
        /*0020*/ 	.short	0x0001
        /*0022*/ 	.short	0x0008
        /*0024*/ 	.byte	0x00, 0xf0, 0x21, 0x00


	//----- nvinfo : EIATTR_KPARAM_INFO
	.align		4
.L_1690:
        /*0028*/ 	.byte	0x04, 0x17
        /*002a*/ 	.short	(.L_1692 - .L_1691)
.L_1691:
        /*002c*/ 	.word	0x00000000
        /*0030*/ 	.short	0x0000
        /*0032*/ 	.short	0x0000
        /*0034*/ 	.byte	0x00, 0xf0, 0x21, 0x00


	//----- nvinfo : EIATTR_SPARSE_MMA_MASK
	.align		4
.L_1692:
        /*0038*/ 	.byte	0x03, 0x50
        /*003a*/ 	.short	0x0000


	//----- nvinfo : EIATTR_MAXREG_COUNT
	.align		4
        /*003c*/ 	.byte	0x03, 0x1b
        /*003e*/ 	.short	0x00ff


	//----- nvinfo : EIATTR_MERCURY_ISA_VERSION
	.align		4
        /*0040*/ 	.byte	0x03, 0x5f
        /*0042*/ 	.short	0x0101


	//----- nvinfo : EIATTR_EXIT_INSTR_OFFSETS
	.align		4
        /*0044*/ 	.byte	0x04, 0x1c
        /*0046*/ 	.short	(.L_1694 - .L_1693)


	//   ....[0]....
.L_1693:
        /*0048*/ 	.word	0x00000060


	//   ....[1]....
        /*004c*/ 	.word	0x00000280


	//----- nvinfo : EIATTR_CRS_STACK_SIZE
	.align		4
.L_1694:
        /*0050*/ 	.byte	0x04, 0x1e
        /*0052*/ 	.short	(.L_1696 - .L_1695)
.L_1695:
        /*0054*/ 	.word	0x00000000


	//----- nvinfo : EIATTR_CBANK_PARAM_SIZE
	.align		4
.L_1696:
        /*0058*/ 	.byte	0x03, 0x19
        /*005a*/ 	.short	0x0014


	//----- nvinfo : EIATTR_PARAM_CBANK
	.align		4
        /*005c*/ 	.byte	0x04, 0x0a
        /*005e*/ 	.short	(.L_1698 - .L_1697)
	.align		4
.L_1697:
        /*0060*/ 	.word	index@(.nv.constant0._ZN4vllm18act_and_mul_kernelIf6float2XadL_ZNS_11silu_kernelIfEET_RKS3_EEXadL_ZNS_18packed_silu_kernelIS1_EES3_S5_EELb1ELb0ELb0EEEvPS3_PS4_i)
        /*0064*/ 	.short	0x0210
        /*0066*/ 	.short	0x0014


	//----- nvinfo : EIATTR_SW_WAR
	.align		4
.L_1698:
        /*0068*/ 	.byte	0x04, 0x36
        /*006a*/ 	.short	(.L_1700 - .L_1699)
.L_1699:
        /*006c*/ 	.word	0x00000008
.L_1700:


//--------------------- .nv.info._ZN4vllm18act_and_mul_kernelIN3c108BFloat16E14__nv_bfloat162XadL_ZNS_11silu_kernelIS2_EET_RKS5_EEXadL_ZNS_18packed_silu_kernelIS3_EES5_S7_EELb1ELb1ELb0EEEvPS5_PS6_i --------------------------
	.section	.nv.info._ZN4vllm18act_and_mul_kernelIN3c108BFloat16E14__nv_bfloat162XadL_ZNS_11silu_kernelIS2_EET_RKS5_EEXadL_ZNS_18packed_silu_kernelIS3_EES5_S7_EELb1ELb1ELb0EEEvPS5_PS6_i,"",@"SHT_CUDA_INFO"
	.sectionflags	@""
	.align	4


	//----- nvinfo : EIATTR_CUDA_API_VERSION
	.align		4
        /*0000*/ 	.byte	0x04, 0x37
        /*0002*/ 	.short	(.L_1702 - .L_1701)
.L_1701:
        /*0004*/ 	.word	0x00000082


	//----- nvinfo : EIATTR_KPARAM_INFO
	.align		4
.L_1702:
        /*0008*/ 	.byte	0x04, 0x17
        /*000a*/ 	.short	(.L_1704 - .L_1703)
.L_1703:
        /*000c*/ 	.word	0x00000000
        /*0010*/ 	.short	0x0002
        /*0012*/ 	.short	0x0010
        /*0014*/ 	.byte	0x00, 0xf0, 0x11, 0x00


	//----- nvinfo : EIATTR_KPARAM_INFO
	.align		4
.L_1704:
        /*0018*/ 	.byte	0x04, 0x17
        /*001a*/ 	.short	(.L_1706 - .L_1705)
.L_1705:
        /*001c*/ 	.word	0x00000000
        /*0020*/ 	.short	0x0001
        /*0022*/ 	.short	0x0008
        /*0024*/ 	.byte	0x00, 0xf0, 0x21, 0x00


	//----- nvinfo : EIATTR_KPARAM_INFO
	.align		4
.L_1706:
        /*0028*/ 	.byte	0x04, 0x17
        /*002a*/ 	.short	(.L_1708 - .L_1707)
.L_1707:
        /*002c*/ 	.word	0x00000000
        /*0030*/ 	.short	0x0000
        /*0032*/ 	.short	0x0000
        /*0034*/ 	.byte	0x00, 0xf0, 0x21, 0x00


	//----- nvinfo : EIATTR_SPARSE_MMA_MASK
	.align		4
.L_1708:
        /*0038*/ 	.byte	0x03, 0x50
        /*003a*/ 	.short	0x0000


	//----- nvinfo : EIATTR_MAXREG_COUNT
	.align		4
        /*003c*/ 	.byte	0x03, 0x1b
        /*003e*/ 	.short	0x00ff


	//----- nvinfo : EIATTR_MERCURY_ISA_VERSION
	.align		4
        /*0040*/ 	.byte	0x03, 0x5f
        /*0042*/ 	.short	0x0101


	//----- nvinfo : EIATTR_EXIT_INSTR_OFFSETS
	.align		4
        /*0044*/ 	.byte	0x04, 0x1c
        /*0046*/ 	.short	(.L_1710 - .L_1709)


	//   ....[0]....
.L_1709:
        /*0048*/ 	.word	0x00000070


	//   ....[1]....
        /*004c*/ 	.word	0x00000570


	//----- nvinfo : EIATTR_CRS_STACK_SIZE
	.align		4
.L_1710:
        /*0050*/ 	.byte	0x04, 0x1e
        /*0052*/ 	.short	(.L_1712 - .L_1711)
.L_1711:
        /*0054*/ 	.word	0x00000000


	//----- nvinfo : EIATTR_CBANK_PARAM_SIZE
	.align		4
.L_1712:
        /*0058*/ 	.byte	0x03, 0x19
        /*005a*/ 	.short	0x0014


	//----- nvinfo : EIATTR_PARAM_CBANK
	.align		4
        /*005c*/ 	.byte	0x04, 0x0a
        /*005e*/ 	.short	(.L_1714 - .L_1713)
	.align		4
.L_1713:
        /*0060*/ 	.word	index@(.nv.constant0._ZN4vllm18act_and_mul_kernelIN3c108BFloat16E14__nv_bfloat162XadL_ZNS_11silu_kernelIS2_EET_RKS5_EEXadL_ZNS_18packed_silu_kernelIS3_EES5_S7_EELb1ELb1ELb0EEEvPS5_PS6_i)
        /*0064*/ 	.short	0x0210
        /*0066*/ 	.short	0x0014


	//----- nvinfo : EIATTR_SW_WAR
	.align		4
.L_1714:
        /*0068*/ 	.byte	0x04, 0x36
        /*006a*/ 	.short	(.L_1716 - .L_1715)
.L_1715:
        /*006c*/ 	.word	0x00000008
.L_1716:


//--------------------- .nv.info._ZN4vllm18act_and_mul_kernelIN3c104HalfE7__half2XadL_ZNS_11silu_kernelIS2_EET_RKS5_EEXadL_ZNS_18packed_silu_kernelIS3_EES5_S7_EELb1ELb1ELb0EEEvPS5_PS6_i --------------------------
	.section	.nv.info._ZN4vllm18act_and_mul_kernelIN3c104HalfE7__half2XadL_ZNS_11silu_kernelIS2_EET_RKS5_EEXadL_ZNS_18packed_silu_kernelIS3_EES5_S7_EELb1ELb1ELb0EEEvPS5_PS6_i,"",@"SHT_CUDA_INFO"
	.sectionflags	@""
	.align	4


	//----- nvinfo : EIATTR_CUDA_API_VERSION
	.align		4
        /*0000*/ 	.byte	0x04, 0x37
        /*0002*/ 	.short	(.L_1718 - .L_1717)
.L_1717:
        /*0004*/ 	.word	0x00000082


	//----- nvinfo : EIATTR_KPARAM_INFO
	.align		4
.L_1718:
        /*0008*/ 	.byte	0x04, 0x17
        /*000a*/ 	.short	(.L_1720 - .L_1719)
.L_1719:
        /*000c*/ 	.word	0x00000000
        /*0010*/ 	.short	0x0002
        /*0012*/ 	.short	0x0010
        /*0014*/ 	.byte	0x00, 0xf0, 0x11, 0x00


	//----- nvinfo : EIATTR_KPARAM_INFO
	.align		4
.L_1720:
        /*0018*/ 	.byte	0x04, 0x17
        /*001a*/ 	.short	(.L_1722 - .L_1721)
.L_1721:
        /*001c*/ 	.word	0x00000000
        /*0020*/ 	.short	0x0001
        /*0022*/ 	.short	0x0008
        /*0024*/ 	.byte	0x00, 0xf0, 0x21, 0x00


	//----- nvinfo : EIATTR_KPARAM_INFO
	.align		4
.L_1722:
        /*0028*/ 	.byte	0x04, 0x17
        /*002a*/ 	.short	(.L_1724 - .L_1723)
.L_1723:
        /*002c*/ 	.word	0x00000000
        /*0030*/ 	.short	0x0000
        /*0032*/ 	.short	0x0000
        /*0034*/ 	.byte	0x00, 0xf0, 0x21, 0x00


	//----- nvinfo : EIATTR_SPARSE_MMA_MASK
	.align		4
.L_1724:
        /*0038*/ 	.byte	0x03, 0x50
        /*003a*/ 	.short	0x0000


	//----- nvinfo : EIATTR_MAXREG_COUNT
	.align		4
        /*003c*/ 	.byte	0x03, 0x1b
        /*003e*/ 	.short	0x00ff


	//----- nvinfo : EIATTR_MERCURY_ISA_VERSION
	.align		4
        /*0040*/ 	.byte	0x03, 0x5f
        /*0042*/ 	.short	0x0101


	//----- nvinfo : EIATTR_EXIT_INSTR_OFFSETS
	.align		4
        /*0044*/ 	.byte	0x04, 0x1c
        /*0046*/ 	.short	(.L_1726 - .L_1725)


	//   ....[0]....
.L_1725:
        /*0048*/ 	.word	0x00000070


	//   ....[1]....
        /*004c*/ 	.word	0x00000530


	//----- nvinfo : EIATTR_CRS_STACK_SIZE
	.align		4
.L_1726:
        /*0050*/ 	.byte	0x04, 0x1e
        /*0052*/ 	.short	(.L_1728 - .L_1727)
.L_1727:
        /*0054*/ 	.word	0x00000000


	//----- nvinfo : EIATTR_CBANK_PARAM_SIZE
	.align		4
.L_1728:
        /*0058*/ 	.byte	0x03, 0x19
        /*005a*/ 	.short	0x0014


	//----- nvinfo : EIATTR_PARAM_CBANK
	.align		4
        /*005c*/ 	.byte	0x04, 0x0a
        /*005e*/ 	.short	(.L_1730 - .L_1729)
	.align		4
.L_1729:
        /*0060*/ 	.word	index@(.nv.constant0._ZN4vllm18act_and_mul_kernelIN3c104HalfE7__half2XadL_ZNS_11silu_kernelIS2_EET_RKS5_EEXadL_ZNS_18packed_silu_kernelIS3_EES5_S7_EELb1ELb1ELb0EEEvPS5_PS6_i)
        /*0064*/ 	.short	0x0210
        /*0066*/ 	.short	0x0014


	//----- nvinfo : EIATTR_SW_WAR
	.align		4
.L_1730:
        /*0068*/ 	.byte	0x04, 0x36
        /*006a*/ 	.short	(.L_1732 - .L_1731)
.L_1731:
        /*006c*/ 	.word	0x00000008
.L_1732:


//--------------------- .nv.info._ZN4vllm18act_and_mul_kernelIf6float2XadL_ZNS_11silu_kernelIfEET_RKS3_EEXadL_ZNS_18packed_silu_kernelIS1_EES3_S5_EELb1ELb1ELb0EEEvPS3_PS4_i --------------------------
	.section	.nv.info._ZN4vllm18act_and_mul_kernelIf6float2XadL_ZNS_11silu_kernelIfEET_RKS3_EEXadL_ZNS_18packed_silu_kernelIS1_EES3_S5_EELb1ELb1ELb0EEEvPS3_PS4_i,"",@"SHT_CUDA_INFO"
	.sectionflags	@""
	.align	4


	//----- nvinfo : EIATTR_CUDA_API_VERSION
	.align		4
        /*0000*/ 	.byte	0x04, 0x37
        /*0002*/ 	.short	(.L_1734 - .L_1733)
.L_1733:
        /*0004*/ 	.word	0x00000082


	//----- nvinfo : EIATTR_KPARAM_INFO
	.align		4
.L_1734:
        /*0008*/ 	.byte	0x04, 0x17
        /*000a*/ 	.short	(.L_1736 - .L_1735)
.L_1735:
        /*000c*/ 	.word	0x00000000
        /*0010*/ 	.short	0x0002
        /*0012*/ 	.short	0x0010
        /*0014*/ 	.byte	0x00, 0xf0, 0x11, 0x00


	//----- nvinfo : EIATTR_KPARAM_INFO
	.align		4
.L_1736:
        /*0018*/ 	.byte	0x04, 0x17
        /*001a*/ 	.short	(.L_1738 - .L_1737)
.L_1737:
        /*001c*/ 	.word	0x00000000
        /*0020*/ 	.short	0x0001
        /*0022*/ 	.short	0x0008
        /*0024*/ 	.byte	0x00, 0xf0, 0x21, 0x00


	//----- nvinfo : EIATTR_KPARAM_INFO
	.align		4
.L_1738:
        /*0028*/ 	.byte	0x04, 0x17
        /*002a*/ 	.short	(.L_1740 - .L_1739)
.L_1739:
        /*002c*/ 	.word	0x00000000
        /*0030*/ 	.short	0x0000
        /*0032*/ 	.short	0x0000
        /*0034*/ 	.byte	0x00, 0xf0, 0x21, 0x00


	//----- nvinfo : EIATTR_SPARSE_MMA_MASK
	.align		4
.L_1740:
        /*0038*/ 	.byte	0x03, 0x50
        /*003a*/ 	.short	0x0000


	//----- nvinfo : EIATTR_MAXREG_COUNT
	.align		4
        /*003c*/ 	.byte	0x03, 0x1b
        /*003e*/ 	.short	0x00ff


	//----- nvinfo : EIATTR_MERCURY_ISA_VERSION
	.align		4
        /*0040*/ 	.byte	0x03, 0x5f
        /*0042*/ 	.short	0x0101


	//----- nvinfo : EIATTR_EXIT_INSTR_OFFSETS
	.align		4
        /*0044*/ 	.byte	0x04, 0x1c
        /*0046*/ 	.short	(.L_1742 - .L_1741)


	//   ....[0]....
.L_1741:
        /*0048*/ 	.word	0x00000070


	//   ....[1]....
        /*004c*/ 	.word	0x00000330


	//----- nvinfo : EIATTR_CRS_STACK_SIZE
	.align		4
.L_1742:
        /*0050*/ 	.byte	0x04, 0x1e
        /*0052*/ 	.short	(.L_1744 - .L_1743)
.L_1743:
        /*0054*/ 	.word	0x00000000


	//----- nvinfo : EIATTR_CBANK_PARAM_SIZE
	.align		4
.L_1744:
        /*0058*/ 	.byte	0x03, 0x19
        /*005a*/ 	.short	0x0014


	//----- nvinfo : EIATTR_PARAM_CBANK
	.align		4
        /*005c*/ 	.byte	0x04, 0x0a
        /*005e*/ 	.short	(.L_1746 - .L_1745)
	.align		4
.L_1745:
        /*0060*/ 	.word	index@(.nv.constant0._ZN4vllm18act_and_mul_kernelIf6float2XadL_ZNS_11silu_kernelIfEET_RKS3_EEXadL_ZNS_18packed_silu_kernelIS1_EES3_S5_EELb1ELb1ELb0EEEvPS3_PS4_i)
        /*0064*/ 	.short	0x0210
        /*0066*/ 	.short	0x0014


	//----- nvinfo : EIATTR_SW_WAR
	.align		4
.L_1746:
        /*0068*/ 	.byte	0x04, 0x36
        /*006a*/ 	.short	(.L_1748 - .L_1747)
.L_1747:
        /*006c*/ 	.word	0x00000008
.L_1748:


//--------------------- .nv.info._ZN4vllm18act_and_mul_kernelIN3c108BFloat16E14__nv_bfloat162XadL_ZNS_11silu_kernelIS2_EET_RKS5_EEXadL_ZNS_18packed_silu_kernelIS3_EES5_S7_EELb1ELb1ELb1EEEvPS5_PS6_i --------------------------
	.section	.nv.info._ZN4vllm18act_and_mul_kernelIN3c108BFloat16E14__nv_bfloat162XadL_ZNS_11silu_kernelIS2_EET_RKS5_EEXadL_ZNS_18packed_silu_kernelIS3_EES5_S7_EELb1ELb1ELb1EEEvPS5_PS6_i,"",@"SHT_CUDA_INFO"
	.sectionflags	@""
	.align	4


	//----- nvinfo : EIATTR_CUDA_API_VERSION
	.align		4
        /*0000*/ 	.byte	0x04, 0x37
        /*0002*/ 	.short	(.L_1750 - .L_1749)
.L_1749:
        /*0004*/ 	.word	0x00000082


	//----- nvinfo : EIATTR_KPARAM_INFO
	.align		4
.L_1750:
        /*0008*/ 	.byte	0x04, 0x17
        /*000a*/ 	.short	(.L_1752 - .L_1751)
.L_1751:
        /*000c*/ 	.word	0x00000000
        /*0010*/ 	.short	0x0002
        /*0012*/ 	.short	0x0010
        /*0014*/ 	.byte	0x00, 0xf0, 0x11, 0x00


	//----- nvinfo : EIATTR_KPARAM_INFO
	.align		4
.L_1752:
        /*0018*/ 	.byte	0x04, 0x17
        /*001a*/ 	.short	(.L_1754 - .L_1753)
.L_1753:
        /*001c*/ 	.word	0x00000000
        /*0020*/ 	.short	0x0001
        /*0022*/ 	.short	0x0008
        /*0024*/ 	.byte	0x00, 0xf0, 0x21, 0x00


	//----- nvinfo : EIATTR_KPARAM_INFO
	.align		4
.L_1754:
        /*0028*/ 	.byte	0x04, 0x17
        /*002a*/ 	.short	(.L_1756 - .L_1755)
.L_1755:
        /*002c*/ 	.word	0x00000000
        /*0030*/ 	.short	0x0000
        /*0032*/ 	.short	0x0000
        /*0034*/ 	.byte	0x00, 0xf0, 0x21, 0x00


	//----- nvinfo : EIATTR_SPARSE_MMA_MASK
	.align		4
.L_1756:
        /*0038*/ 	.byte	0x03, 0x50
        /*003a*/ 	.short	0x0000


	//----- nvinfo : EIATTR_MAXREG_COUNT
	.align		4
        /*003c*/ 	.byte	0x03, 0x1b
        /*003e*/ 	.short	0x00ff


	//----- nvinfo : EIATTR_EXTERNS
	.align		4
        /*0040*/ 	.byte	0x04, 0x0f
        /*0042*/ 	.short	(.L_1758 - .L_1757)


	//   ....[0]....
	.align		4
.L_1757:
        /*0044*/ 	.word	index@(__assertfail)


	//----- nvinfo : EIATTR_MERCURY_ISA_VERSION
	.align		4
.L_1758:
        /*0048*/ 	.byte	0x03, 0x5f
        /*004a*/ 	.short	0x0101


	//----- nvinfo : EIATTR_SYSCALL_OFFSETS
	.align		4
        /*004c*/ 	.byte	0x04, 0x46
        /*004e*/ 	.short	(.L_1760 - .L_1759)


	//   ....[0]....
.L_1759:
        /*0050*/ 	.word	0x000001b0


	//   ....[1]....
        /*0054*/ 	.word	0x000002a0


	//   ....[2]....
        /*0058*/ 	.word	0x00000390


	//----- nvinfo : EIATTR_EXIT_INSTR_OFFSETS
	.align		4
.L_1760:
        /*005c*/ 	.byte	0x04, 0x1c
        /*005e*/ 	.short	(.L_1762 - .L_1761)


	//   ....[0]....
.L_1761:
        /*0060*/ 	.word	0x00000070


	//   ....[1]....
        /*0064*/ 	.word	0x000003c0


	//----- nvinfo : EIATTR_CRS_STACK_SIZE
	.align		4
.L_1762:
        /*0068*/ 	.byte	0x04, 0x1e
        /*006a*/ 	.short	(.L_1764 - .L_1763)
.L_1763:
        /*006c*/ 	.word	0x00000000


	//----- nvinfo : EIATTR_CBANK_PARAM_SIZE
	.align		4
.L_1764:
        /*0070*/ 	.byte	0x03, 0x19
        /*0072*/ 	.short	0x0014


	//----- nvinfo : EIATTR_PARAM_CBANK
	.align		4
        /*0074*/ 	.byte	0x04, 0x0a
        /*0076*/ 	.short	(.L_1766 - .L_1765)
	.align		4
.L_1765:
        /*0078*/ 	.word	index@(.nv.constant0._ZN4vllm18act_and_mul_kernelIN3c108BFloat16E14__nv_bfloat162XadL_ZNS_11silu_kernelIS2_EET_RKS5_EEXadL_ZNS_18packed_silu_kernelIS3_EES5_S7_EELb1ELb1ELb1EEEvPS5_PS6_i)
        /*007c*/ 	.short	0x0210
        /*007e*/ 	.short	0x0014


	//----- nvinfo : EIATTR_SW_WAR
	.align		4
.L_1766:
        /*0080*/ 	.byte	0x04, 0x36
        /*0082*/ 	.short	(.L_1768 - .L_1767)
.L_1767:
        /*0084*/ 	.word	0x00000008
.L_1768:


//--------------------- .nv.info._ZN4vllm18act_and_mul_kernelIN3c104HalfE7__half2XadL_ZNS_11silu_kernelIS2_EET_RKS5_EEXadL_ZNS_18packed_silu_kernelIS3_EES5_S7_EELb1ELb1ELb1EEEvPS5_PS6_i --------------------------
	.section	.nv.info._ZN4vllm18act_and_mul_kernelIN3c104HalfE7__half2XadL_ZNS_11silu_kernelIS2_EET_RKS5_EEXadL_ZNS_18packed_silu_kernelIS3_EES5_S7_EELb1ELb1ELb1EEEvPS5_PS6_i,"",@"SHT_CUDA_INFO"
	.sectionflags	@""
	.align	4


	//----- nvinfo : EIATTR_CUDA_API_VERSION
	.align		4
        /*0000*/ 	.byte	0x04, 0x37
        /*0002*/ 	.short	(.L_1770 - .L_1769)
.L_1769:
        /*0004*/ 	.word	0x00000082


	//----- nvinfo : EIATTR_KPARAM_INFO
	.align		4
.L_1770:
        /*0008*/ 	.byte	0x04, 0x17
        /*000a*/ 	.short	(.L_1772 - .L_1771)
.L_1771:
        /*000c*/ 	.word	0x00000000
        /*0010*/ 	.short	0x0002
        /*0012*/ 	.short	0x0010
        /*0014*/ 	.byte	0x00, 0xf0, 0x11, 0x00


	//----- nvinfo : EIATTR_KPARAM_INFO
	.align		4
.L_1772:
        /*0018*/ 	.byte	0x04, 0x17
        /*001a*/ 	.short	(.L_1774 - .L_1773)
.L_1773:
        /*001c*/ 	.word	0x00000000
        /*0020*/ 	.short	0x0001
        /*0022*/ 	.short	0x0008
        /*0024*/ 	.byte	0x00, 0xf0, 0x21, 0x00


	//----- nvinfo : EIATTR_KPARAM_INFO
	.align		4
.L_1774:
        /*0028*/ 	.byte	0x04, 0x17
        /*002a*/ 	.short	(.L_1776 - .L_1775)
.L_1775:
        /*002c*/ 	.word	0x00000000
        /*0030*/ 	.short	0x0000
        /*0032*/ 	.short	0x0000
        /*0034*/ 	.byte	0x00, 0xf0, 0x21, 0x00


	//----- nvinfo : EIATTR_SPARSE_MMA_MASK
	.align		4
.L_1776:
        /*0038*/ 	.byte	0x03, 0x50
        /*003a*/ 	.short	0x0000


	//----- nvinfo : EIATTR_MAXREG_COUNT
	.align		4
        /*003c*/ 	.byte	0x03, 0x1b
        /*003e*/ 	.short	0x00ff


	//----- nvinfo : EIATTR_EXTERNS
	.align		4
        /*0040*/ 	.byte	0x04, 0x0f
        /*0042*/ 	.short	(.L_1778 - .L_1777)


	//   ....[0]....
	.align		4
.L_1777:
        /*0044*/ 	.word	index@(__assertfail)


	//----- nvinfo : EIATTR_MERCURY_ISA_VERSION
	.align		4
.L_1778:
        /*0048*/ 	.byte	0x03, 0x5f
        /*004a*/ 	.short	0x0101


	//----- nvinfo : EIATTR_SYSCALL_OFFSETS
	.align		4
        /*004c*/ 	.byte	0x04, 0x46
        /*004e*/ 	.short	(.L_1780 - .L_1779)


	//   ....[0]....
.L_1779:
        /*0050*/ 	.word	0x000001b0


	//   ....[1]....
        /*0054*/ 	.word	0x000002a0


	//   ....[2]....
        /*0058*/ 	.word	0x00000390


	//----- nvinfo : EIATTR_EXIT_INSTR_OFFSETS
	.align		4
.L_1780:
        /*005c*/ 	.byte	0x04, 0x1c
        /*005e*/ 	.short	(.L_1782 - .L_1781)


	//   ....[0]....
.L_1781:
        /*0060*/ 	.word	0x00000070


	//   ....[1]....
        /*0064*/ 	.word	0x000003c0


	//----- nvinfo : EIATTR_CRS_STACK_SIZE
	.align		4
.L_1782:
        /*0068*/ 	.byte	0x04, 0x1e
        /*006a*/ 	.short	(.L_1784 - .L_1783)
.L_1783:
        /*006c*/ 	.word	0x00000000


	//----- nvinfo : EIATTR_CBANK_PARAM_SIZE
	.align		4
.L_1784:
        /*0070*/ 	.byte	0x03, 0x19
        /*0072*/ 	.short	0x0014


	//----- nvinfo : EIATTR_PARAM_CBANK
	.align		4
        /*0074*/ 	.byte	0x04, 0x0a
        /*0076*/ 	.short	(.L_1786 - .L_1785)
	.align		4
.L_1785:
        /*0078*/ 	.word	index@(.nv.constant0._ZN4vllm18act_and_mul_kernelIN3c104HalfE7__half2XadL_ZNS_11silu_kernelIS2_EET_RKS5_EEXadL_ZNS_18packed_silu_kernelIS3_EES5_S7_EELb1ELb1ELb1EEEvPS5_PS6_i)
        /*007c*/ 	.short	0x0210
        /*007e*/ 	.short	0x0014


	//----- nvinfo : EIATTR_SW_WAR
	.align		4
.L_1786:
        /*0080*/ 	.byte	0x04, 0x36
        /*0082*/ 	.short	(.L_1788 - .L_1787)
.L_1787:
        /*0084*/ 	.word	0x00000008
.L_1788:


//--------------------- .nv.info._ZN4vllm18act_and_mul_kernelIf6float2XadL_ZNS_11silu_kernelIfEET_RKS3_EEXadL_ZNS_18packed_silu_kernelIS1_EES3_S5_EELb1ELb1ELb1EEEvPS3_PS4_i --------------------------
	.section	.nv.info._ZN4vllm18act_and_mul_kernelIf6float2XadL_ZNS_11silu_kernelIfEET_RKS3_EEXadL_ZNS_18packed_silu_kernelIS1_EES3_S5_EELb1ELb1ELb1EEEvPS3_PS4_i,"",@"SHT_CUDA_INFO"
	.sectionflags	@""
	.align	4


	//----- nvinfo : EIATTR_CUDA_API_VERSION
	.align		4
        /*0000*/ 	.byte	0x04, 0x37
        /*0002*/ 	.short	(.L_1790 - .L_1789)
.L_1789:
        /*0004*/ 	.word	0x00000082


	//----- nvinfo : EIATTR_KPARAM_INFO
	.align		4
.L_1790:
        /*0008*/ 	.byte	0x04, 0x17
        /*000a*/ 	.short	(.L_1792 - .L_1791)
.L_1791:
        /*000c*/ 	.word	0x00000000
        /*0010*/ 	.short	0x0002
        /*0012*/ 	.short	0x0010
        /*0014*/ 	.byte	0x00, 0xf0, 0x11, 0x00


	//----- nvinfo : EIATTR_KPARAM_INFO
	.align		4
.L_1792:
        /*0018*/ 	.byte	0x04, 0x17
        /*001a*/ 	.short	(.L_1794 - .L_1793)
.L_1793:
        /*001c*/ 	.word	0x00000000
        /*0020*/ 	.short	0x0001
        /*0022*/ 	.short	0x0008
        /*0024*/ 	.byte	0x00, 0xf0, 0x21, 0x00


	//----- nvinfo : EIATTR_KPARAM_INFO
	.align		4
.L_1794:
        /*0028*/ 	.byte	0x04, 0x17
        /*002a*/ 	.short	(.L_1796 - .L_1795)
.L_1795:
        /*002c*/ 	.word	0x00000000
        /*0030*/ 	.short	0x0000
        /*0032*/ 	.short	0x0000
        /*0034*/ 	.byte	0x00, 0xf0, 0x21, 0x00


	//----- nvinfo : EIATTR_SPARSE_MMA_MASK
	.align		4
.L_1796:
        /*0038*/ 	.byte	0x03, 0x50
        /*003a*/ 	.short	0x0000


	//----- nvinfo : EIATTR_MAXREG_COUNT
	.align		4
        /*003c*/ 	.byte	0x03, 0x1b
        /*003e*/ 	.short	0x00ff


	//----- nvinfo : EIATTR_EXTERNS
	.align		4
        /*0040*/ 	.byte	0x04, 0x0f
        /*0042*/ 	.short	(.L_1798 - .L_1797)


	//   ....[0]....
	.align		4
.L_1797:
        /*0044*/ 	.word	index@(__assertfail)


	//----- nvinfo : EIATTR_MERCURY_ISA_VERSION
	.align		4
.L_1798:
        /*0048*/ 	.byte	0x03, 0x5f
        /*004a*/ 	.short	0x0101


	//----- nvinfo : EIATTR_SYSCALL_OFFSETS
	.align		4
        /*004c*/ 	.byte	0x04, 0x46
        /*004e*/ 	.short	(.L_1800 - .L_1799)


	//   ....[0]....
.L_1799:
        /*0050*/ 	.word	0x000001b0


	//   ....[1]....
        /*0054*/ 	.word	0x000002a0


	//   ....[2]....
        /*0058*/ 	.word	0x00000390


	//----- nvinfo : EIATTR_EXIT_INSTR_OFFSETS
	.align		4
.L_1800:
        /*005c*/ 	.byte	0x04, 0x1c
        /*005e*/ 	.short	(.L_1802 - .L_1801)


	//   ....[0]....
.L_1801:
        /*0060*/ 	.word	0x00000070


	//   ....[1]....
        /*0064*/ 	.word	0x000003c0


	//----- nvinfo : EIATTR_CRS_STACK_SIZE
	.align		4
.L_1802:
        /*0068*/ 	.byte	0x04, 0x1e
        /*006a*/ 	.short	(.L_1804 - .L_1803)
.L_1803:
        /*006c*/ 	.word	0x00000000


	//----- nvinfo : EIATTR_CBANK_PARAM_SIZE
	.align		4
.L_1804:
        /*0070*/ 	.byte	0x03, 0x19
        /*0072*/ 	.short	0x0014


	//----- nvinfo : EIATTR_PARAM_CBANK
	.align		4
        /*0074*/ 	.byte	0x04, 0x0a
        /*0076*/ 	.short	(.L_1806 - .L_1805)
	.align		4
.L_1805:
        /*0078*/ 	.word	index@(.nv.constant0._ZN4vllm18act_and_mul_kernelIf6float2XadL_ZNS_11silu_kernelIfEET_RKS3_EEXadL_ZNS_18packed_silu_kernelIS1_EES3_S5_EELb1ELb1ELb1EEEvPS3_PS4_i)
        /*007c*/ 	.short	0x0210
        /*007e*/ 	.short	0x0014


	//----- nvinfo : EIATTR_SW_WAR
	.align		4
.L_1806:
        /*0080*/ 	.byte	0x04, 0x36
        /*0082*/ 	.short	(.L_1808 - .L_1807)
.L_1807:
        /*0084*/ 	.word	0x00000008
.L_1808:


//--------------------- .nv.callgraph             --------------------------
	.section	.nv.callgraph,"",@"SHT_CUDA_CALLGRAPH"
	.align	4
	.sectionentsize	8
	.align		4
        /*0000*/ 	.word	0x00000000
	.align		4
        /*0004*/ 	.word	0xffffffff
	.align		4
        /*0008*/ 	.word	index@(_ZN4vllm17activation_kernelIN3c108BFloat16EXadL_ZNS_17gelu_quick_kernelIS2_EET_RKS4_EELb1ELb1EEEvPS4_PS5_i)
	.align		4
        /*000c*/ 	.word	index@(__assertfail)
	.align		4
        /*0010*/ 	.word	index@(_ZN4vllm17activation_kernelIN3c104HalfEXadL_ZNS_17gelu_quick_kernelIS2_EET_RKS4_EELb1ELb1EEEvPS4_PS5_i)
	.align		4
        /*0014*/ 	.word	index@(__assertfail)
	.align		4
        /*0018*/ 	.word	index@(_ZN4vllm17activation_kernelIfXadL_ZNS_17gelu_quick_kernelIfEET_RKS2_EELb1ELb1EEEvPS2_PS3_i)
	.align		4
        /*001c*/ 	.word	index@(__assertfail)
	.align		4
        /*0020*/ 	.word	index@(_ZN4vllm17activation_kernelIN3c108BFloat16EXadL_ZNS_16gelu_fast_kernelIS2_EET_RKS4_EELb1ELb1EEEvPS4_PS5_i)
	.align		4
        /*0024*/ 	.word	index@(__assertfail)
	.align		4
        /*0028*/ 	.word	index@(_ZN4vllm17activation_kernelIN3c104HalfEXadL_ZNS_16gelu_fast_kernelIS2_EET_RKS4_EELb1ELb1EEEvPS4_PS5_i)
	.align		4
        /*002c*/ 	.word	index@(__assertfail)
	.align		4
        /*0030*/ 	.word	index@(_ZN4vllm17activation_kernelIfXadL_ZNS_16gelu_fast_kernelIfEET_RKS2_EELb1ELb1EEEvPS2_PS3_i)
	.align		4
        /*0034*/ 	.word	index@(__assertfail)
	.align		4
        /*0038*/ 	.word	index@(_ZN4vllm17activation_kernelIN3c108BFloat16EXadL_ZNS_15gelu_new_kernelIS2_EET_RKS4_EELb1ELb1EEEvPS4_PS5_i)
	.align		4
        /*003c*/ 	.word	index@(__assertfail)
	.align		4
        /*0040*/ 	.word	index@(_ZN4vllm17activation_kernelIN3c104HalfEXadL_ZNS_15gelu_new_kernelIS2_EET_RKS4_EELb1ELb1EEEvPS4_PS5_i)
	.align		4
        /*0044*/ 	.word	index@(__assertfail)
	.align		4
        /*0048*/ 	.word	index@(_ZN4vllm17activation_kernelIfXadL_ZNS_15gelu_new_kernelIfEET_RKS2_EELb1ELb1EEEvPS2_PS3_i)
	.align		4
        /*004c*/ 	.word	index@(__assertfail)
	.align		4
        /*0050*/ 	.word	index@(_ZN4vllm29act_and_mul_kernel_with_paramIN3c108BFloat16E14__nv_bfloat162XadL_ZNS_14fatrelu_kernelIS2_EET_RKS5_fEEXadL_ZNS_21packed_fatrelu_kernelIS3_EES5_S7_fEELb1ELb1EEEvPS5_PS6_if)
	.align		4
        /*0054*/ 	.word	index@(__assertfail)
	.align		4
        /*0058*/ 	.word	index@(_ZN4vllm29act_and_mul_kernel_with_paramIN3c104HalfE7__half2XadL_ZNS_14fatrelu_kernelIS2_EET_RKS5_fEEXadL_ZNS_21packed_fatrelu_kernelIS3_EES5_S7_fEELb1ELb1EEEvPS5_PS6_if)
	.align		4
        /*005c*/ 	.word	index@(__assertfail)
	.align		4
        /*0060*/ 	.word	index@(_ZN4vllm29act_and_mul_kernel_with_paramIf6float2XadL_ZNS_14fatrelu_kernelIfEET_RKS3_fEEXadL_ZNS_21packed_fatrelu_kernelIS1_EES3_S5_fEELb1ELb1EEEvPS3_PS4_if)
	.align		4
        /*0064*/ 	.word	index@(__assertfail)
	.align		4
        /*0068*/ 	.word	index@(_ZN4vllm18act_and_mul_kernelIN3c108BFloat16E14__nv_bfloat162XadL_ZNS_16gelu_tanh_kernelIS2_EET_RKS5_EEXadL_ZNS_23packed_gelu_tanh_kernelIS3_EES5_S7_EELb1ELb1ELb1EEEvPS5_PS6_i)
	.align		4
        /*006c*/ 	.word	index@(__assertfail)
	.align		4
        /*0070*/ 	.word	index@(_ZN4vllm18act_and_mul_kernelIN3c104HalfE7__half2XadL_ZNS_16gelu_tanh_kernelIS2_EET_RKS5_EEXadL_ZNS_23packed_gelu_tanh_kernelIS3_EES5_S7_EELb1ELb1ELb1EEEvPS5_PS6_i)
	.align		4
        /*0074*/ 	.word	index@(__assertfail)
	.align		4
        /*0078*/ 	.word	index@(_ZN4vllm18act_and_mul_kernelIf6float2XadL_ZNS_16gelu_tanh_kernelIfEET_RKS3_EEXadL_ZNS_23packed_gelu_tanh_kernelIS1_EES3_S5_EELb1ELb1ELb1EEEvPS3_PS4_i)
	.align		4
        /*007c*/ 	.word	index@(__assertfail)
	.align		4
        /*0080*/ 	.word	index@(_ZN4vllm18act_and_mul_kernelIN3c108BFloat16E14__nv_bfloat162XadL_ZNS_11gelu_kernelIS2_EET_RKS5_EEXadL_ZNS_18packed_gelu_kernelIS3_EES5_S7_EELb1ELb1ELb1EEEvPS5_PS6_i)
	.align		4
        /*0084*/ 	.word	index@(__assertfail)
	.align		4
        /*0088*/ 	.word	index@(_ZN4vllm18act_and_mul_kernelIN3c104HalfE7__half2XadL_ZNS_11gelu_kernelIS2_EET_RKS5_EEXadL_ZNS_18packed_gelu_kernelIS3_EES5_S7_EELb1ELb1ELb1EEEvPS5_PS6_i)
	.align		4
        /*008c*/ 	.word	index@(__assertfail)
	.align		4
        /*0090*/ 	.word	index@(_ZN4vllm18act_and_mul_kernelIf6float2XadL_ZNS_11gelu_kernelIfEET_RKS3_EEXadL_ZNS_18packed_gelu_kernelIS1_EES3_S5_EELb1ELb1ELb1EEEvPS3_PS4_i)
	.align		4
        /*0094*/ 	.word	index@(__assertfail)
	.align		4
        /*0098*/ 	.word	index@(_ZN4vllm18act_and_mul_kernelIN3c108BFloat16E14__nv_bfloat162XadL_ZNS_11silu_kernelIS2_EET_RKS5_EEXadL_ZNS_18packed_silu_kernelIS3_EES5_S7_EELb0ELb1ELb1EEEvPS5_PS6_i)
	.align		4
        /*009c*/ 	.word	index@(__assertfail)
	.align		4
        /*00a0*/ 	.word	index@(_ZN4vllm18act_and_mul_kernelIN3c104HalfE7__half2XadL_ZNS_11silu_kernelIS2_EET_RKS5_EEXadL_ZNS_18packed_silu_kernelIS3_EES5_S7_EELb0ELb1ELb1EEEvPS5_PS6_i)
	.align		4
        /*00a4*/ 	.word	index@(__assertfail)
	.align		4
        /*00a8*/ 	.word	index@(_ZN4vllm18act_and_mul_kernelIf6float2XadL_ZNS_11silu_kernelIfEET_RKS3_EEXadL_ZNS_18packed_silu_kernelIS1_EES3_S5_EELb0ELb1ELb1EEEvPS3_PS4_i)
	.align		4
        /*00ac*/ 	.word	index@(__assertfail)
	.align		4
        /*00b0*/ 	.word	index@(_ZN4vllm18act_and_mul_kernelIN3c108BFloat16E14__nv_bfloat162XadL_ZNS_11silu_kernelIS2_EET_RKS5_EEXadL_ZNS_18packed_silu_kernelIS3_EES5_S7_EELb1ELb1ELb1EEEvPS5_PS6_i)
	.align		4
        /*00b4*/ 	.word	index@(__assertfail)
	.align		4
        /*00b8*/ 	.word	index@(_ZN4vllm18act_and_mul_kernelIN3c104HalfE7__half2XadL_ZNS_11silu_kernelIS2_EET_RKS5_EEXadL_ZNS_18packed_silu_kernelIS3_EES5_S7_EELb1ELb1ELb1EEEvPS5_PS6_i)
	.align		4
        /*00bc*/ 	.word	index@(__assertfail)
	.align		4
        /*00c0*/ 	.word	index@(_ZN4vllm18act_and_mul_kernelIf6float2XadL_ZNS_11silu_kernelIfEET_RKS3_EEXadL_ZNS_18packed_silu_kernelIS1_EES3_S5_EELb1ELb1ELb1EEEvPS3_PS4_i)
	.align		4
        /*00c4*/ 	.word	index@(__assertfail)
	.align		4
        /*00c8*/ 	.word	0x00000000
	.align		4
        /*00cc*/ 	.word	0xfffffffe
	.align		4
        /*00d0*/ 	.word	0x00000000
	.align		4
        /*00d4*/ 	.word	0xfffffffd
	.align		4
        /*00d8*/ 	.word	0x00000000
	.align		4
        /*00dc*/ 	.word	0xfffffffc


//--------------------- .nv.constant4             --------------------------
	.section	.nv.constant4,"a",@progbits
	.align	8
	.align		8
.nv.constant4:
        /*0000*/ 	.dword	__unnamed_1
	.align		8
        /*0008*/ 	.dword	__unnamed_2
	.align		8
        /*0010*/ 	.dword	_ZN52_INTERNAL_361876f1_21_activation_kernels_cu_9e3ffcd84cuda3std3__45__cpo5beginE
	.align		8
        /*0018*/ 	.dword	_ZN52_INTERNAL_361876f1_21_activation_kernels_cu_9e3ffcd84cuda3std3__45__cpo3endE
	.align		8
        /*0020*/ 	.dword	_ZN52_INTERNAL_361876f1_21_activation_kernels_cu_9e3ffcd84cuda3std3__45__cpo6cbeginE
	.align		8
        /*0028*/ 	.dword	_ZN52_INTERNAL_361876f1_21_activation_kernels_cu_9e3ffcd84cuda3std3__45__cpo4cendE
	.align		8
        /*0030*/ 	.dword	_ZN52_INTERNAL_361876f1_21_activation_kernels_cu_9e3ffcd84cuda3std3__45__cpo6rbeginE
	.align		8
        /*0038*/ 	.dword	_ZN52_INTERNAL_361876f1_21_activation_kernels_cu_9e3ffcd84cuda3std3__45__cpo4rendE
	.align		8
        /*0040*/ 	.dword	_ZN52_INTERNAL_361876f1_21_activation_kernels_cu_9e3ffcd84cuda3std3__45__cpo7crbeginE
	.align		8
        /*0048*/ 	.dword	_ZN52_INTERNAL_361876f1_21_activation_kernels_cu_9e3ffcd84cuda3std3__45__cpo5crendE
	.align		8
        /*0050*/ 	.dword	_ZN52_INTERNAL_361876f1_21_activation_kernels_cu_9e3ffcd84cuda3std3__454_GLOBAL__N__361876f1_21_activation_kernels_cu_9e3ffcd86ignoreE
	.align		8
        /*0058*/ 	.dword	_ZN52_INTERNAL_361876f1_21_activation_kernels_cu_9e3ffcd84cuda3std3__419piecewise_constructE
	.align		8
        /*0060*/ 	.dword	_ZN52_INTERNAL_361876f1_21_activation_kernels_cu_9e3ffcd84cuda3std3__48in_placeE
	.align		8
        /*0068*/ 	.dword	_ZN52_INTERNAL_361876f1_21_activation_kernels_cu_9e3ffcd84cuda3std3__420unreachable_sentinelE
	.align		8
        /*0070*/ 	.dword	_ZN52_INTERNAL_361876f1_21_activation_kernels_cu_9e3ffcd84cuda3std6ranges3__45__cpo4swapE
	.align		8
        /*0078*/ 	.dword	_ZN52_INTERNAL_361876f1_21_activation_kernels_cu_9e3ffcd84cuda3std6ranges3__45__cpo9iter_moveE
	.align		8
        /*0080*/ 	.dword	_ZN52_INTERNAL_361876f1_21_activation_kernels_cu_9e3ffcd84cuda3std6ranges3__45__cpo5beginE
	.align		8
        /*0088*/ 	.dword	_ZN52_INTERNAL_361876f1_21_activation_kernels_cu_9e3ffcd84cuda3std6ranges3__45__cpo3endE
	.align		8
        /*0090*/ 	.dword	_ZN52_INTERNAL_361876f1_21_activation_kernels_cu_9e3ffcd84cuda3std6ranges3__45__cpo6cbeginE
	.align		8
        /*0098*/ 	.dword	_ZN52_INTERNAL_361876f1_21_activation_kernels_cu_9e3ffcd84cuda3std6ranges3__45__cpo4cendE
	.align		8
        /*00a0*/ 	.dword	_ZN52_INTERNAL_361876f1_21_activation_kernels_cu_9e3ffcd84cuda3std6ranges3__45__cpo7advanceE
	.align		8
        /*00a8*/ 	.dword	_ZN52_INTERNAL_361876f1_21_activation_kernels_cu_9e3ffcd84cuda3std6ranges3__45__cpo9iter_swapE
	.align		8
        /*00b0*/ 	.dword	_ZN52_INTERNAL_361876f1_21_activation_kernels_cu_9e3ffcd84cuda3std6ranges3__45__cpo4nextE
	.align		8
        /*00b8*/ 	.dword	_ZN52_INTERNAL_361876f1_21_activation_kernels_cu_9e3ffcd84cuda3std6ranges3__45__cpo4prevE
	.align		8
        /*00c0*/ 	.dword	_ZN52_INTERNAL_361876f1_21_activation_kernels_cu_9e3ffcd84cuda3std6ranges3__45__cpo4dataE
	.align		8
        /*00c8*/ 	.dword	_ZN52_INTERNAL_361876f1_21_activation_kernels_cu_9e3ffcd84cuda3std6ranges3__45__cpo5cdataE
	.align		8
        /*00d0*/ 	.dword	_ZN52_INTERNAL_361876f1_21_activation_kernels_cu_9e3ffcd84cuda3std6ranges3__45__cpo4sizeE
	.align		8
        /*00d8*/ 	.dword	_ZN52_INTERNAL_361876f1_21_activation_kernels_cu_9e3ffcd84cuda3std6ranges3__45__cpo5ssizeE
	.align		8
        /*00e0*/ 	.dword	_ZN52_INTERNAL_361876f1_21_activation_kernels_cu_9e3ffcd84cuda3std6ranges3__45__cpo8distanceE
	.align		8
        /*00e8*/ 	.dword	_ZN52_INTERNAL_361876f1_21_activation_kernels_cu_9e3ffcd86thrust23THRUST_300001_SM_900_NS6system6detail10sequential3seqE
	.align		8
        /*00f0*/ 	.dword	$str$8
	.align		8
        /*00f8*/ 	.dword	$str$9
	.align		8
        /*0100*/ 	.dword	$str$10
	.align		8
        /*0108*/ 	.dword	__assertfail


//--------------------- .text._ZN4vllm17activation_kernelIN3c108BFloat16EXadL_ZNS_17gelu_quick_kernelIS2_EET_RKS4_EELb0ELb0EEEvPS4_PS5_i --------------------------
	.section	.text._ZN4vllm17activation_kernelIN3c108BFloat16EXadL_ZNS_17gelu_quick_kernelIS2_EET_RKS4_EELb0ELb0EEEvPS4_PS5_i,"ax",@progbits
	.align	128
        .global         _ZN4vllm17activation_kernelIN3c108BFloat16EXadL_ZNS_17gelu_quick_kernelIS2_EET_RKS4_EELb0ELb0EEEvPS4_PS5_i
        .type           _ZN4vllm17activation_kernelIN3c108BFloat16EXadL_ZNS_17gelu_quick_kernelIS2_EET_RKS4_EELb0ELb0EEEvPS4_PS5_i,@function
        .size           _ZN4vllm17activation_kernelIN3c108BFloat16EXadL_ZNS_17gelu_quick_kernelIS2_EET_RKS4_EELb0ELb0EEEvPS4_PS5_i,(.L_x_228 - _ZN4vllm17activation_kernelIN3c108BFloat16EXadL_ZNS_17gelu_quick_kernelIS2_EET_RKS4_EELb0ELb0EEEvPS4_PS5_i)
        .other          _ZN4vllm17activation_kernelIN3c108BFloat16EXadL_ZNS_17gelu_quick_kernelIS2_EET_RKS4_EELb0ELb0EEEvPS4_PS5_i,@"STO_CUDA_ENTRY STV_DEFAULT"
_ZN4vllm17activation_kernelIN3c108BFloat16EXadL_ZNS_17gelu_quick_kernelIS2_EET_RKS4_EELb0ELb0EEEvPS4_PS5_i:
.text._ZN4vllm17activation_kernelIN3c108BFloat16EXadL_ZNS_17gelu_quick_kernelIS2_EET_RKS4_EELb0ELb0EEEvPS4_PS5_i:
[----:B------:R-:W-:Y:S01]  /*0000*/  LDC R1, c[0x0][0x28] ;  /* 0x00000a00ff017b82 */ /* 0x000fe20000000800 */
[----:B------:R-:W0:Y:S01]  /*0010*/  S2R R0, SR_TID.X ;  /* 0x0000000000007919 */ /* 0x000e220000002100 */
[----:B------:R-:W-:Y:S02]  /*0020*/  ULDC UR9, c[0x0][0x220] ;  /* 0x0000880000097ab9 */ /* 0x000fe40000000800 */
[----:B------:R-:W-:Y:S02]  /*0030*/  USHF.R.S32.HI UR8, URZ, 0x1f, UR9 ;  /* 0x0000001f3f087899 */ /* 0x000fe40008011409 */
[----:B0-----:R-:W-:-:S04]  /*0040*/  ISETP.GE.U32.AND P0, PT, R0, UR9, PT ;  /* 0x0000000900007c0c */ /* 0x001fc8000bf06070 */
[----:B------:R-:W-:-:S13]  /*0050*/  ISETP.GE.AND.EX P0, PT, RZ, UR8, PT, P0 ;  /* 0x00000008ff007c0c */ /* 0x000fda000bf06300 */
[----:B------:R-:W-:Y:S05]  /*0060*/  @P0 EXIT ;  /* 0x000000000000094d */ /* 0x000fea0003800000 */
[----:B------:R-:W0:Y:S01]  /*0070*/  S2UR UR4, SR_CTAID.X ;  /* 0x00000000000479c3 */ /* 0x000e220000002500 */
[----:B------:R-:W-:Y:S01]  /*0080*/  IMAD.MOV.U32 R9, RZ, RZ, R0 ;  /* 0x000000ffff097224 */ /* 0x000fe200078e0000 */
[----:B------:R-:W-:Y:S01]  /*0090*/  ULDC UR5, c[0x0][0x0] ;  /* 0x0000000000057ab9 */ /* 0x000fe20000000800 */
[----:B------:R-:W-:Y:S01]  /*00a0*/  IMAD.MOV.U32 R10, RZ, RZ, RZ ;  /* 0x000000ffff0a7224 */ /* 0x000fe200078e00ff */
[----:B------:R-:W-:Y:S01]  /*00b0*/  ULDC.64 UR6, c[0x0][0x208] ;  /* 0x0000820000067ab9 */ /* 0x000fe20000000a00 */
[----:B------:R-:W-:Y:S01]  /*00c0*/  ULDC.64 UR10, c[0x0][0x218] ;  /* 0x00008600000a7ab9 */ /* 0x000fe20000000a00 */
[----:B------:R-:W-:Y:S01]  /*00d0*/  ULDC.64 UR12, c[0x0][0x210] ;  /* 0x00008400000c7ab9 */ /* 0x000fe20000000a00 */
[----:B0-----:R-:W-:-:S12]  /*00e0*/  UIMAD UR4, UR4, UR9, URZ ;  /* 0x00000009040472a4 */ /* 0x001fd8000f8e023f */
.L_x_0:
[----:B------:R-:W-:-:S05]  /*00f0*/  IADD3 R8, P0, R9, UR4, RZ ;  /* 0x0000000409087c10 */ /* 0x000fca000ff1e0ff */
[----:B------:R-:W-:Y:S02]  /*0100*/  IMAD.X R3, RZ, RZ, R10, P0 ;  /* 0x000000ffff037224 */ /* 0x000fe400000e060a */
[----:B0-----:R-:W-:-:S03]  /*0110*/  IMAD.SHL.U32 R5, R8, 0x2, RZ ;  /* 0x0000000208057824 */ /* 0x001fc600078e00ff */
[----:B------:R-:W-:Y:S02]  /*0120*/  SHF.L.U64.HI R8, R8, 0x1, R3 ;  /* 0x0000000108087819 */ /* 0x000fe40000010203 */
[----:B------:R-:W-:-:S04]  /*0130*/  IADD3 R2, P0, R5, UR10, RZ ;  /* 0x0000000a05027c10 */ /* 0x000fc8000ff1e0ff */
[----:B------:R-:W-:-:S05]  /*0140*/  IADD3.X R3, R8, UR11, RZ, P0, !PT ;  /* 0x0000000b08037c10 */ /* 0x000fca00087fe4ff */
[----:B------:R-:W2:Y:S01]  /*0150*/  LDG.E.U16.CONSTANT R2, desc[UR6][R2.64] ;  /* 0x0000000602027981 */ /* 0x000ea2000c1e9500 */
[----:B------:R-:W-:-:S05]  /*0160*/  IADD3 R9, P1, R9, UR5, RZ ;  /* 0x0000000509097c10 */ /* 0x000fca000ff3e0ff */
[----:B------:R-:W-:Y:S02]  /*0170*/  IMAD.X R10, RZ, RZ, R10, P1 ;  /* 0x000000ffff0a7224 */ /* 0x000fe400008e060a */
[----:B--2---:R-:W-:-:S04]  /*0180*/  IMAD.U32 R0, R2, 0x10000, RZ ;  /* 0x0001000002007824 */ /* 0x004fc800078e00ff */
[----:B------:R-:W-:-:S04]  /*0190*/  FMUL.FTZ R4, R0, -1.7020000219345092773 ;  /* 0xbfd9db2300047820 */ /* 0x000fc80000410000 */
[----:B------:R-:W-:Y:S01]  /*01a0*/  FMUL.FTZ R6, R4, 1.4426950216293334961 ;  /* 0x3fb8aa3b04067820 */ /* 0x000fe20000410000 */
[----:B------:R-:W-:-:S04]  /*01b0*/  IADD3 R4, P0, R5, UR12, RZ ;  /* 0x0000000c05047c10 */ /* 0x000fc8000ff1e0ff */
[----:B------:R-:W-:Y:S01]  /*01c0*/  IADD3.X R5, R8, UR13, RZ, P0, !PT ;  /* 0x0000000d08057c10 */ /* 0x000fe200087fe4ff */
[----:B------:R-:W0:Y:S01]  /*01d0*/  MUFU.EX2 R6, R6 ;  /* 0x0000000600067308 */ /* 0x000e220000000800 */
[----:B------:R-:W-:-:S04]  /*01e0*/  ISETP.GE.U32.AND P0, PT, R9, UR9, PT ;  /* 0x0000000909007c0c */ /* 0x000fc8000bf06070 */
[----:B------:R-:W-:Y:S01]  /*01f0*/  ISETP.GE.AND.EX P0, PT, R10, UR8, PT, P0 ;  /* 0x000000080a007c0c */ /* 0x000fe2000bf06300 */
[----:B0-----:R-:W-:-:S06]  /*0200*/  FADD.FTZ R7, R6, 1 ;  /* 0x3f80000006077421 */ /* 0x001fcc0000010000 */
[----:B------:R-:W0:Y:S02]  /*0210*/  MUFU.RCP R7, R7 ;  /* 0x0000000700077308 */ /* 0x000e240000001000 */
[----:B0-----:R-:W-:-:S05]  /*0220*/  FMUL.FTZ R0, R0, R7 ;  /* 0x0000000700007220 */ /* 0x001fca0000410000 */
[----:B------:R-:W-:-:S05]  /*0230*/  F2FP.BF16.F32.PACK_AB R0, RZ, R0 ;  /* 0x00000000ff00723e */ /* 0x000fca00000010ff */
[----:B------:R0:W-:Y:S01]  /*0240*/  STG.E.U16 desc[UR6][R4.64], R0 ;  /* 0x0000000004007986 */ /* 0x0001e2000c101506 */
[----:B------:R-:W-:Y:S05]  /*0250*/  @!P0 BRA `(.L_x_0) ;  /* 0xfffffffc00a48947 */ /* 0x000fea000383ffff */
[----:B------:R-:W-:Y:S05]  /*0260*/  EXIT ;  /* 0x000000000000794d */ /* 0x000fea0003800000 */
.L_x_1:
[----:B------:R-:W-:-:S00]  /*0270*/  BRA `(.L_x_1) ;  /* 0xfffffffc00fc7947 */ /* 0x000fc0000383ffff */
[----:B------:R-:W-:-:S00]  /*0280*/  NOP ;  /* 0x0000000000007918 */ /* 0x000fc00000000000 */
[----:B------:R-:W-:-:S00]  /*0290*/  NOP ;  /* 0x0000000000007918 */ /* 0x000fc00000000000 */
[----:B------:R-:W-:-:S00]  /*02a0*/  NOP ;  /* 0x0000000000007918 */ /* 0x000fc00000000000 */
[----:B------:R-:W-:-:S00]  /*02b0*/  NOP ;  /* 0x0000000000007918 */ /* 0x000fc00000000000 */
[----:B------:R-:W-:-:S00]  /*02c0*/  NOP ;  /* 0x0000000000007918 */ /* 0x000fc00000000000 */
[----:B------:R-:W-:-:S00]  /*02d0*/  NOP ;  /* 0x0000000000007918 */ /* 0x000fc00000000000 */
[----:B------:R-:W-:-:S00]  /*02e0*/  NOP ;  /* 0x0000000000007918 */ /* 0x000fc00000000000 */
[----:B------:R-:W-:-:S00]  /*02f0*/  NOP ;  /* 0x0000000000007918 */ /* 0x000fc00000000000 */
.L_x_228:


//--------------------- .text._ZN4vllm17activation_kernelIN3c104HalfEXadL_ZNS_17gelu_quick_kernelIS2_EET_RKS4_EELb0ELb0EEEvPS4_PS5_i --------------------------
	.section	.text._ZN4vllm17activation_kernelIN3c104HalfEXadL_ZNS_17gelu_quick_kernelIS2_EET_RKS4_EELb0ELb0EEEvPS4_PS5_i,"ax",@progbits
	.align	128
        .global         _ZN4vllm17activation_kernelIN3c104HalfEXadL_ZNS_17gelu_quick_kernelIS2_EET_RKS4_EELb0ELb0EEEvPS4_PS5_i
        .type           _ZN4vllm17activation_kernelIN3c104HalfEXadL_ZNS_17gelu_quick_kernelIS2_EET_RKS4_EELb0ELb0EEEvPS4_PS5_i,@function
        .size           _ZN4vllm17activation_kernelIN3c104HalfEXadL_ZNS_17gelu_quick_kernelIS2_EET_RKS4_EELb0ELb0EEEvPS4_PS5_i,(.L_x_229 - _ZN4vllm17activation_kernelIN3c104HalfEXadL_ZNS_17gelu_quick_kernelIS2_EET_RKS4_EELb0ELb0EEEvPS4_PS5_i)
        .other          _ZN4vllm17activation_kernelIN3c104HalfEXadL_ZNS_17gelu_quick_kernelIS2_EET_RKS4_EELb0ELb0EEEvPS4_PS5_i,@"STO_CUDA_ENTRY STV_DEFAULT"
_ZN4vllm17activation_kernelIN3c104HalfEXadL_ZNS_17gelu_quick_kernelIS2_EET_RKS4_EELb0ELb0EEEvPS4_PS5_i:
.text._ZN4vllm17activation_kernelIN3c104HalfEXadL_ZNS_17gelu_quick_kernelIS2_EET_RKS4_EELb0ELb0EEEvPS4_PS5_i:
        /* <DEDUP_REMOVED lines=15> */
.L_x_2:
        /* <DEDUP_REMOVED lines=9> */
[----:B--2---:R-:W-:-:S05]  /*0180*/  HADD2.F32 R0, -RZ, R2.H0_H0 ;  /* 0x20000002ff007230 */ /* 0x004fca0000004100 */
        /* <DEDUP_REMOVED lines=10> */
[----:B------:R-:W-:-:S05]  /*0230*/  F2FP.F16.F32.PACK_AB R0, RZ, R0 ;  /* 0x00000000ff00723e */ /* 0x000fca00000000ff */
[----:B------:R0:W-:Y:S01]  /*0240*/  STG.E.U16 desc[UR6][R4.64], R0 ;  /* 0x0000000004007986 */ /* 0x0001e2000c101506 */
[----:B------:R-:W-:Y:S05]  /*0250*/  @!P0 BRA `(.L_x_2) ;  /* 0xfffffffc00a48947 */ /* 0x000fea000383ffff */
[----:B------:R-:W-:Y:S05]  /*0260*/  EXIT ;  /* 0x000000000000794d */ /* 0x000fea0003800000 */
.L_x_3:
        /* <DEDUP_REMOVED lines=9> */
.L_x_229:


//--------------------- .text._ZN4vllm17activation_kernelIfXadL_ZNS_17gelu_quick_kernelIfEET_RKS2_EELb0ELb0EEEvPS2_PS3_i --------------------------
	.section	.text._ZN4vllm17activation_kernelIfXadL_ZNS_17gelu_quick_kernelIfEET_RKS2_EELb0ELb0EEEvPS2_PS3_i,"ax",@progbits
	.align	128
        .global         _ZN4vllm17activation_kernelIfXadL_ZNS_17gelu_quick_kernelIfEET_RKS2_EELb0ELb0EEEvPS2_PS3_i
        .type           _ZN4vllm17activation_kernelIfXadL_ZNS_17gelu_quick_kernelIfEET_RKS2_EELb0ELb0EEEvPS2_PS3_i,@function
        .size           _ZN4vllm17activation_kernelIfXadL_ZNS_17gelu_quick_kernelIfEET_RKS2_EELb0ELb0EEEvPS2_PS3_i,(.L_x_230 - _ZN4vllm17activation_kernelIfXadL_ZNS_17gelu_quick_kernelIfEET_RKS2_EELb0ELb0EEEvPS2_PS3_i)
        .other          _ZN4vllm17activation_kernelIfXadL_ZNS_17gelu_quick_kernelIfEET_RKS2_EELb0ELb0EEEvPS2_PS3_i,@"STO_CUDA_ENTRY STV_DEFAULT"
_ZN4vllm17activation_kernelIfXadL_ZNS_17gelu_quick_kernelIfEET_RKS2_EELb0ELb0EEEvPS2_PS3_i:
.text._ZN4vllm17activation_kernelIfXadL_ZNS_17gelu_quick_kernelIfEET_RKS2_EELb0ELb0EEEvPS2_PS3_i:
        /* <DEDUP_REMOVED lines=15> */
.L_x_4:
[----:B0-----:R-:W-:-:S05]  /*00f0*/  IADD3 R5, P0, R8, UR4, RZ ;  /* 0x0000000408057c10 */ /* 0x001fca000ff1e0ff */
[----:B------:R-:W-:Y:S02]  /*0100*/  IMAD.X R0, RZ, RZ, R9, P0 ;  /* 0x000000ffff007224 */ /* 0x000fe400000e0609 */
[----:B------:R-:W-:-:S03]  /*0110*/  IMAD.SHL.U32 R4, R5, 0x4, RZ ;  /* 0x0000000405047824 */ /* 0x000fc600078e00ff */
[----:B------:R-:W-:Y:S02]  /*0120*/  SHF.L.U64.HI R5, R5, 0x2, R0 ;  /* 0x0000000205057819 */ /* 0x000fe40000010200 */
[----:B------:R-:W-:-:S04]  /*0130*/  IADD3 R2, P0, R4, UR10, RZ ;  /* 0x0000000a04027c10 */ /* 0x000fc8000ff1e0ff */
[----:B------:R-:W-:-:S05]  /*0140*/  IADD3.X R3, R5, UR11, RZ, P0, !PT ;  /* 0x0000000b05037c10 */ /* 0x000fca00087fe4ff */
[----:B------:R-:W2:Y:S01]  /*0150*/  LDG.E.CONSTANT R2, desc[UR6][R2.64] ;  /* 0x0000000602027981 */ /* 0x000ea2000c1e9900 */
[----:B------:R-:W-:Y:S02]  /*0160*/  IADD3 R4, P0, R4, UR12, RZ ;  /* 0x0000000c04047c10 */ /* 0x000fe4000ff1e0ff */
[----:B------:R-:W-:Y:S02]  /*0170*/  IADD3 R8, P1, R8, UR5, RZ ;  /* 0x0000000508087c10 */ /* 0x000fe4000ff3e0ff */
[----:B------:R-:W-:Y:S02]  /*0180*/  IADD3.X R5, R5, UR13, RZ, P0, !PT ;  /* 0x0000000d05057c10 */ /* 0x000fe400087fe4ff */
[----:B------:R-:W-:Y:S01]  /*0190*/  ISETP.GE.U32.AND P0, PT, R8, UR9, PT ;  /* 0x0000000908007c0c */ /* 0x000fe2000bf06070 */
[----:B------:R-:W-:-:S05]  /*01a0*/  IMAD.X R9, RZ, RZ, R9, P1 ;  /* 0x000000ffff097224 */ /* 0x000fca00008e0609 */
[----:B------:R-:W-:Y:S01]  /*01b0*/  ISETP.GE.AND.EX P0, PT, R9, UR8, PT, P0 ;  /* 0x0000000809007c0c */ /* 0x000fe2000bf06300 */
[----:B--2---:R-:W-:-:S04]  /*01c0*/  FMUL.FTZ R0, R2, -1.7020000219345092773 ;  /* 0xbfd9db2302007820 */ /* 0x004fc80000410000 */
[----:B------:R-:W-:-:S06]  /*01d0*/  FMUL.FTZ R0, R0, 1.4426950216293334961 ;  /* 0x3fb8aa3b00007820 */ /* 0x000fcc0000410000 */
[----:B------:R-:W0:Y:S02]  /*01e0*/  MUFU.EX2 R0, R0 ;  /* 0x0000000000007308 */ /* 0x000e240000000800 */
[----:B0-----:R-:W-:-:S06]  /*01f0*/  FADD.FTZ R6, R0, 1 ;  /* 0x3f80000000067421 */ /* 0x001fcc0000010000 */
[----:B------:R-:W0:Y:S02]  /*0200*/  MUFU.RCP R7, R6 ;  /* 0x0000000600077308 */ /* 0x000e240000001000 */
[----:B0-----:R-:W-:-:S05]  /*0210*/  FMUL.FTZ R7, R2, R7 ;  /* 0x0000000702077220 */ /* 0x001fca0000410000 */
[----:B------:R0:W-:Y:S01]  /*0220*/  STG.E desc[UR6][R4.64], R7 ;  /* 0x0000000704007986 */ /* 0x0001e2000c101906 */
[----:B------:R-:W-:Y:S05]  /*0230*/  @!P0 BRA `(.L_x_4) ;  /* 0xfffffffc00ac8947 */ /* 0x000fea000383ffff */
[----:B------:R-:W-:Y:S05]  /*0240*/  EXIT ;  /* 0x000000000000794d */ /* 0x000fea0003800000 */
.L_x_5:
        /* <DEDUP_REMOVED lines=11> */
.L_x_230:


//--------------------- .text._ZN4vllm17activation_kernelIN3c108BFloat16EXadL_ZNS_17gelu_quick_kernelIS2_EET_RKS4_EELb1ELb0EEEvPS4_PS5_i --------------------------
	.section	.text._ZN4vllm17activation_kernelIN3c108BFloat16EXadL_ZNS_17gelu_quick_kernelIS2_EET_RKS4_EELb1ELb0EEEvPS4_PS5_i,"ax",@progbits
	.align	128
        .global         _ZN4vllm17activation_kernelIN3c108BFloat16EXadL_ZNS_17gelu_quick_kernelIS2_EET_RKS4_EELb1ELb0EEEvPS4_PS5_i
        .type           _ZN4vllm17activation_kernelIN3c108BFloat16EXadL_ZNS_17gelu_quick_kernelIS2_EET_RKS4_EELb1ELb0EEEvPS4_PS5_i,@function
        .size           _ZN4vllm17activation_kernelIN3c108BFloat16EXadL_ZNS_17gelu_quick_kernelIS2_EET_RKS4_EELb1ELb0EEEvPS4_PS5_i,(.L_x_231 - _ZN4vllm17activation_kernelIN3c108BFloat16EXadL_ZNS_17gelu_quick_kernelIS2_EET_RKS4_EELb1ELb0EEEvPS4_PS5_i)
        .other          _ZN4vllm17activation_kernelIN3c108BFloat16EXadL_ZNS_17gelu_quick_kernelIS2_EET_RKS4_EELb1ELb0EEEvPS4_PS5_i,@"STO_CUDA_ENTRY STV_DEFAULT"
_ZN4vllm17activation_kernelIN3c108BFloat16EXadL_ZNS_17gelu_quick_kernelIS2_EET_RKS4_EELb1ELb0EEEvPS4_PS5_i:
.text._ZN4vllm17activation_kernelIN3c108BFloat16EXadL_ZNS_17gelu_quick_kernelIS2_EET_RKS4_EELb1ELb0EEEvPS4_PS5_i:
[----:B------:R-:W-:Y:S01]  /*0000*/  LDC R1, c[0x0][0x28] ;  /* 0x00000a00ff017b82 */ /* 0x000fe20000000800 */
[----:B------:R-:W0:Y:S01]  /*0010*/  S2R R11, SR_TID.X ;  /* 0x00000000000b7919 */ /* 0x000e220000002100 */
[----:B------:R-:W-:Y:S02]  /*0020*/  ULDC UR5, c[0x0][0x220] ;  /* 0x0000880000057ab9 */ /* 0x000fe40000000800 */
[----:B------:R-:W-:-:S04]  /*0030*/  USHF.R.S32.HI UR4, URZ, 0x1f, UR5 ;  /* 0x0000001f3f047899 */ /* 0x000fc80008011405 */
[----:B------:R-:W-:-:S04]  /*0040*/  ULEA.HI UR4, UR4, UR5, URZ, 0x3 ;  /* 0x0000000504047291 */ /* 0x000fc8000f8f183f */
[----:B------:R-:W-:-:S06]  /*0050*/  USHF.R.S32.HI UR4, URZ, 0x3, UR4 ;  /* 0x000000033f047899 */ /* 0x000fcc0008011404 */
[----:B0-----:R-:W-:-:S13]  /*0060*/  ISETP.GE.AND P0, PT, R11, UR4, PT ;  /* 0x000000040b007c0c */ /* 0x001fda000bf06270 */
[----:B------:R-:W-:Y:S05]  /*0070*/  @P0 EXIT ;  /* 0x000000000000094d */ /* 0x000fea0003800000 */
[----:B------:R-:W0:Y:S01]  /*0080*/  S2R R5, SR_CTAID.X ;  /* 0x0000000000057919 */ /* 0x000e220000002500 */
[----:B------:R-:W1:Y:S01]  /*0090*/  LDC.64 R8, c[0x0][0x210] ;  /* 0x00008400ff087b82 */ /* 0x000e620000000a00 */
[----:B------:R-:W-:-:S07]  /*00a0*/  ULDC.64 UR6, c[0x0][0x208] ;  /* 0x0000820000067ab9 */ /* 0x000fce0000000a00 */
[----:B------:R-:W2:Y:S01]  /*00b0*/  LDC.64 R2, c[0x0][0x218] ;  /* 0x00008600ff027b82 */ /* 0x000ea20000000a00 */
[----:B0-----:R-:W-:Y:S01]  /*00c0*/  IMAD R5, R5, UR5, RZ ;  /* 0x0000000505057c24 */ /* 0x001fe2000f8e02ff */
[----:B------:R-:W-:-:S03]  /*00d0*/  ULDC UR5, c[0x0][0x0] ;  /* 0x0000000000057ab9 */ /* 0x000fc60000000800 */
[----:B-1----:R-:W-:-:S04]  /*00e0*/  IMAD.WIDE.U32 R8, R5, 0x2, R8 ;  /* 0x0000000205087825 */ /* 0x002fc800078e0008 */
[----:B--2---:R-:W-:-:S07]  /*00f0*/  IMAD.WIDE.U32 R2, R5, 0x2, R2 ;  /* 0x0000000205027825 */ /* 0x004fce00078e0002 */
.L_x_6:
[----:B0-----:R-:W-:-:S06]  /*0100*/  IMAD.WIDE R4, R11, 0x10, R2 ;  /* 0x000000100b047825 */ /* 0x001fcc00078e0202 */
[----:B------:R-:W2:Y:S02]  /*0110*/  LDG.E.128.CONSTANT R4, desc[UR6][R4.64] ;  /* 0x0000000604047981 */ /* 0x000ea4000c1e9d00 */
[C---:B--2---:R-:W-:Y:S02]  /*0120*/  SHF.L.U32 R13, R4.reuse, 0x10, RZ ;  /* 0x00000010040d7819 */ /* 0x044fe400000006ff */
[----:B------:R-:W-:Y:S02]  /*0130*/  SHF.L.U32 R12, R5, 0x10, RZ ;  /* 0x00000010050c7819 */ /* 0x000fe400000006ff */
[----:B------:R-:W-:Y:S01]  /*0140*/  PRMT R4, R4, 0x7632, R4 ;  /* 0x0000763204047816 */ /* 0x000fe20000000004 */
[----:B------:R-:W-:Y:S01]  /*0150*/  FMUL.FTZ R0, R13, -1.7020000219345092773 ;  /* 0xbfd9db230d007820 */ /* 0x000fe20000410000 */
[----:B------:R-:W-:Y:S02]  /*0160*/  PRMT R5, R5, 0x7632, R5 ;  /* 0x0000763205057816 */ /* 0x000fe40000000005 */
[----:B------:R-:W-:Y:S01]  /*0170*/  SHF.L.U32 R4, R4, 0x10, RZ ;  /* 0x0000001004047819 */ /* 0x000fe200000006ff */
[----:B------:R-:W-:Y:S01]  /*0180*/  FMUL.FTZ R16, R0, 1.4426950216293334961 ;  /* 0x3fb8aa3b00107820 */ /* 0x000fe20000410000 */
[----:B------:R-:W-:Y:S01]  /*0190*/  FMUL.FTZ R0, R12, -1.7020000219345092773 ;  /* 0xbfd9db230c007820 */ /* 0x000fe20000410000 */
[----:B------:R-:W-:-:S02]  /*01a0*/  SHF.L.U32 R10, R6, 0x10, RZ ;  /* 0x00000010060a7819 */ /* 0x000fc400000006ff */
[----:B------:R-:W-:Y:S01]  /*01b0*/  SHF.L.U32 R5, R5, 0x10, RZ ;  /* 0x0000001005057819 */ /* 0x000fe200000006ff */
[----:B------:R-:W-:Y:S01]  /*01c0*/  FMUL.FTZ R14, R0, 1.4426950216293334961 ;  /* 0x3fb8aa3b000e7820 */ /* 0x000fe20000410000 */
[----:B------:R-:W-:Y:S01]  /*01d0*/  SHF.L.U32 R0, R7, 0x10, RZ ;  /* 0x0000001007007819 */ /* 0x000fe200000006ff */
[----:B------:R-:W-:Y:S01]  /*01e0*/  FMUL.FTZ R15, R10, -1.7020000219345092773 ;  /* 0xbfd9db230a0f7820 */ /* 0x000fe20000410000 */
[----:B------:R-:W-:Y:S01]  /*01f0*/  PRMT R7, R6, 0x7632, R7 ;  /* 0x0000763206077816 */ /* 0x000fe20000000007 */
[----:B------:R-:W-:Y:S01]  /*0200*/  FMUL.FTZ R6, R4, -1.7020000219345092773 ;  /* 0xbfd9db2304067820 */ /* 0x000fe20000410000 */
[----:B------:R-:W0:Y:S01]  /*0210*/  MUFU.EX2 R16, R16 ;  /* 0x0000001000107308 */ /* 0x000e220000000800 */
[----:B------:R-:W-:Y:S01]  /*0220*/  FMUL.FTZ R17, R0, -1.7020000219345092773 ;  /* 0xbfd9db2300117820 */ /* 0x000fe20000410000 */
[C---:B------:R-:W-:Y:S01]  /*0230*/  PRMT R18, R7.reuse, 0x7632, R18 ;  /* 0x0000763207127816 */ /* 0x040fe20000000012 */
[----:B------:R-:W-:Y:S01]  /*0240*/  FMUL.FTZ R21, R6, 1.4426950216293334961 ;  /* 0x3fb8aa3b06157820 */ /* 0x000fe20000410000 */
[----:B------:R-:W-:Y:S01]  /*0250*/  SHF.L.U32 R6, R7, 0x10, RZ ;  /* 0x0000001007067819 */ /* 0x000fe200000006ff */
[----:B------:R-:W-:Y:S01]  /*0260*/  FMUL.FTZ R19, R17, 1.4426950216293334961 ;  /* 0x3fb8aa3b11137820 */ /* 0x000fe20000410000 */
[----:B------:R-:W-:Y:S01]  /*0270*/  FMUL.FTZ R17, R5, -1.7020000219345092773 ;  /* 0xbfd9db2305117820 */ /* 0x000fe20000410000 */
[----:B------:R-:W-:Y:S01]  /*0280*/  SHF.L.U32 R7, R18, 0x10, RZ ;  /* 0x0000001012077819 */ /* 0x000fe200000006ff */
[----:B------:R-:W-:Y:S01]  /*0290*/  FMUL.FTZ R15, R15, 1.4426950216293334961 ;  /* 0x3fb8aa3b0f0f7820 */ /* 0x000fe20000410000 */
[----:B------:R-:W1:Y:S01]  /*02a0*/  MUFU.EX2 R14, R14 ;  /* 0x0000000e000e7308 */ /* 0x000e620000000800 */
[----:B------:R-:W-:Y:S01]  /*02b0*/  FMUL.FTZ R20, R17, 1.4426950216293334961 ;  /* 0x3fb8aa3b11147820 */ /* 0x000fe20000410000 */
[----:B------:R-:W-:-:S04]  /*02c0*/  FMUL.FTZ R17, R6, -1.7020000219345092773 ;  /* 0xbfd9db2306117820 */ /* 0x000fc80000410000 */
[----:B------:R-:W-:Y:S01]  /*02d0*/  FMUL.FTZ R18, R17, 1.4426950216293334961 ;  /* 0x3fb8aa3b11127820 */ /* 0x000fe20000410000 */
[----:B------:R-:W-:Y:S01]  /*02e0*/  FMUL.FTZ R17, R7, -1.7020000219345092773 ;  /* 0xbfd9db2307117820 */ /* 0x000fe20000410000 */
[----:B------:R-:W2:Y:S01]  /*02f0*/  MUFU.EX2 R15, R15 ;  /* 0x0000000f000f7308 */ /* 0x000ea20000000800 */
[----:B0-----:R-:W-:Y:S02]  /*0300*/  FADD.FTZ R16, R16, 1 ;  /* 0x3f80000010107421 */ /* 0x001fe40000010000 */
[----:B------:R-:W-:-:S05]  /*0310*/  FMUL.FTZ R17, R17, 1.4426950216293334961 ;  /* 0x3fb8aa3b11117820 */ /* 0x000fca0000410000 */
[----:B------:R-:W0:Y:S01]  /*0320*/  MUFU.EX2 R19, R19 ;  /* 0x0000001300137308 */ /* 0x000e220000000800 */
[----:B-1----:R-:W-:-:S07]  /*0330*/  FADD.FTZ R23, R14, 1 ;  /* 0x3f8000000e177421 */ /* 0x002fce0000010000 */
[----:B------:R-:W1:Y:S01]  /*0340*/  MUFU.EX2 R21, R21 ;  /* 0x0000001500157308 */ /* 0x000e620000000800 */
[----:B--2---:R-:W-:-:S07]  /*0350*/  FADD.FTZ R15, R15, 1 ;  /* 0x3f8000000f0f7421 */ /* 0x004fce0000010000 */
[----:B------:R-:W2:Y:S01]  /*0360*/  MUFU.EX2 R20, R20 ;  /* 0x0000001400147308 */ /* 0x000ea20000000800 */
[----:B0-----:R-:W-:-:S07]  /*0370*/  FADD.FTZ R19, R19, 1 ;  /* 0x3f80000013137421 */ /* 0x001fce0000010000 */
[----:B------:R-:W0:Y:S01]  /*0380*/  MUFU.EX2 R18, R18 ;  /* 0x0000001200127308 */ /* 0x000e220000000800 */
[----:B-1----:R-:W-:-:S07]  /*0390*/  FADD.FTZ R21, R21, 1 ;  /* 0x3f80000015157421 */ /* 0x002fce0000010000 */
[----:B------:R-:W1:Y:S01]  /*03a0*/  MUFU.EX2 R17, R17 ;  /* 0x0000001100117308 */ /* 0x000e620000000800 */
[----:B--2---:R-:W-:-:S07]  /*03b0*/  FADD.FTZ R14, R20, 1 ;  /* 0x3f800000140e7421 */ /* 0x004fce0000010000 */
[----:B------:R-:W2:Y:S01]  /*03c0*/  MUFU.RCP R15, R15 ;  /* 0x0000000f000f7308 */ /* 0x000ea20000001000 */
[----:B0-----:R-:W-:-:S07]  /*03d0*/  FADD.FTZ R18, R18, 1 ;  /* 0x3f80000012127421 */ /* 0x001fce0000010000 */
[----:B------:R-:W0:Y:S01]  /*03e0*/  MUFU.RCP R19, R19 ;  /* 0x0000001300137308 */ /* 0x000e220000001000 */
[----:B-1----:R-:W-:-:S07]  /*03f0*/  FADD.FTZ R17, R17, 1 ;  /* 0x3f80000011117421 */ /* 0x002fce0000010000 */
[----:B------:R-:W1:Y:S01]  /*0400*/  MUFU.RCP R16, R16 ;  /* 0x0000001000107308 */ /* 0x000e620000001000 */
[----:B--2---:R-:W-:-:S07]  /*0410*/  FMUL.FTZ R15, R10, R15 ;  /* 0x0000000f0a0f7220 */ /* 0x004fce0000410000 */
[----:B------:R-:W2:Y:S01]  /*0420*/  MUFU.RCP R23, R23 ;  /* 0x0000001700177308 */ /* 0x000ea20000001000 */
[----:B0-----:R-:W-:-:S07]  /*0430*/  FMUL.FTZ R19, R0, R19 ;  /* 0x0000001300137220 */ /* 0x001fce0000410000 */
[----:B------:R-:W0:Y:S01]  /*0440*/  MUFU.RCP R21, R21 ;  /* 0x0000001500157308 */ /* 0x000e220000001000 */
[----:B-1----:R-:W-:-:S07]  /*0450*/  FMUL.FTZ R16, R13, R16 ;  /* 0x000000100d107220 */ /* 0x002fce0000410000 */
[----:B------:R-:W1:Y:S01]  /*0460*/  MUFU.RCP R14, R14 ;  /* 0x0000000e000e7308 */ /* 0x000e620000001000 */
[----:B--2---:R-:W-:Y:S01]  /*0470*/  FMUL.FTZ R23, R12, R23 ;  /* 0x000000170c177220 */ /* 0x004fe20000410000 */
[C---:B------:R-:W-:Y:S01]  /*0480*/  IMAD.WIDE R12, R11.reuse, 0x10, R8 ;  /* 0x000000100b0c7825 */ /* 0x040fe200078e0208 */
[----:B------:R-:W-:-:S04]  /*0490*/  IADD3 R11, R11, UR5, RZ ;  /* 0x000000050b0b7c10 */ /* 0x000fc8000fffe0ff */
[----:B------:R-:W-:Y:S01]  /*04a0*/  ISETP.GE.AND P0, PT, R11, UR4, PT ;  /* 0x000000040b007c0c */ /* 0x000fe2000bf06270 */
[----:B------:R-:W2:Y:S01]  /*04b0*/  MUFU.RCP R25, R18 ;  /* 0x0000001200197308 */ /* 0x000ea20000001000 */
[----:B0-----:R-:W-:-:S05]  /*04c0*/  FMUL.FTZ R21, R4, R21 ;  /* 0x0000001504157220 */ /* 0x001fca0000410000 */
[----:B------:R-:W-:Y:S02]  /*04d0*/  F2FP.BF16.F32.PACK_AB R4, R21, R16 ;  /* 0x000000101504723e */ /* 0x000fe400000010ff */
[----:B------:R-:W0:Y:S01]  /*04e0*/  MUFU.RCP R20, R17 ;  /* 0x0000001100147308 */ /* 0x000e220000001000 */
[----:B-1----:R-:W-:-:S05]  /*04f0*/  FMUL.FTZ R0, R5, R14 ;  /* 0x0000000e05007220 */ /* 0x002fca0000410000 */
[----:B------:R-:W-:Y:S01]  /*0500*/  F2FP.BF16.F32.PACK_AB R5, R0, R23 ;  /* 0x000000170005723e */ /* 0x000fe200000010ff */
[----:B--2---:R-:W-:-:S05]  /*0510*/  FMUL.FTZ R6, R6, R25 ;  /* 0x0000001906067220 */ /* 0x004fca0000410000 */
[----:B------:R-:W-:Y:S01]  /*0520*/  F2FP.BF16.F32.PACK_AB R6, R6, R15 ;  /* 0x0000000f0606723e */ /* 0x000fe200000010ff */
[----:B0-----:R-:W-:-:S05]  /*0530*/  FMUL.FTZ R10, R7, R20 ;  /* 0x00000014070a7220 */ /* 0x001fca0000410000 */
[----:B------:R-:W-:-:S05]  /*0540*/  F2FP.BF16.F32.PACK_AB R7, R10, R19 ;  /* 0x000000130a07723e */ /* 0x000fca00000010ff */
[----:B------:R0:W-:Y:S01]  /*0550*/  STG.E.128 desc[UR6][R12.64], R4 ;  /* 0x000000040c007986 */ /* 0x0001e2000c101d06 */
[----:B------:R-:W-:Y:S05]  /*0560*/  @!P0 BRA `(.L_x_6) ;  /* 0xfffffff800e48947 */ /* 0x000fea000383ffff */
[----:B------:R-:W-:Y:S05]  /*0570*/  EXIT ;  /* 0x000000000000794d */ /* 0x000fea0003800000 */
.L_x_7:
        /* <DEDUP_REMOVED lines=16> */
.L_x_231:


//--------------------- .text._ZN4vllm17activation_kernelIN3c104HalfEXadL_ZNS_17gelu_quick_kernelIS2_EET_RKS4_EELb1ELb0EEEvPS4_PS5_i --------------------------
	.section	.text._ZN4vllm17activation_kernelIN3c104HalfEXadL_ZNS_17gelu_quick_kernelIS2_EET_RKS4_EELb1ELb0EEEvPS4_PS5_i,"ax",@progbits
	.align	128
        .global         _ZN4vllm17activation_kernelIN3c104HalfEXadL_ZNS_17gelu_quick_kernelIS2_EET_RKS4_EELb1ELb0EEEvPS4_PS5_i
        .type           _ZN4vllm17activation_kernelIN3c104HalfEXadL_ZNS_17gelu_quick_kernelIS2_EET_RKS4_EELb1ELb0EEEvPS4_PS5_i,@function
        .size           _ZN4vllm17activation_kernelIN3c104HalfEXadL_ZNS_17gelu_quick_kernelIS2_EET_RKS4_EELb1ELb0EEEvPS4_PS5_i,(.L_x_232 - _ZN4vllm17activation_kernelIN3c104HalfEXadL_ZNS_17gelu_quick_kernelIS2_EET_RKS4_EELb1ELb0EEEvPS4_PS5_i)
        .other          _ZN4vllm17activation_kernelIN3c104HalfEXadL_ZNS_17gelu_quick_kernelIS2_EET_RKS4_EELb1ELb0EEEvPS4_PS5_i,@"STO_CUDA_ENTRY STV_DEFAULT"
_ZN4vllm17activation_kernelIN3c104HalfEXadL_ZNS_17gelu_quick_kernelIS2_EET_RKS4_EELb1ELb0EEEvPS4_PS5_i:
.text._ZN4vllm17activation_kernelIN3c104HalfEXadL_ZNS_17gelu_quick_kernelIS2_EET_RKS4_EELb1ELb0EEEvPS4_PS5_i:
        /* <DEDUP_REMOVED lines=16> */
.L_x_8:
[----:B0-----:R-:W-:-:S06]  /*0100*/  IMAD.WIDE R6, R11, 0x10, R2 ;  /* 0x000000100b067825 */ /* 0x001fcc00078e0202 */
[----:B------:R-:W2:Y:S02]  /*0110*/  LDG.E.128.CONSTANT R4, desc[UR6][R6.64] ;  /* 0x0000000606047981 */ /* 0x000ea4000c1e9d00 */
[--C-:B--2---:R-:W-:Y:S02]  /*0120*/  HADD2.F32 R0, -RZ, R4.reuse.H0_H0 ;  /* 0x20000004ff007230 */ /* 0x104fe40000004100 */
[----:B------:R-:W-:Y:S02]  /*0130*/  HADD2.F32 R10, -RZ, R4.H1_H1 ;  /* 0x30000004ff0a7230 */ /* 0x000fe40000004100 */
[----:B------:R-:W-:Y:S02]  /*0140*/  HADD2.F32 R4, -RZ, R5.H0_H0 ;  /* 0x20000005ff047230 */ /* 0x000fe40000004100 */
[----:B------:R-:W-:-:S04]  /*0150*/  FMUL.FTZ R12, R0, -1.7020000219345092773 ;  /* 0xbfd9db23000c7820 */ /* 0x000fc80000410000 */
[----:B------:R-:W-:Y:S01]  /*0160*/  FMUL.FTZ R16, R12, 1.4426950216293334961 ;  /* 0x3fb8aa3b0c107820 */ /* 0x000fe20000410000 */
[----:B------:R-:W-:Y:S01]  /*0170*/  FMUL.FTZ R12, R10, -1.7020000219345092773 ;  /* 0xbfd9db230a0c7820 */ /* 0x000fe20000410000 */
[----:B------:R-:W-:-:S03]  /*0180*/  FMUL.FTZ R13, R4, -1.7020000219345092773 ;  /* 0xbfd9db23040d7820 */ /* 0x000fc60000410000 */
[----:B------:R-:W-:Y:S01]  /*0190*/  FMUL.FTZ R17, R12, 1.4426950216293334961 ;  /* 0x3fb8aa3b0c117820 */ /* 0x000fe20000410000 */
[----:B------:R-:W-:Y:S02]  /*01a0*/  HADD2.F32 R12, -RZ, R5.H1_H1 ;  /* 0x30000005ff0c7230 */ /* 0x000fe40000004100 */
[----:B------:R-:W-:Y:S01]  /*01b0*/  FMUL.FTZ R20, R13, 1.4426950216293334961 ;  /* 0x3fb8aa3b0d147820 */ /* 0x000fe20000410000 */
[----:B------:R-:W-:Y:S01]  /*01c0*/  HADD2.F32 R5, -RZ, R6.H0_H0 ;  /* 0x20000006ff057230 */ /* 0x000fe20000004100 */
[----:B------:R-:W0:Y:S01]  /*01d0*/  MUFU.EX2 R16, R16 ;  /* 0x0000001000107308 */ /* 0x000e220000000800 */
[----:B------:R-:W-:-:S03]  /*01e0*/  FMUL.FTZ R13, R12, -1.7020000219345092773 ;  /* 0xbfd9db230c0d7820 */ /* 0x000fc60000410000 */
[----:B------:R-:W-:Y:S01]  /*01f0*/  FMUL.FTZ R14, R5, -1.7020000219345092773 ;  /* 0xbfd9db23050e7820 */ /* 0x000fe20000410000 */
[----:B------:R-:W-:Y:S01]  /*0200*/  FMUL.FTZ R21, R13, 1.4426950216293334961 ;  /* 0x3fb8aa3b0d157820 */ /* 0x000fe20000410000 */
[----:B------:R-:W-:Y:S02]  /*0210*/  HADD2.F32 R13, -RZ, R6.H1_H1 ;  /* 0x30000006ff0d7230 */ /* 0x000fe40000004100 */
[----:B------:R-:W-:Y:S01]  /*0220*/  FMUL.FTZ R19, R14, 1.4426950216293334961 ;  /* 0x3fb8aa3b0e137820 */ /* 0x000fe20000410000 */
[--C-:B------:R-:W-:Y:S01]  /*0230*/  HADD2.F32 R6, -RZ, R7.reuse.H0_H0 ;  /* 0x20000007ff067230 */ /* 0x100fe20000004100 */
[----:B------:R-:W1:Y:S01]  /*0240*/  MUFU.EX2 R17, R17 ;  /* 0x0000001100117308 */ /* 0x000e620000000800 */
[----:B------:R-:W-:Y:S02]  /*0250*/  HADD2.F32 R7, -RZ, R7.H1_H1 ;  /* 0x30000007ff077230 */ /* 0x000fe40000004100 */
[----:B------:R-:W-:-:S04]  /*0260*/  FMUL.FTZ R14, R13, -1.7020000219345092773 ;  /* 0xbfd9db230d0e7820 */ /* 0x000fc80000410000 */
[----:B------:R-:W-:Y:S01]  /*0270*/  FMUL.FTZ R18, R14, 1.4426950216293334961 ;  /* 0x3fb8aa3b0e127820 */ /* 0x000fe20000410000 */
[----:B------:R-:W-:Y:S01]  /*0280*/  FMUL.FTZ R14, R6, -1.7020000219345092773 ;  /* 0xbfd9db23060e7820 */ /* 0x000fe20000410000 */
[----:B------:R-:W2:Y:S01]  /*0290*/  MUFU.EX2 R21, R21 ;  /* 0x0000001500157308 */ /* 0x000ea20000000800 */
[----:B0-----:R-:W-:Y:S02]  /*02a0*/  FADD.FTZ R23, R16, 1 ;  /* 0x3f80000010177421 */ /* 0x001fe40000010000 */
[----:B------:R-:W-:Y:S01]  /*02b0*/  FMUL.FTZ R15, R14, 1.4426950216293334961 ;  /* 0x3fb8aa3b0e0f7820 */ /* 0x000fe20000410000 */
[----:B------:R-:W-:-:S04]  /*02c0*/  FMUL.FTZ R14, R7, -1.7020000219345092773 ;  /* 0xbfd9db23070e7820 */ /* 0x000fc80000410000 */
[----:B------:R-:W-:Y:S01]  /*02d0*/  FMUL.FTZ R14, R14, 1.4426950216293334961 ;  /* 0x3fb8aa3b0e0e7820 */ /* 0x000fe20000410000 */
        /* <DEDUP_REMOVED lines=22> */
[----:B------:R-:W-:-:S06]  /*0440*/  F2FP.F16.F32.PACK_AB R5, R12, R25 ;  /* 0x000000190c05723e */ /* 0x000fcc00000000ff */
[----:B------:R-:W2:Y:S01]  /*0450*/  MUFU.RCP R15, R15 ;  /* 0x0000000f000f7308 */ /* 0x000ea20000001000 */
[----:B0-----:R-:W-:-:S07]  /*0460*/  FMUL.FTZ R13, R13, R18 ;  /* 0x000000120d0d7220 */ /* 0x001fce0000410000 */
[----:B------:R-:W0:Y:S01]  /*0470*/  MUFU.RCP R14, R14 ;  /* 0x0000000e000e7308 */ /* 0x000e220000001000 */
[----:B-1----:R-:W-:-:S05]  /*0480*/  FMUL.FTZ R10, R10, R17 ;  /* 0x000000110a0a7220 */ /* 0x002fca0000410000 */
[----:B------:R-:W-:Y:S01]  /*0490*/  F2FP.F16.F32.PACK_AB R4, R10, R23 ;  /* 0x000000170a04723e */ /* 0x000fe200000000ff */
[----:B--2---:R-:W-:Y:S01]  /*04a0*/  FMUL.FTZ R0, R6, R15 ;  /* 0x0000000f06007220 */ /* 0x004fe20000410000 */
[----:B------:R-:W-:Y:S01]  /*04b0*/  F2FP.F16.F32.PACK_AB R6, R13, R16 ;  /* 0x000000100d06723e */ /* 0x000fe200000000ff */
[C---:B------:R-:W-:Y:S01]  /*04c0*/  IMAD.WIDE R12, R11.reuse, 0x10, R8 ;  /* 0x000000100b0c7825 */ /* 0x040fe200078e0208 */
[----:B------:R-:W-:-:S04]  /*04d0*/  IADD3 R11, R11, UR5, RZ ;  /* 0x000000050b0b7c10 */ /* 0x000fc8000fffe0ff */
[----:B------:R-:W-:Y:S01]  /*04e0*/  ISETP.GE.AND P0, PT, R11, UR4, PT ;  /* 0x000000040b007c0c */ /* 0x000fe2000bf06270 */
[----:B0-----:R-:W-:-:S05]  /*04f0*/  FMUL.FTZ R7, R7, R14 ;  /* 0x0000000e07077220 */ /* 0x001fca0000410000 */
[----:B------:R-:W-:-:S05]  /*0500*/  F2FP.F16.F32.PACK_AB R7, R7, R0 ;  /* 0x000000000707723e */ /* 0x000fca00000000ff */
[----:B------:R0:W-:Y:S02]  /*0510*/  STG.E.128 desc[UR6][R12.64], R4 ;  /* 0x000000040c007986 */ /* 0x0001e4000c101d06 */
[----:B------:R-:W-:Y:S05]  /*0520*/  @!P0 BRA `(.L_x_8) ;  /* 0xfffffff800f48947 */ /* 0x000fea000383ffff */
[----:B------:R-:W-:Y:S05]  /*0530*/  EXIT ;  /* 0x000000000000794d */ /* 0x000fea0003800000 */
.L_x_9:
        /* <DEDUP_REMOVED lines=12> */
.L_x_232:


//--------------------- .text._ZN4vllm17activation_kernelIfXadL_ZNS_17gelu_quick_kernelIfEET_RKS2_EELb1ELb0EEEvPS2_PS3_i --------------------------
	.section	.text._ZN4vllm17activation_kernelIfXadL_ZNS_17gelu_quick_kernelIfEET_RKS2_EELb1ELb0EEEvPS2_PS3_i,"ax",@progbits
	.align	128
        .global         _ZN4vllm17activation_kernelIfXadL_ZNS_17gelu_quick_kernelIfEET_RKS2_EELb1ELb0EEEvPS2_PS3_i
        .type           _ZN4vllm17activation_kernelIfXadL_ZNS_17gelu_quick_kernelIfEET_RKS2_EELb1ELb0EEEvPS2_PS3_i,@function
        .size           _ZN4vllm17activation_kernelIfXadL_ZNS_17gelu_quick_kernelIfEET_RKS2_EELb1ELb0EEEvPS2_PS3_i,(.L_x_233 - _ZN4vllm17activation_kernelIfXadL_ZNS_17gelu_quick_kernelIfEET_RKS2_EELb1ELb0EEEvPS2_PS3_i)
        .other          _ZN4vllm17activation_kernelIfXadL_ZNS_17gelu_quick_kernelIfEET_RKS2_EELb1ELb0EEEvPS2_PS3_i,@"STO_CUDA_ENTRY STV_DEFAULT"
_ZN4vllm17activation_kernelIfXadL_ZNS_17gelu_quick_kernelIfEET_RKS2_EELb1ELb0EEEvPS2_PS3_i:
.text._ZN4vllm17activation_kernelIfXadL_ZNS_17gelu_quick_kernelIfEET_RKS2_EELb1ELb0EEEvPS2_PS3_i:
        /* <DEDUP_REMOVED lines=16> */
.L_x_10:
[----:B0-----:R-:W-:-:S06]  /*0100*/  IMAD.WIDE R4, R11, 0x10, R8 ;  /* 0x000000100b047825 */ /* 0x001fcc00078e0208 */
[----:B------:R-:W2:Y:S02]  /*0110*/  LDG.E.128.CONSTANT R4, desc[UR6][R4.64] ;  /* 0x0000000604047981 */ /* 0x000ea4000c1e9d00 */
[----:B--2---:R-:W-:-:S04]  /*0120*/  FMUL.FTZ R0, R7, -1.7020000219345092773 ;  /* 0xbfd9db2307007820 */ /* 0x004fc80000410000 */
[----:B------:R-:W-:Y:S01]  /*0130*/  FMUL.FTZ R13, R0, 1.4426950216293334961 ;  /* 0x3fb8aa3b000d7820 */ /* 0x000fe20000410000 */
[----:B------:R-:W-:-:S04]  /*0140*/  FMUL.FTZ R0, R6, -1.7020000219345092773 ;  /* 0xbfd9db2306007820 */ /* 0x000fc80000410000 */
[----:B------:R-:W-:Y:S01]  /*0150*/  FMUL.FTZ R10, R0, 1.4426950216293334961 ;  /* 0x3fb8aa3b000a7820 */ /* 0x000fe20000410000 */
[----:B------:R-:W-:Y:S01]  /*0160*/  FMUL.FTZ R0, R5, -1.7020000219345092773 ;  /* 0xbfd9db2305007820 */ /* 0x000fe20000410000 */
[----:B------:R-:W0:Y:S03]  /*0170*/  MUFU.EX2 R13, R13 ;  /* 0x0000000d000d7308 */ /* 0x000e260000000800 */
[----:B------:R-:W-:Y:S01]  /*0180*/  FMUL.FTZ R12, R0, 1.4426950216293334961 ;  /* 0x3fb8aa3b000c7820 */ /* 0x000fe20000410000 */
[----:B------:R-:W-:-:S04]  /*0190*/  FMUL.FTZ R0, R4, -1.7020000219345092773 ;  /* 0xbfd9db2304007820 */ /* 0x000fc80000410000 */
[----:B------:R-:W-:Y:S01]  /*01a0*/  FMUL.FTZ R0, R0, 1.4426950216293334961 ;  /* 0x3fb8aa3b00007820 */ /* 0x000fe20000410000 */
[----:B------:R-:W1:Y:S08]  /*01b0*/  MUFU.EX2 R10, R10 ;  /* 0x0000000a000a7308 */ /* 0x000e700000000800 */
[----:B------:R-:W2:Y:S01]  /*01c0*/  MUFU.EX2 R12, R12 ;  /* 0x0000000c000c7308 */ /* 0x000ea20000000800 */
[----:B0-----:R-:W-:-:S07]  /*01d0*/  FADD.FTZ R16, R13, 1 ;  /* 0x3f8000000d107421 */ /* 0x001fce0000010000 */
[----:B------:R-:W0:Y:S01]  /*01e0*/  MUFU.EX2 R0, R0 ;  /* 0x0000000000007308 */ /* 0x000e220000000800 */
[----:B-1----:R-:W-:-:S07]  /*01f0*/  FADD.FTZ R15, R10, 1 ;  /* 0x3f8000000a0f7421 */ /* 0x002fce0000010000 */
[----:B------:R-:W1:Y:S01]  /*0200*/  MUFU.RCP R16, R16 ;  /* 0x0000001000107308 */ /* 0x000e620000001000 */
[----:B--2---:R-:W-:-:S07]  /*0210*/  FADD.FTZ R14, R12, 1 ;  /* 0x3f8000000c0e7421 */ /* 0x004fce0000010000 */
[----:B------:R-:W2:Y:S01]  /*0220*/  MUFU.RCP R15, R15 ;  /* 0x0000000f000f7308 */ /* 0x000ea20000001000 */
[----:B0-----:R-:W-:-:S07]  /*0230*/  FADD.FTZ R10, R0, 1 ;  /* 0x3f800000000a7421 */ /* 0x001fce0000010000 */
[----:B------:R-:W0:Y:S01]  /*0240*/  MUFU.RCP R13, R10 ;  /* 0x0000000a000d7308 */ /* 0x000e220000001000 */
[----:B-1----:R-:W-:-:S07]  /*0250*/  FMUL.FTZ R7, R7, R16 ;  /* 0x0000001007077220 */ /* 0x002fce0000410000 */
[----:B------:R-:W1:Y:S01]  /*0260*/  MUFU.RCP R14, R14 ;  /* 0x0000000e000e7308 */ /* 0x000e620000001000 */
[----:B--2---:R-:W-:Y:S01]  /*0270*/  FMUL.FTZ R6, R6, R15 ;  /* 0x0000000f06067220 */ /* 0x004fe20000410000 */
[----:B0-----:R-:W-:Y:S01]  /*0280*/  FMUL.FTZ R4, R4, R13 ;  /* 0x0000000d04047220 */ /* 0x001fe20000410000 */
[C---:B------:R-:W-:Y:S01]  /*0290*/  IMAD.WIDE R12, R11.reuse, 0x10, R2 ;  /* 0x000000100b0c7825 */ /* 0x040fe200078e0202 */
[----:B------:R-:W-:-:S04]  /*02a0*/  IADD3 R11, R11, UR5, RZ ;  /* 0x000000050b0b7c10 */ /* 0x000fc8000fffe0ff */
[----:B------:R-:W-:Y:S01]  /*02b0*/  ISETP.GE.AND P0, PT, R11, UR4, PT ;  /* 0x000000040b007c0c */ /* 0x000fe2000bf06270 */
[----:B-1----:R-:W-:-:S05]  /*02c0*/  FMUL.FTZ R5, R5, R14 ;  /* 0x0000000e05057220 */ /* 0x002fca0000410000 */
[----:B------:R0:W-:Y:S07]  /*02d0*/  STG.E.128 desc[UR6][R12.64], R4 ;  /* 0x000000040c007986 */ /* 0x0001ee000c101d06 */
[----:B------:R-:W-:Y:S05]  /*02e0*/  @!P0 BRA `(.L_x_10) ;  /* 0xfffffffc00848947 */ /* 0x000fea000383ffff */
[----:B------:R-:W-:Y:S05]  /*02f0*/  EXIT ;  /* 0x000000000000794d */ /* 0x000fea0003800000 */
.L_x_11:
        /* <DEDUP_REMOVED lines=16> */
.L_x_233:


//--------------------- .text._ZN4vllm17activation_kernelIN3c108BFloat16EXadL_ZNS_17gelu_quick_kernelIS2_EET_RKS4_EELb1ELb1EEEvPS4_PS5_i --------------------------
	.section	.text._ZN4vllm17activation_kernelIN3c108BFloat16EXadL_ZNS_17gelu_quick_kernelIS2_EET_RKS4_EELb1ELb1EEEvPS4_PS5_i,"ax",@progbits
	.align	128
        .global         _ZN4vllm17activation_kernelIN3c108BFloat16EXadL_ZNS_17gelu_quick_kernelIS2_EET_RKS4_EELb1ELb1EEEvPS4_PS5_i
        .type           _ZN4vllm17activation_kernelIN3c108BFloat16EXadL_ZNS_17gelu_quick_kernelIS2_EET_RKS4_EELb1ELb1EEEvPS4_PS5_i,@function
        .size           _ZN4vllm17activation_kernelIN3c108BFloat16EXadL_ZNS_17gelu_quick_kernelIS2_EET_RKS4_EELb1ELb1EEEvPS4_PS5_i,(.L_x_234 - _ZN4vllm17activation_kernelIN3c108BFloat16EXadL_ZNS_17gelu_quick_kernelIS2_EET_RKS4_EELb1ELb1EEEvPS4_PS5_i)
        .other          _ZN4vllm17activation_kernelIN3c108BFloat16EXadL_ZNS_17gelu_quick_kernelIS2_EET_RKS4_EELb1ELb1EEEvPS4_PS5_i,@"STO_CUDA_ENTRY STV_DEFAULT"
_ZN4vllm17activation_kernelIN3c108BFloat16EXadL_ZNS_17gelu_quick_kernelIS2_EET_RKS4_EELb1ELb1EEEvPS4_PS5_i:
.text._ZN4vllm17activation_kernelIN3c108BFloat16EXadL_ZNS_17gelu_quick_kernelIS2_EET_RKS4_EELb1ELb1EEEvPS4_PS5_i:
[----:B------:R-:W0:Y:S01]  /*0000*/  LDC R1, c[0x0][0x28] ;  /* 0x00000a00ff017b82 */ /* 0x000e220000000800 */
[----:B------:R-:W1:Y:S01]  /*0010*/  S2R R17, SR_TID.X ;  /* 0x0000000000117919 */ /* 0x000e620000002100 */
[----:B------:R-:W-:Y:S02]  /*0020*/  ULDC UR5, c[0x0][0x220] ;  /* 0x0000880000057ab9 */ /* 0x000fe40000000800 */
[----:B------:R-:W-:-:S04]  /*0030*/  USHF.R.S32.HI UR4, URZ, 0x1f, UR5 ;  /* 0x0000001f3f047899 */ /* 0x000fc80008011405 */
[----:B------:R-:W-:-:S04]  /*0040*/  ULEA.HI UR4, UR4, UR5, URZ, 0x4 ;  /* 0x0000000504047291 */ /* 0x000fc8000f8f203f */
[----:B------:R-:W-:-:S06]  /*0050*/  USHF.R.S32.HI UR36, URZ, 0x4, UR4 ;  /* 0x000000043f247899 */ /* 0x000fcc0008011404 */
[----:B-1----:R-:W-:-:S13]  /*0060*/  ISETP.GE.AND P0, PT, R17, UR36, PT ;  /* 0x0000002411007c0c */ /* 0x002fda000bf06270 */
[----:B------:R-:W-:Y:S05]  /*0070*/  @P0 EXIT ;  /* 0x000000000000094d */ /* 0x000fea0003800000 */
[----:B------:R-:W-:-:S05]  /*0080*/  ULDC UR37, c[0x0][0x0] ;  /* 0x0000000000257ab9 */ /* 0x000fca0000000800 */
.L_x_14:
[----:B------:R-:W-:Y:S01]  /*0090*/  MOV R16, 0x108 ;  /* 0x0000010800107802 */ /* 0x000fe20000000f00 */
[----:B------:R-:W-:Y:S01]  /*00a0*/  VIADD R17, R17, UR37 ;  /* 0x0000002511117c36 */ /* 0x000fe20008000000 */
[----:B------:R-:W-:Y:S01]  /*00b0*/  ULDC.64 UR4, c[0x4][0xf0] ;  /* 0x01003c0000047ab9 */ /* 0x000fe20000000a00 */
[----:B------:R-:W-:Y:S01]  /*00c0*/  ULDC.64 UR6, c[0x4][0x0] ;  /* 0x0100000000067ab9 */ /* 0x000fe20000000a00 */
[----:B------:R1:W2:Y:S01]  /*00d0*/  LDC.64 R2, c[0x4][R16] ;  /* 0x0100000010027b82 */ /* 0x0002a20000000a00 */
[----:B------:R-:W-:Y:S01]  /*00e0*/  IMAD.U32 R4, RZ, RZ, UR4 ;  /* 0x00000004ff047e24 */ /* 0x000fe2000f8e00ff */
[----:B------:R-:W-:Y:S01]  /*00f0*/  ISETP.GE.AND P0, PT, R17, UR36, PT ;  /* 0x0000002411007c0c */ /* 0x000fe2000bf06270 */
[----:B------:R-:W-:Y:S01]  /*0100*/  HFMA2.MMA R12, -RZ, RZ, 0, 5.9604644775390625e-08 ;  /* 0x00000001ff0c7435 */ /* 0x000fe200000001ff */
[----:B------:R-:W-:Y:S01]  /*0110*/  MOV R5, UR5 ;  /* 0x0000000500057c02 */ /* 0x000fe20008000f00 */
[----:B------:R-:W-:Y:S01]  /*0120*/  ULDC.64 UR4, c[0x4][0xf8] ;  /* 0x01003e0000047ab9 */ /* 0x000fe20000000a00 */
[----:B------:R-:W-:Y:S01]  /*0130*/  P2R R18, PR, RZ, 0x1 ;  /* 0x00000001ff127803 */ /* 0x000fe20000000000 */
[----:B------:R-:W-:Y:S01]  /*0140*/  IMAD.U32 R6, RZ, RZ, UR4 ;  /* 0x00000004ff067e24 */ /* 0x000fe2000f8e00ff */
[----:B------:R-:W-:Y:S01]  /*0150*/  MOV R10, UR6 ;  /* 0x00000006000a7c02 */ /* 0x000fe20008000f00 */
[----:B------:R-:W-:-:S02]  /*0160*/  IMAD.U32 R7, RZ, RZ, UR5 ;  /* 0x00000005ff077e24 */ /* 0x000fc4000f8e00ff */
[----:B------:R-:W-:Y:S02]  /*0170*/  IMAD.U32 R11, RZ, RZ, UR7 ;  /* 0x00000007ff0b7e24 */ /* 0x000fe4000f8e00ff */
[----:B------:R-:W-:Y:S02]  /*0180*/  IMAD.MOV.U32 R8, RZ, RZ, 0x90 ;  /* 0x00000090ff087424 */ /* 0x000fe400078e00ff */
[----:B-1----:R-:W-:-:S07]  /*0190*/  IMAD.MOV.U32 R13, RZ, RZ, RZ ;  /* 0x000000ffff0d7224 */ /* 0x002fce00078e00ff */
[----:B------:R-:W-:-:S07]  /*01a0*/  LEPC R20, `(.L_x_12) ;  /* 0x000000001014794e */ /* 0x000fce0000000000 */
[----:B0-2---:R-:W-:Y:S05]  /*01b0*/  CALL.ABS.NOINC R2 ;  /* 0x0000000002007343 */ /* 0x005fea0003c00000 */
.L_x_12:
[----:B------:R0:W1:Y:S01]  /*01c0*/  LDC.64 R2, c[0x4][R16] ;  /* 0x0100000010027b82 */ /* 0x0000620000000a00 */
[----:B------:R-:W-:Y:S01]  /*01d0*/  ULDC.64 UR4, c[0x4][0x100] ;  /* 0x0100400000047ab9 */ /* 0x000fe20000000a00 */
[----:B------:R-:W-:Y:S01]  /*01e0*/  ULDC.64 UR6, c[0x4][0xf8] ;  /* 0x01003e0000067ab9 */ /* 0x000fe20000000a00 */
[----:B------:R-:W-:Y:S01]  /*01f0*/  IMAD.U32 R4, RZ, RZ, UR4 ;  /* 0x00000004ff047e24 */ /* 0x000fe2000f8e00ff */
[----:B------:R-:W-:Y:S01]  /*0200*/  MOV R5, UR5 ;  /* 0x0000000500057c02 */ /* 0x000fe20008000f00 */
[----:B------:R-:W-:Y:S01]  /*0210*/  ULDC.64 UR4, c[0x4][0x8] ;  /* 0x0100020000047ab9 */ /* 0x000fe20000000a00 */
[----:B------:R-:W-:Y:S01]  /*0220*/  HFMA2.MMA R8, -RZ, RZ, 0, 9.357929229736328125e-06 ;  /* 0x0000009dff087435 */ /* 0x000fe200000001ff */
[----:B------:R-:W-:Y:S01]  /*0230*/  IMAD.U32 R6, RZ, RZ, UR6 ;  /* 0x00000006ff067e24 */ /* 0x000fe2000f8e00ff */
[----:B------:R-:W-:Y:S01]  /*0240*/  MOV R10, UR4 ;  /* 0x00000004000a7c02 */ /* 0x000fe20008000f00 */
[----:B------:R-:W-:Y:S01]  /*0250*/  IMAD.U32 R7, RZ, RZ, UR7 ;  /* 0x00000007ff077e24 */ /* 0x000fe2000f8e00ff */
[----:B------:R-:W-:Y:S01]  /*0260*/  MOV R13, RZ ;  /* 0x000000ff000d7202 */ /* 0x000fe20000000f00 */
[----:B------:R-:W-:-:S02]  /*0270*/  IMAD.U32 R11, RZ, RZ, UR5 ;  /* 0x00000005ff0b7e24 */ /* 0x000fc4000f8e00ff */
[----:B0-----:R-:W-:-:S07]  /*0280*/  IMAD.MOV.U32 R12, RZ, RZ, 0x1 ;  /* 0x00000001ff0c7424 */ /* 0x001fce00078e00ff */
[----:B------:R-:W-:-:S07]  /*0290*/  LEPC R20, `(.L_x_13) ;  /* 0x000000001014794e */ /* 0x000fce0000000000 */
[----:B-1----:R-:W-:Y:S05]  /*02a0*/  CALL.ABS.NOINC R2 ;  /* 0x0000000002007343 */ /* 0x002fea0003c00000 */
.L_x_13:
[----:B------:R-:W-:-:S13]  /*02b0*/  ISETP.NE.AND P6, PT, R18, RZ, PT ;  /* 0x000000ff1200720c */ /* 0x000fda0003fc5270 */
[----:B------:R-:W-:Y:S05]  /*02c0*/  @!P6 BRA `(.L_x_14) ;  /* 0xfffffffc0070e947 */ /* 0x000fea000383ffff */
[----:B------:R-:W-:Y:S05]  /*02d0*/  EXIT ;  /* 0x000000000000794d */ /* 0x000fea0003800000 */
.L_x_15:
        /* <DEDUP_REMOVED lines=10> */
.L_x_234:


//--------------------- .text._ZN4vllm17activation_kernelIN3c104HalfEXadL_ZNS_17gelu_quick_kernelIS2_EET_RKS4_EELb1ELb1EEEvPS4_PS5_i --------------------------
	.section	.text._ZN4vllm17activation_kernelIN3c104HalfEXadL_ZNS_17gelu_quick_kernelIS2_EET_RKS4_EELb1ELb1EEEvPS4_PS5_i,"ax",@progbits
	.align	128
        .global         _ZN4vllm17activation_kernelIN3c104HalfEXadL_ZNS_17gelu_quick_kernelIS2_EET_RKS4_EELb1ELb1EEEvPS4_PS5_i
        .type           _ZN4vllm17activation_kernelIN3c104HalfEXadL_ZNS_17gelu_quick_kernelIS2_EET_RKS4_EELb1ELb1EEEvPS4_PS5_i,@function
        .size           _ZN4vllm17activation_kernelIN3c104HalfEXadL_ZNS_17gelu_quick_kernelIS2_EET_RKS4_EELb1ELb1EEEvPS4_PS5_i,(.L_x_235 - _ZN4vllm17activation_kernelIN3c104HalfEXadL_ZNS_17gelu_quick_kernelIS2_EET_RKS4_EELb1ELb1EEEvPS4_PS5_i)
        .other          _ZN4vllm17activation_kernelIN3c104HalfEXadL_ZNS_17gelu_quick_kernelIS2_EET_RKS4_EELb1ELb1EEEvPS4_PS5_i,@"STO_CUDA_ENTRY STV_DEFAULT"
_ZN4vllm17activation_kernelIN3c104HalfEXadL_ZNS_17gelu_quick_kernelIS2_EET_RKS4_EELb1ELb1EEEvPS4_PS5_i:
.text._ZN4vllm17activation_kernelIN3c104HalfEXadL_ZNS_17gelu_quick_kernelIS2_EET_RKS4_EELb1ELb1EEEvPS4_PS5_i:
        /* <DEDUP_REMOVED lines=9> */
.L_x_18:
        /* <DEDUP_REMOVED lines=19> */
.L_x_16:
        /* <DEDUP_REMOVED lines=15> */
.L_x_17:
[----:B------:R-:W-:-:S13]  /*02b0*/  ISETP.NE.AND P6, PT, R18, RZ, PT ;  /* 0x000000ff1200720c */ /* 0x000fda0003fc5270 */
[----:B------:R-:W-:Y:S05]  /*02c0*/  @!P6 BRA `(.L_x_18) ;  /* 0xfffffffc0070e947 */ /* 0x000fea000383ffff */
[----:B------:R-:W-:Y:S05]  /*02d0*/  EXIT ;  /* 0x000000000000794d */ /* 0x000fea0003800000 */
.L_x_19:
        /* <DEDUP_REMOVED lines=10> */
.L_x_235:


//--------------------- .text._ZN4vllm17activation_kernelIfXadL_ZNS_17gelu_quick_kernelIfEET_RKS2_EELb1ELb1EEEvPS2_PS3_i --------------------------
	.section	.text._ZN4vllm17activation_kernelIfXadL_ZNS_17gelu_quick_kernelIfEET_RKS2_EELb1ELb1EEEvPS2_PS3_i,"ax",@progbits
	.align	128
        .global         _ZN4vllm17activation_kernelIfXadL_ZNS_17gelu_quick_kernelIfEET_RKS2_EELb1ELb1EEEvPS2_PS3_i
        .type           _ZN4vllm17activation_kernelIfXadL_ZNS_17gelu_quick_kernelIfEET_RKS2_EELb1ELb1EEEvPS2_PS3_i,@function
        .size           _ZN4vllm17activation_kernelIfXadL_ZNS_17gelu_quick_kernelIfEET_RKS2_EELb1ELb1EEEvPS2_PS3_i,(.L_x_236 - _ZN4vllm17activation_kernelIfXadL_ZNS_17gelu_quick_kernelIfEET_RKS2_EELb1ELb1EEEvPS2_PS3_i)
        .other          _ZN4vllm17activation_kernelIfXadL_ZNS_17gelu_quick_kernelIfEET_RKS2_EELb1ELb1EEEvPS2_PS3_i,@"STO_CUDA_ENTRY STV_DEFAULT"
_ZN4vllm17activation_kernelIfXadL_ZNS_17gelu_quick_kernelIfEET_RKS2_EELb1ELb1EEEvPS2_PS3_i:
.text._ZN4vllm17activation_kernelIfXadL_ZNS_17gelu_quick_kernelIfEET_RKS2_EELb1ELb1EEEvPS2_PS3_i:
        /* <DEDUP_REMOVED lines=9> */
.L_x_22:
        /* <DEDUP_REMOVED lines=19> */
.L_x_20:
        /* <DEDUP_REMOVED lines=15> */
.L_x_21:
[----:B------:R-:W-:-:S13]  /*02b0*/  ISETP.NE.AND P6, PT, R18, RZ, PT ;  /* 0x000000ff1200720c */ /* 0x000fda0003fc5270 */
[----:B------:R-:W-:Y:S05]  /*02c0*/  @!P6 BRA `(.L_x_22) ;  /* 0xfffffffc0070e947 */ /* 0x000fea000383ffff */
[----:B------:R-:W-:Y:S05]  /*02d0*/  EXIT ;  /* 0x000000000000794d */ /* 0x000fea0003800000 */
.L_x_23:
        /* <DEDUP_REMOVED lines=10> */
.L_x_236:


//--------------------- .text._ZN4vllm17activation_kernelIN3c108BFloat16EXadL_ZNS_16gelu_fast_kernelIS2_EET_RKS4_EELb0ELb0EEEvPS4_PS5_i --------------------------
	.section	.text._ZN4vllm17activation_kernelIN3c108BFloat16EXadL_ZNS_16gelu_fast_kernelIS2_EET_RKS4_EELb0ELb0EEEvPS4_PS5_i,"ax",@progbits
	.align	128
        .global         _ZN4vllm17activation_kernelIN3c108BFloat16EXadL_ZNS_16gelu_fast_kernelIS2_EET_RKS4_EELb0ELb0EEEvPS4_PS5_i
        .type           _ZN4vllm17activation_kernelIN3c108BFloat16EXadL_ZNS_16gelu_fast_kernelIS2_EET_RKS4_EELb0ELb0EEEvPS4_PS5_i,@function
        .size           _ZN4vllm17activation_kernelIN3c108BFloat16EXadL_ZNS_16gelu_fast_kernelIS2_EET_RKS4_EELb0ELb0EEEvPS4_PS5_i,(.L_x_237 - _ZN4vllm17activation_kernelIN3c108BFloat16EXadL_ZNS_16gelu_fast_kernelIS2_EET_RKS4_EELb0ELb0EEEvPS4_PS5_i)
        .other          _ZN4vllm17activation_kernelIN3c108BFloat16EXadL_ZNS_16gelu_fast_kernelIS2_EET_RKS4_EELb0ELb0EEEvPS4_PS5_i,@"STO_CUDA_ENTRY STV_DEFAULT"
_ZN4vllm17activation_kernelIN3c108BFloat16EXadL_ZNS_16gelu_fast_kernelIS2_EET_RKS4_EELb0ELb0EEEvPS4_PS5_i:
.text._ZN4vllm17activation_kernelIN3c108BFloat16EXadL_ZNS_16gelu_fast_kernelIS2_EET_RKS4_EELb0ELb0EEEvPS4_PS5_i:
        /* <DEDUP_REMOVED lines=8> */
[----:B------:R-:W-:Y:S01]  /*0080*/  IMAD.MOV.U32 R0, RZ, RZ, RZ ;  /* 0x000000ffff007224 */ /* 0x000fe200078e00ff */
[----:B------:R-:W-:Y:S01]  /*0090*/  ULDC UR5, c[0x0][0x0] ;  /* 0x0000000000057ab9 */ /* 0x000fe20000000800 */
[----:B------:R-:W-:Y:S01]  /*00a0*/  ULDC.64 UR6, c[0x0][0x208] ;  /* 0x0000820000067ab9 */ /* 0x000fe20000000a00 */
[----:B------:R-:W-:Y:S01]  /*00b0*/  ULDC.64 UR10, c[0x0][0x218] ;  /* 0x00008600000a7ab9 */ /* 0x000fe20000000a00 */
[----:B------:R-:W-:Y:S01]  /*00c0*/  ULDC.64 UR12, c[0x0][0x210] ;  /* 0x00008400000c7ab9 */ /* 0x000fe20000000a00 */
[----:B0-----:R-:W-:-:S12]  /*00d0*/  UIMAD UR4, UR4, UR9, URZ ;  /* 0x00000009040472a4 */ /* 0x001fd8000f8e023f */
.L_x_24:
[----:B------:R-:W-:-:S04]  /*00e0*/  IADD3 R3, P0, R2, UR4, RZ ;  /* 0x0000000402037c10 */ /* 0x000fc8000ff1e0ff */
[----:B------:R-:W-:Y:S01]  /*00f0*/  SHF.L.U32 R4, R3, 0x1, RZ ;  /* 0x0000000103047819 */ /* 0x000fe200000006ff */
[----:B------:R-:W-:-:S05]  /*0100*/  IMAD.X R6, RZ, RZ, R0, P0 ;  /* 0x000000ffff067224 */ /* 0x000fca00000e0600 */
[----:B------:R-:W-:Y:S02]  /*0110*/  SHF.L.U64.HI R3, R3, 0x1, R6 ;  /* 0x0000000103037819 */ /* 0x000fe40000010206 */
[----:B------:R-:W-:-:S04]  /*0120*/  IADD3 R6, P0, R4, UR10, RZ ;  /* 0x0000000a04067c10 */ /* 0x000fc8000ff1e0ff */
[----:B------:R-:W-:-:S05]  /*0130*/  IADD3.X R7, R3, UR11, RZ, P0, !PT ;  /* 0x0000000b03077c10 */ /* 0x000fca00087fe4ff */
[----:B------:R-:W2:Y:S01]  /*0140*/  LDG.E.U16.CONSTANT R6, desc[UR6][R6.64] ;  /* 0x0000000606067981 */ /* 0x000ea2000c1e9500 */
[----:B------:R-:W-:Y:S02]  /*0150*/  IADD3 R4, P0, R4, UR12, RZ ;  /* 0x0000000c04047c10 */ /* 0x000fe4000ff1e0ff */
[----:B------:R-:W-:-:S04]  /*0160*/  IADD3 R2, P1, R2, UR5, RZ ;  /* 0x0000000502027c10 */ /* 0x000fc8000ff3e0ff */
[----:B------:R-:W-:Y:S01]  /*0170*/  IADD3.X R0, RZ, R0, RZ, P1, !PT ;  /* 0x00000000ff007210 */ /* 0x000fe20000ffe4ff */
[----:B--2---:R-:W-:-:S04]  /*0180*/  IMAD.U32 R5, R6, 0x10000, RZ ;  /* 0x0001000006057824 */ /* 0x004fc800078e00ff */
[----:B------:R-:W-:-:S06]  /*0190*/  FMUL.FTZ R9, R5, 0.044714998453855514526 ;  /* 0x3d37271305097820 */ /* 0x000fcc0000410000 */
[----:B------:R-:W0:Y:S02]  /*01a0*/  F2F.BF16.F32 R9, R9 ;  /* 0x0000000900097304 */ /* 0x000e240000202000 */
[----:B0-----:R-:W-:-:S05]  /*01b0*/  SHF.L.U32 R8, R9, 0x10, RZ ;  /* 0x0000001009087819 */ /* 0x001fca00000006ff */
[C---:B------:R-:W-:Y:S01]  /*01c0*/  FMUL.FTZ R10, R5.reuse, R8 ;  /* 0x00000008050a7220 */ /* 0x040fe20000410000 */
[----:B------:R-:W-:-:S05]  /*01d0*/  FMUL.FTZ R8, R5, 0.79788458347320556641 ;  /* 0x3f4c422a05087820 */ /* 0x000fca0000410000 */
[----:B------:R-:W0:Y:S08]  /*01e0*/  F2F.BF16.F32 R10, R10 ;  /* 0x0000000a000a7304 */ /* 0x000e300000202000 */
[----:B------:R-:W1:Y:S01]  /*01f0*/  F2F.BF16.F32 R8, R8 ;  /* 0x0000000800087304 */ /* 0x000e620000202000 */
[----:B0-----:R-:W-:Y:S02]  /*0200*/  IMAD.U32 R11, R10, 0x10000, RZ ;  /* 0x000100000a0b7824 */ /* 0x001fe400078e00ff */
[----:B------:R-:W-:-:S02]  /*0210*/  FMUL.FTZ R10, R5, 0.5 ;  /* 0x3f000000050a7820 */ /* 0x000fc40000410000 */
[----:B------:R-:W-:-:S04]  /*0220*/  FADD.FTZ R11, R11, 1 ;  /* 0x3f8000000b0b7421 */ /* 0x000fc80000010000 */
[----:B------:R-:W0:Y:S01]  /*0230*/  F2F.BF16.F32 R10, R10 ;  /* 0x0000000a000a7304 */ /* 0x000e220000202000 */
[----:B-1----:R-:W-:-:S07]  /*0240*/  SHF.L.U32 R6, R8, 0x10, RZ ;  /* 0x0000001008067819 */ /* 0x002fce00000006ff */
[----:B------:R-:W1:Y:S01]  /*0250*/  F2F.BF16.F32 R11, R11 ;  /* 0x0000000b000b7304 */ /* 0x000e620000202000 */
[----:B0-----:R-:W-:Y:S01]  /*0260*/  SHF.L.U32 R5, R10, 0x10, RZ ;  /* 0x000000100a057819 */ /* 0x001fe200000006ff */
[----:B-1----:R-:W-:-:S04]  /*0270*/  IMAD.U32 R7, R11, 0x10000, RZ ;  /* 0x000100000b077824 */ /* 0x002fc800078e00ff */
[----:B------:R-:W-:-:S06]  /*0280*/  FMUL.FTZ R6, R6, R7 ;  /* 0x0000000706067220 */ /* 0x000fcc0000410000 */
[----:B------:R-:W0:Y:S02]  /*0290*/  F2F.BF16.F32 R6, R6 ;  /* 0x0000000600067304 */ /* 0x000e240000202000 */
[----:B0-----:R-:W-:-:S06]  /*02a0*/  SHF.L.U32 R7, R6, 0x10, RZ ;  /* 0x0000001006077819 */ /* 0x001fcc00000006ff */
[----:B------:R-:W0:Y:S08]  /*02b0*/  MUFU.TANH R7, R7 ;  /* 0x0000000700077308 */ /* 0x000e300000002400 */
[----:B0-----:R-:W0:Y:S02]  /*02c0*/  F2F.BF16.F32 R9, R7 ;  /* 0x0000000700097304 */ /* 0x001e240000202000 */
[----:B0-----:R-:W-:-:S04]  /*02d0*/  IMAD.U32 R9, R9, 0x10000, RZ ;  /* 0x0001000009097824 */ /* 0x001fc800078e00ff */
[----:B------:R-:W-:-:S06]  /*02e0*/  FADD.FTZ R9, R9, 1 ;  /* 0x3f80000009097421 */ /* 0x000fcc0000010000 */
[----:B------:R-:W0:Y:S02]  /*02f0*/  F2F.BF16.F32 R9, R9 ;  /* 0x0000000900097304 */ /* 0x000e240000202000 */
[----:B0-----:R-:W-:-:S04]  /*0300*/  IMAD.U32 R8, R9, 0x10000, RZ ;  /* 0x0001000009087824 */ /* 0x001fc800078e00ff */
[----:B------:R-:W-:-:S05]  /*0310*/  FMUL.FTZ R5, R5, R8 ;  /* 0x0000000805057220 */ /* 0x000fca0000410000 */
[----:B------:R-:W-:Y:S02]  /*0320*/  F2FP.BF16.F32.PACK_AB R6, RZ, R5 ;  /* 0x00000005ff06723e */ /* 0x000fe400000010ff */
[----:B------:R-:W-:Y:S02]  /*0330*/  IADD3.X R5, R3, UR13, RZ, P0, !PT ;  /* 0x0000000d03057c10 */ /* 0x000fe400087fe4ff */
[----:B------:R-:W-:-:S03]  /*0340*/  ISETP.GE.U32.AND P0, PT, R2, UR9, PT ;  /* 0x0000000902007c0c */ /* 0x000fc6000bf06070 */
[----:B------:R0:W-:Y:S01]  /*0350*/  STG.E.U16 desc[UR6][R4.64], R6 ;  /* 0x0000000604007986 */ /* 0x0001e2000c101506 */
[----:B------:R-:W-:-:S13]  /*0360*/  ISETP.GE.AND.EX P0, PT, R0, UR8, PT, P0 ;  /* 0x0000000800007c0c */ /* 0x000fda000bf06300 */
[----:B0-----:R-:W-:Y:S05]  /*0370*/  @!P0 BRA `(.L_x_24) ;  /* 0xfffffffc00588947 */ /* 0x001fea000383ffff */
[----:B------:R-:W-:Y:S05]  /*0380*/  EXIT ;  /* 0x000000000000794d */ /* 0x000fea0003800000 */
.L_x_25:
        /* <DEDUP_REMOVED lines=15> */
.L_x_237:


//--------------------- .text._ZN4vllm17activation_kernelIN3c104HalfEXadL_ZNS_16gelu_fast_kernelIS2_EET_RKS4_EELb0ELb0EEEvPS4_PS5_i --------------------------
	.section	.text._ZN4vllm17activation_kernelIN3c104HalfEXadL_ZNS_16gelu_fast_kernelIS2_EET_RKS4_EELb0ELb0EEEvPS4_PS5_i,"ax",@progbits
	.align	128
        .global         _ZN4vllm17activation_kernelIN3c104HalfEXadL_ZNS_16gelu_fast_kernelIS2_EET_RKS4_EELb0ELb0EEEvPS4_PS5_i
        .type           _ZN4vllm17activation_kernelIN3c104HalfEXadL_ZNS_16gelu_fast_kernelIS2_EET_RKS4_EELb0ELb0EEEvPS4_PS5_i,@function
        .size           _ZN4vllm17activation_kernelIN3c104HalfEXadL_ZNS_16gelu_fast_kernelIS2_EET_RKS4_EELb0ELb0EEEvPS4_PS5_i,(.L_x_238 - _ZN4vllm17activation_kernelIN3c104HalfEXadL_ZNS_16gelu_fast_kernelIS2_EET_RKS4_EELb0ELb0EEEvPS4_PS5_i)
        .other          _ZN4vllm17activation_kernelIN3c104HalfEXadL_ZNS_16gelu_fast_kernelIS2_EET_RKS4_EELb0ELb0EEEvPS4_PS5_i,@"STO_CUDA_ENTRY STV_DEFAULT"
_ZN4vllm17activation_kernelIN3c104HalfEXadL_ZNS_16gelu_fast_kernelIS2_EET_RKS4_EELb0ELb0EEEvPS4_PS5_i:
.text._ZN4vllm17activation_kernelIN3c104HalfEXadL_ZNS_16gelu_fast_kernelIS2_EET_RKS4_EELb0ELb0EEEvPS4_PS5_i:
        /* <DEDUP_REMOVED lines=14> */
.L_x_26:
        /* <DEDUP_REMOVED lines=10> */
[----:B--2---:R-:W-:-:S05]  /*0180*/  HADD2.F32 R5, -RZ, R6.H0_H0 ;  /* 0x20000006ff057230 */ /* 0x004fca0000004100 */
[C---:B------:R-:W-:Y:S01]  /*0190*/  FMUL.FTZ R8, R5.reuse, 0.79788458347320556641 ;  /* 0x3f4c422a05087820 */ /* 0x040fe20000410000 */
[C---:B------:R-:W-:Y:S01]  /*01a0*/  FMUL.FTZ R9, R5.reuse, 0.044714998453855514526 ;  /* 0x3d37271305097820 */ /* 0x040fe20000410000 */
[----:B------:R-:W-:-:S04]  /*01b0*/  FMUL.FTZ R6, R5, 0.5 ;  /* 0x3f00000005067820 */ /* 0x000fc80000410000 */
[----:B------:R-:W-:-:S05]  /*01c0*/  F2FP.F16.F32.PACK_AB R8, R9, R8 ;  /* 0x000000080908723e */ /* 0x000fca00000000ff */
[--C-:B------:R-:W-:Y:S02]  /*01d0*/  HADD2.F32 R10, -RZ, R8.reuse.H1_H1 ;  /* 0x30000008ff0a7230 */ /* 0x100fe40000004100 */
[----:B------:R-:W-:-:S03]  /*01e0*/  HADD2.F32 R8, -RZ, R8.H0_H0 ;  /* 0x20000008ff087230 */ /* 0x000fc60000004100 */
[----:B------:R-:W-:-:S05]  /*01f0*/  FMUL.FTZ R10, R5, R10 ;  /* 0x0000000a050a7220 */ /* 0x000fca0000410000 */
[----:B------:R-:W-:-:S05]  /*0200*/  F2FP.F16.F32.PACK_AB R10, RZ, R10 ;  /* 0x0000000aff0a723e */ /* 0x000fca00000000ff */
[----:B------:R-:W-:-:S05]  /*0210*/  HADD2.F32 R10, -RZ, R10.H0_H0 ;  /* 0x2000000aff0a7230 */ /* 0x000fca0000004100 */
[----:B------:R-:W-:-:S05]  /*0220*/  FADD.FTZ R10, R10, 1 ;  /* 0x3f8000000a0a7421 */ /* 0x000fca0000010000 */
[----:B------:R-:W-:-:S05]  /*0230*/  F2FP.F16.F32.PACK_AB R10, RZ, R10 ;  /* 0x0000000aff0a723e */ /* 0x000fca00000000ff */
[----:B------:R-:W-:-:S05]  /*0240*/  HADD2.F32 R7, -RZ, R10.H0_H0 ;  /* 0x2000000aff077230 */ /* 0x000fca0000004100 */
[----:B------:R-:W-:-:S05]  /*0250*/  FMUL.FTZ R7, R8, R7 ;  /* 0x0000000708077220 */ /* 0x000fca0000410000 */
[----:B------:R-:W-:-:S05]  /*0260*/  F2FP.F16.F32.PACK_AB R7, RZ, R7 ;  /* 0x00000007ff07723e */ /* 0x000fca00000000ff */
[----:B------:R-:W-:-:S06]  /*0270*/  HADD2.F32 R7, -RZ, R7.H0_H0 ;  /* 0x20000007ff077230 */ /* 0x000fcc0000004100 */
[----:B------:R-:W0:Y:S02]  /*0280*/  MUFU.TANH R7, R7 ;  /* 0x0000000700077308 */ /* 0x000e240000002400 */
[----:B0-----:R-:W-:-:S05]  /*0290*/  F2FP.F16.F32.PACK_AB R5, R6, R7 ;  /* 0x000000070605723e */ /* 0x001fca00000000ff */
[--C-:B------:R-:W-:Y:S02]  /*02a0*/  HADD2.F32 R6, -RZ, R5.reuse.H0_H0 ;  /* 0x20000005ff067230 */ /* 0x100fe40000004100 */
[----:B------:R-:W-:-:S03]  /*02b0*/  HADD2.F32 R5, -RZ, R5.H1_H1 ;  /* 0x30000005ff057230 */ /* 0x000fc60000004100 */
[----:B------:R-:W-:-:S05]  /*02c0*/  FADD.FTZ R6, R6, 1 ;  /* 0x3f80000006067421 */ /* 0x000fca0000010000 */
[----:B------:R-:W-:-:S05]  /*02d0*/  F2FP.F16.F32.PACK_AB R6, RZ, R6 ;  /* 0x00000006ff06723e */ /* 0x000fca00000000ff */
[----:B------:R-:W-:-:S05]  /*02e0*/  HADD2.F32 R6, -RZ, R6.H0_H0 ;  /* 0x20000006ff067230 */ /* 0x000fca0000004100 */
[----:B------:R-:W-:-:S05]  /*02f0*/  FMUL.FTZ R5, R5, R6 ;  /* 0x0000000605057220 */ /* 0x000fca0000410000 */
[----:B------:R-:W-:Y:S02]  /*0300*/  F2FP.F16.F32.PACK_AB R6, RZ, R5 ;  /* 0x00000005ff06723e */ /* 0x000fe400000000ff */
[----:B------:R-:W-:Y:S02]  /*0310*/  IADD3.X R5, R3, UR13, RZ, P0, !PT ;  /* 0x0000000d03057c10 */ /* 0x000fe400087fe4ff */
[----:B------:R-:W-:-:S03]  /*0320*/  ISETP.GE.U32.AND P0, PT, R2, UR9, PT ;  /* 0x0000000902007c0c */ /* 0x000fc6000bf06070 */
[----:B------:R0:W-:Y:S01]  /*0330*/  STG.E.U16 desc[UR6][R4.64], R6 ;  /* 0x0000000604007986 */ /* 0x0001e2000c101506 */
[----:B------:R-:W-:-:S13]  /*0340*/  ISETP.GE.AND.EX P0, PT, R0, UR8, PT, P0 ;  /* 0x0000000800007c0c */ /* 0x000fda000bf06300 */
[----:B0-----:R-:W-:Y:S05]  /*0350*/  @!P0 BRA `(.L_x_26) ;  /* 0xfffffffc00608947 */ /* 0x001fea000383ffff */
[----:B------:R-:W-:Y:S05]  /*0360*/  EXIT ;  /* 0x000000000000794d */ /* 0x000fea0003800000 */
.L_x_27:
        /* <DEDUP_REMOVED lines=9> */
.L_x_238:


//--------------------- .text._ZN4vllm17activation_kernelIfXadL_ZNS_16gelu_fast_kernelIfEET_RKS2_EELb0ELb0EEEvPS2_PS3_i --------------------------
	.section	.text._ZN4vllm17activation_kernelIfXadL_ZNS_16gelu_fast_kernelIfEET_RKS2_EELb0ELb0EEEvPS2_PS3_i,"ax",@progbits
	.align	128
        .global         _ZN4vllm17activation_kernelIfXadL_ZNS_16gelu_fast_kernelIfEET_RKS2_EELb0ELb0EEEvPS2_PS3_i
        .type           _ZN4vllm17activation_kernelIfXadL_ZNS_16gelu_fast_kernelIfEET_RKS2_EELb0ELb0EEEvPS2_PS3_i,@function
        .size           _ZN4vllm17activation_kernelIfXadL_ZNS_16gelu_fast_kernelIfEET_RKS2_EELb0ELb0EEEvPS2_PS3_i,(.L_x_239 - _ZN4vllm17activation_kernelIfXadL_ZNS_16gelu_fast_kernelIfEET_RKS2_EELb0ELb0EEEvPS2_PS3_i)
        .other          _ZN4vllm17activation_kernelIfXadL_ZNS_16gelu_fast_kernelIfEET_RKS2_EELb0ELb0EEEvPS2_PS3_i,@"STO_CUDA_ENTRY STV_DEFAULT"
_ZN4vllm17activation_kernelIfXadL_ZNS_16gelu_fast_kernelIfEET_RKS2_EELb0ELb0EEEvPS2_PS3_i:
.text._ZN4vllm17activation_kernelIfXadL_ZNS_16gelu_fast_kernelIfEET_RKS2_EELb0ELb0EEEvPS2_PS3_i:
        /* <DEDUP_REMOVED lines=15> */
.L_x_28:
[----:B------:R-:W-:-:S04]  /*00f0*/  IADD3 R8, P0, R9, UR4, RZ ;  /* 0x0000000409087c10 */ /* 0x000fc8000ff1e0ff */
[----:B------:R-:W-:Y:S01]  /*0100*/  IADD3.X R3, RZ, R10, RZ, P0, !PT ;  /* 0x0000000aff037210 */ /* 0x000fe200007fe4ff */
[----:B0-----:R-:W-:-:S03]  /*0110*/  IMAD.SHL.U32 R4, R8, 0x4, RZ ;  /* 0x0000000408047824 */ /* 0x001fc600078e00ff */
[----:B------:R-:W-:Y:S02]  /*0120*/  SHF.L.U64.HI R8, R8, 0x2, R3 ;  /* 0x0000000208087819 */ /* 0x000fe40000010203 */
[----:B------:R-:W-:-:S04]  /*0130*/  IADD3 R2, P0, R4, UR10, RZ ;  /* 0x0000000a04027c10 */ /* 0x000fc8000ff1e0ff */
[----:B------:R-:W-:-:S05]  /*0140*/  IADD3.X R3, R8, UR11, RZ, P0, !PT ;  /* 0x0000000b08037c10 */ /* 0x000fca00087fe4ff */
[----:B------:R-:W2:Y:S01]  /*0150*/  LDG.E.CONSTANT R2, desc[UR6][R2.64] ;  /* 0x0000000602027981 */ /* 0x000ea2000c1e9900 */
[----:B------:R-:W-:Y:S02]  /*0160*/  IADD3 R4, P0, R4, UR12, RZ ;  /* 0x0000000c04047c10 */ /* 0x000fe4000ff1e0ff */
[----:B------:R-:W-:-:S04]  /*0170*/  IADD3 R9, P1, R9, UR5, RZ ;  /* 0x0000000509097c10 */ /* 0x000fc8000ff3e0ff */
[----:B------:R-:W-:Y:S01]  /*0180*/  IADD3.X R10, RZ, R10, RZ, P1, !PT ;  /* 0x0000000aff0a7210 */ /* 0x000fe20000ffe4ff */
[C---:B--2---:R-:W-:Y:S01]  /*0190*/  FMUL.FTZ R5, R2.reuse, 0.044714998453855514526 ;  /* 0x3d37271302057820 */ /* 0x044fe20000410000 */
[C---:B------:R-:W-:Y:S01]  /*01a0*/  FMUL.FTZ R0, R2.reuse, 0.79788458347320556641 ;  /* 0x3f4c422a02007820 */ /* 0x040fe20000410000 */
[C---:B------:R-:W-:Y:S02]  /*01b0*/  FMUL.FTZ R6, R2.reuse, 0.5 ;  /* 0x3f00000002067820 */ /* 0x040fe40000410000 */
[----:B------:R-:W-:-:S04]  /*01c0*/  FFMA.FTZ R5, R2, R5, 1 ;  /* 0x3f80000002057423 */ /* 0x000fc80000010005 */
[----:B------:R-:W-:Y:S01]  /*01d0*/  FMUL.FTZ R0, R0, R5 ;  /* 0x0000000500007220 */ /* 0x000fe20000410000 */
[----:B------:R-:W-:Y:S02]  /*01e0*/  IADD3.X R5, R8, UR13, RZ, P0, !PT ;  /* 0x0000000d08057c10 */ /* 0x000fe400087fe4ff */
[----:B------:R-:W-:-:S03]  /*01f0*/  ISETP.GE.U32.AND P0, PT, R9, UR9, PT ;  /* 0x0000000909007c0c */ /* 0x000fc6000bf06070 */
[----:B------:R-:W0:Y:S01]  /*0200*/  MUFU.TANH R0, R0 ;  /* 0x0000000000007308 */ /* 0x000e220000002400 */
[----:B------:R-:W-:Y:S01]  /*0210*/  ISETP.GE.AND.EX P0, PT, R10, UR8, PT, P0 ;  /* 0x000000080a007c0c */ /* 0x000fe2000bf06300 */
[----:B0-----:R-:W-:-:S04]  /*0220*/  FADD.FTZ R7, R0, 1 ;  /* 0x3f80000000077421 */ /* 0x001fc80000010000 */
[----:B------:R-:W-:-:S05]  /*0230*/  FMUL.FTZ R7, R6, R7 ;  /* 0x0000000706077220 */ /* 0x000fca0000410000 */
[----:B------:R0:W-:Y:S03]  /*0240*/  STG.E desc[UR6][R4.64], R7 ;  /* 0x0000000704007986 */ /* 0x0001e6000c101906 */
[----:B------:R-:W-:Y:S05]  /*0250*/  @!P0 BRA `(.L_x_28) ;  /* 0xfffffffc00a48947 */ /* 0x000fea000383ffff */
[----:B------:R-:W-:Y:S05]  /*0260*/  EXIT ;  /* 0x000000000000794d */ /* 0x000fea0003800000 */
.L_x_29:
        /* <DEDUP_REMOVED lines=9> */
.L_x_239:


//--------------------- .text._ZN4vllm17activation_kernelIN3c108BFloat16EXadL_ZNS_16gelu_fast_kernelIS2_EET_RKS4_EELb1ELb0EEEvPS4_PS5_i --------------------------
	.section	.text._ZN4vllm17activation_kernelIN3c108BFloat16EXadL_ZNS_16gelu_fast_kernelIS2_EET_RKS4_EELb1ELb0EEEvPS4_PS5_i,"ax",@progbits
	.align	128
        .global         _ZN4vllm17activation_kernelIN3c108BFloat16EXadL_ZNS_16gelu_fast_kernelIS2_EET_RKS4_EELb1ELb0EEEvPS4_PS5_i
        .type           _ZN4vllm17activation_kernelIN3c108BFloat16EXadL_ZNS_16gelu_fast_kernelIS2_EET_RKS4_EELb1ELb0EEEvPS4_PS5_i,@function
        .size           _ZN4vllm17activation_kernelIN3c108BFloat16EXadL_ZNS_16gelu_fast_kernelIS2_EET_RKS4_EELb1ELb0EEEvPS4_PS5_i,(.L_x_240 - _ZN4vllm17activation_kernelIN3c108BFloat16EXadL_ZNS_16gelu_fast_kernelIS2_EET_RKS4_EELb1ELb0EEEvPS4_PS5_i)
        .other          _ZN4vllm17activation_kernelIN3c108BFloat16EXadL_ZNS_16gelu_fast_kernelIS2_EET_RKS4_EELb1ELb0EEEvPS4_PS5_i,@"STO_CUDA_ENTRY STV_DEFAULT"
_ZN4vllm17activation_kernelIN3c108BFloat16EXadL_ZNS_16gelu_fast_kernelIS2_EET_RKS4_EELb1ELb0EEEvPS4_PS5_i:
.text._ZN4vllm17activation_kernelIN3c108BFloat16EXadL_ZNS_16gelu_fast_kernelIS2_EET_RKS4_EELb1ELb0EEEvPS4_PS5_i:
        /* <DEDUP_REMOVED lines=16> */
.L_x_30:
[----:B0-----:R-:W-:-:S06]  /*0100*/  IMAD.WIDE R4, R11, 0x10, R2 ;  /* 0x000000100b047825 */ /* 0x001fcc00078e0202 */
[----:B------:R-:W2:Y:S02]  /*0110*/  LDG.E.128.CONSTANT R4, desc[UR6][R4.64] ;  /* 0x0000000604047981 */ /* 0x000ea4000c1e9d00 */
[----:B--2---:R-:W-:Y:S02]  /*0120*/  SHF.L.U32 R25, R4, 0x10, RZ ;  /* 0x0000001004197819 */ /* 0x004fe400000006ff */
[----:B------:R-:W-:Y:S02]  /*0130*/  SHF.L.U32 R22, R5, 0x10, RZ ;  /* 0x0000001005167819 */ /* 0x000fe400000006ff */
[----:B------:R-:W-:Y:S01]  /*0140*/  SHF.L.U32 R17, R7, 0x10, RZ ;  /* 0x0000001007117819 */ /* 0x000fe200000006ff */
[C---:B------:R-:W-:Y:S01]  /*0150*/  FMUL.FTZ R16, R25.reuse, 0.044714998453855514526 ;  /* 0x3d37271319107820 */ /* 0x040fe20000410000 */
[----:B------:R-:W-:Y:S01]  /*0160*/  SHF.L.U32 R23, R6, 0x10, RZ ;  /* 0x0000001006177819 */ /* 0x000fe200000006ff */
[C---:B------:R-:W-:Y:S01]  /*0170*/  FMUL.FTZ R15, R22.reuse, 0.044714998453855514526 ;  /* 0x3d372713160f7820 */ /* 0x040fe20000410000 */
[----:B------:R-:W-:Y:S01]  /*0180*/  FMUL.FTZ R21, R25, 0.79788458347320556641 ;  /* 0x3f4c422a19157820 */ /* 0x000fe20000410000 */
[----:B------:R-:W-:Y:S01]  /*0190*/  FMUL.FTZ R24, R17, 0.044714998453855514526 ;  /* 0x3d37271311187820 */ /* 0x000fe20000410000 */
[----:B------:R-:W-:Y:S01]  /*01a0*/  FMUL.FTZ R10, R25, 0.5 ;  /* 0x3f000000190a7820 */ /* 0x000fe20000410000 */
[----:B------:R-:W0:Y:S01]  /*01b0*/  F2F.BF16.F32 R16, R16 ;  /* 0x0000001000107304 */ /* 0x000e220000202000 */
[----:B------:R-:W-:Y:S01]  /*01c0*/  FMUL.FTZ R26, R23, 0.044714998453855514526 ;  /* 0x3d372713171a7820 */ /* 0x000fe20000410000 */
[C---:B------:R-:W-:Y:S01]  /*01d0*/  FMUL.FTZ R20, R22.reuse, 0.79788458347320556641 ;  /* 0x3f4c422a16147820 */ /* 0x040fe20000410000 */
[----:B------:R-:W-:Y:S01]  /*01e0*/  FMUL.FTZ R14, R22, 0.5 ;  /* 0x3f000000160e7820 */ /* 0x000fe20000410000 */
[----:B------:R-:W-:Y:S01]  /*01f0*/  PRMT R19, R4, 0x7632, R19 ;  /* 0x0000763204137816 */ /* 0x000fe20000000013 */
[C---:B------:R-:W-:Y:S01]  /*0200*/  FMUL.FTZ R12, R17.reuse, 0.79788458347320556641 ;  /* 0x3f4c422a110c7820 */ /* 0x040fe20000410000 */
[----:B------:R-:W-:Y:S01]  /*0210*/  FMUL.FTZ R4, R17, 0.5 ;  /* 0x3f00000011047820 */ /* 0x000fe20000410000 */
[----:B------:R-:W-:Y:S01]  /*0220*/  PRMT R5, R5, 0x7632, R5 ;  /* 0x0000763205057816 */ /* 0x000fe20000000005 */
[----:B------:R-:W1:Y:S01]  /*0230*/  F2F.BF16.F32 R15, R15 ;  /* 0x0000000f000f7304 */ /* 0x000e620000202000 */
[C---:B------:R-:W-:Y:S01]  /*0240*/  FMUL.FTZ R0, R23.reuse, 0.79788458347320556641 ;  /* 0x3f4c422a17007820 */ /* 0x040fe20000410000 */
[----:B------:R-:W-:Y:S01]  /*0250*/  FMUL.FTZ R13, R23, 0.5 ;  /* 0x3f000000170d7820 */ /* 0x000fe20000410000 */
[----:B------:R-:W-:-:S02]  /*0260*/  SHF.L.U32 R19, R19, 0x10, RZ ;  /* 0x0000001013137819 */ /* 0x000fc400000006ff */
[----:B0-----:R-:W-:-:S03]  /*0270*/  SHF.L.U32 R16, R16, 0x10, RZ ;  /* 0x0000001010107819 */ /* 0x001fc600000006ff */
[----:B------:R-:W0:Y:S01]  /*0280*/  F2F.BF16.F32 R24, R24 ;  /* 0x0000001800187304 */ /* 0x000e220000202000 */
[----:B------:R-:W-:Y:S01]  /*0290*/  FMUL.FTZ R18, R19, 0.044714998453855514526 ;  /* 0x3d37271313127820 */ /* 0x000fe20000410000 */
[----:B------:R-:W-:Y:S01]  /*02a0*/  FMUL.FTZ R25, R25, R16 ;  /* 0x0000001019197220 */ /* 0x000fe20000410000 */
[----:B------:R-:W-:Y:S01]  /*02b0*/  FMUL.FTZ R16, R19, 0.5 ;  /* 0x3f00000013107820 */ /* 0x000fe20000410000 */
[----:B-1----:R-:W-:-:S04]  /*02c0*/  SHF.L.U32 R27, R15, 0x10, RZ ;  /* 0x000000100f1b7819 */ /* 0x002fc800000006ff */
[----:B------:R-:W1:Y:S01]  /*02d0*/  F2F.BF16.F32 R26, R26 ;  /* 0x0000001a001a7304 */ /* 0x000e620000202000 */
[----:B------:R-:W-:Y:S01]  /*02e0*/  FMUL.FTZ R15, R19, 0.79788458347320556641 ;  /* 0x3f4c422a130f7820 */ /* 0x000fe20000410000 */
[----:B------:R-:W-:Y:S01]  /*02f0*/  FMUL.FTZ R22, R22, R27 ;  /* 0x0000001b16167220 */ /* 0x000fe20000410000 */
[----:B0-----:R-:W-:-:S05]  /*0300*/  IMAD.U32 R24, R24, 0x10000, RZ ;  /* 0x0001000018187824 */ /* 0x001fca00078e00ff */
[----:B------:R-:W0:Y:S01]  /*0310*/  F2F.BF16.F32 R25, R25 ;  /* 0x0000001900197304 */ /* 0x000e220000202000 */
[----:B------:R-:W-:Y:S01]  /*0320*/  FMUL.FTZ R17, R17, R24 ;  /* 0x0000001811117220 */ /* 0x000fe20000410000 */
[----:B-1----:R-:W-:-:S06]  /*0330*/  SHF.L.U32 R26, R26, 0x10, RZ ;  /* 0x000000101a1a7819 */ /* 0x002fcc00000006ff */
[----:B------:R-:W1:Y:S01]  /*0340*/  F2F.BF16.F32 R22, R22 ;  /* 0x0000001600167304 */ /* 0x000e620000202000 */
[----:B------:R-:W-:Y:S01]  /*0350*/  FMUL.FTZ R26, R23, R26 ;  /* 0x0000001a171a7220 */ /* 0x000fe20000410000 */
[----:B------:R-:W-:Y:S02]  /*0360*/  SHF.L.U32 R23, R5, 0x10, RZ ;  /* 0x0000001005177819 */ /* 0x000fe400000006ff */
[----:B0-----:R-:W-:-:S04]  /*0370*/  SHF.L.U32 R24, R25, 0x10, RZ ;  /* 0x0000001019187819 */ /* 0x001fc800000006ff */
[----:B------:R-:W0:Y:S01]  /*0380*/  F2F.BF16.F32 R21, R21 ;  /* 0x0000001500157304 */ /* 0x000e220000202000 */
[C---:B------:R-:W-:Y:S01]  /*0390*/  FMUL.FTZ R27, R23.reuse, 0.044714998453855514526 ;  /* 0x3d372713171b7820 */ /* 0x040fe20000410000 */
[----:B------:R-:W-:Y:S01]  /*03a0*/  FMUL.FTZ R5, R23, 0.79788458347320556641 ;  /* 0x3f4c422a17057820 */ /* 0x000fe20000410000 */
[----:B------:R-:W-:Y:S01]  /*03b0*/  FADD.FTZ R24, R24, 1 ;  /* 0x3f80000018187421 */ /* 0x000fe20000010000 */
[----:B-1----:R-:W-:-:S04]  /*03c0*/  SHF.L.U32 R25, R22, 0x10, RZ ;  /* 0x0000001016197819 */ /* 0x002fc800000006ff */
[----:B------:R-:W1:Y:S01]  /*03d0*/  F2F.BF16.F32 R20, R20 ;  /* 0x0000001400147304 */ /* 0x000e620000202000 */
[----:B------:R-:W-:Y:S01]  /*03e0*/  PRMT R22, R6, 0x7632, R22 ;  /* 0x0000763206167816 */ /* 0x000fe20000000016 */
[----:B------:R-:W-:Y:S01]  /*03f0*/  FADD.FTZ R6, R25, 1 ;  /* 0x3f80000019067421 */ /* 0x000fe20000010000 */
[----:B------:R-:W-:Y:S02]  /*0400*/  PRMT R25, R7, 0x7632, R25 ;  /* 0x0000763207197816 */ /* 0x000fe40000000019 */
[----:B0-----:R-:W-:-:S03]  /*0410*/  SHF.L.U32 R21, R21, 0x10, RZ ;  /* 0x0000001015157819 */ /* 0x001fc600000006ff */
[----:B------:R-:W0:Y:S01]  /*0420*/  F2F.BF16.F32 R24, R24 ;  /* 0x0000001800187304 */ /* 0x000e220000202000 */
[----:B------:R-:W-:Y:S01]  /*0430*/  SHF.L.U32 R22, R22, 0x10, RZ ;  /* 0x0000001016167819 */ /* 0x000fe200000006ff */
[----:B------:R-:W-:Y:S01]  /*0440*/  IMAD.U32 R25, R25, 0x10000, RZ ;  /* 0x0001000019197824 */ /* 0x000fe200078e00ff */
[----:B-1----:R-:W-:-:S05]  /*0450*/  SHF.L.U32 R7, R20, 0x10, RZ ;  /* 0x0000001014077819 */ /* 0x002fca00000006ff */
[----:B------:R-:W1:Y:S01]  /*0460*/  F2F.BF16.F32 R27, R27 ;  /* 0x0000001b001b7304 */ /* 0x000e620000202000 */
[----:B------:R-:W-:Y:S01]  /*0470*/  FMUL.FTZ R20, R25, 0.044714998453855514526 ;  /* 0x3d37271319147820 */ /* 0x000fe20000410000 */
[----:B0-----:R-:W-:-:S06]  /*0480*/  SHF.L.U32 R24, R24, 0x10, RZ ;  /* 0x0000001018187819 */ /* 0x001fcc00000006ff */
[----:B------:R-:W0:Y:S01]  /*0490*/  F2F.BF16.F32 R26, R26 ;  /* 0x0000001a001a7304 */ /* 0x000e220000202000 */
[----:B------:R-:W-:Y:S01]  /*04a0*/  FMUL.FTZ R21, R21, R24 ;  /* 0x0000001815157220 */ /* 0x000fe20000410000 */
[----:B-1----:R-:W-:-:S06]  /*04b0*/  SHF.L.U32 R28, R27, 0x10, RZ ;  /* 0x000000101b1c7819 */ /* 0x002fcc00000006ff */
[----:B------:R-:W1:Y:S01]  /*04c0*/  F2F.BF16.F32 R18, R18 ;  /* 0x0000001200127304 */ /* 0x000e620000202000 */
[----:B------:R-:W-:Y:S01]  /*04d0*/  FMUL.FTZ R27, R22, 0.044714998453855514526 ;  /* 0x3d372713161b7820 */ /* 0x000fe20000410000 */
[----:B0-----:R-:W-:-:S06]  /*04e0*/  SHF.L.U32 R24, R26, 0x10, RZ ;  /* 0x000000101a187819 */ /* 0x001fcc00000006ff */
[----:B------:R-:W0:Y:S01]  /*04f0*/  F2F.BF16.F32 R6, R6 ;  /* 0x0000000600067304 */ /* 0x000e220000202000 */
[----:B------:R-:W-:Y:S01]  /*0500*/  FADD.FTZ R24, R24, 1 ;  /* 0x3f80000018187421 */ /* 0x000fe20000010000 */
[----:B-1----:R-:W-:-:S06]  /*0510*/  SHF.L.U32 R18, R18, 0x10, RZ ;  /* 0x0000001012127819 */ /* 0x002fcc00000006ff */
[----:B------:R-:W1:Y:S01]  /*0520*/  F2F.BF16.F32 R26, R27 ;  /* 0x0000001b001a7304 */ /* 0x000e620000202000 */
[----:B------:R-:W-:Y:S01]  /*0530*/  FMUL.FTZ R18, R19, R18 ;  /* 0x0000001213127220 */ /* 0x000fe20000410000 */
[C---:B------:R-:W-:Y:S01]  /*0540*/  FMUL.FTZ R19, R23.reuse, R28 ;  /* 0x0000001c17137220 */ /* 0x040fe20000410000 */
[----:B------:R-:W-:Y:S01]  /*0550*/  FMUL.FTZ R23, R23, 0.5 ;  /* 0x3f00000017177820 */ /* 0x000fe20000410000 */
[----:B0-----:R-:W-:-:S04]  /*0560*/  SHF.L.U32 R28, R6, 0x10, RZ ;  /* 0x00000010061c7819 */ /* 0x001fc800000006ff */
[----:B------:R-:W0:Y:S01]  /*0570*/  F2F.BF16.F32 R20, R20 ;  /* 0x0000001400147304 */ /* 0x000e220000202000 */
[----:B------:R-:W-:Y:S01]  /*0580*/  FMUL.FTZ R6, R22, 0.79788458347320556641 ;  /* 0x3f4c422a16067820 */ /* 0x000fe20000410000 */
[----:B------:R-:W-:Y:S01]  /*0590*/  FMUL.FTZ R7, R7, R28 ;  /* 0x0000001c07077220 */ /* 0x000fe20000410000 */
[----:B-1----:R-:W-:-:S05]  /*05a0*/  SHF.L.U32 R27, R26, 0x10, RZ ;  /* 0x000000101a1b7819 */ /* 0x002fca00000006ff */
[----:B------:R-:W1:Y:S01]  /*05b0*/  F2F.BF16.F32 R0, R0 ;  /* 0x0000000000007304 */ /* 0x000e620000202000 */
[C---:B------:R-:W-:Y:S01]  /*05c0*/  FMUL.FTZ R27, R22.reuse, R27 ;  /* 0x0000001b161b7220 */ /* 0x040fe20000410000 */
[----:B------:R-:W-:Y:S01]  /*05d0*/  FMUL.FTZ R22, R22, 0.5 ;  /* 0x3f00000016167820 */ /* 0x000fe20000410000 */
[----:B0-----:R-:W-:-:S05]  /*05e0*/  SHF.L.U32 R20, R20, 0x10, RZ ;  /* 0x0000001014147819 */ /* 0x001fca00000006ff */
[----:B------:R-:W0:Y:S01]  /*05f0*/  F2F.BF16.F32 R24, R24 ;  /* 0x0000001800187304 */ /* 0x000e220000202000 */
[C---:B------:R-:W-:Y:S01]  /*0600*/  FMUL.FTZ R28, R25.reuse, R20 ;  /* 0x00000014191c7220 */ /* 0x040fe20000410000 */
[----:B------:R-:W-:Y:S01]  /*0610*/  FMUL.FTZ R20, R25, 0.5 ;  /* 0x3f00000019147820 */ /* 0x000fe20000410000 */
[----:B-1----:R-:W-:-:S05]  /*0620*/  SHF.L.U32 R0, R0, 0x10, RZ ;  /* 0x0000001000007819 */ /* 0x002fca00000006ff */
[----:B------:R-:W1:Y:S01]  /*0630*/  F2F.BF16.F32 R17, R17 ;  /* 0x0000001100117304 */ /* 0x000e620000202000 */
[----:B0-----:R-:W-:-:S07]  /*0640*/  SHF.L.U32 R29, R24, 0x10, RZ ;  /* 0x00000010181d7819 */ /* 0x001fce00000006ff */
[----:B------:R-:W0:Y:S01]  /*0650*/  F2F.BF16.F32 R18, R18 ;  /* 0x0000001200127304 */ /* 0x000e220000202000 */
[----:B------:R-:W-:Y:S01]  /*0660*/  FMUL.FTZ R24, R0, R29 ;  /* 0x0000001d00187220 */ /* 0x000fe20000410000 */
[----:B------:R-:W-:Y:S01]  /*0670*/  FMUL.FTZ R0, R25, 0.79788458347320556641 ;  /* 0x3f4c422a19007820 */ /* 0x000fe20000410000 */
[----:B-1----:R-:W-:-:S05]  /*0680*/  SHF.L.U32 R25, R17, 0x10, RZ ;  /* 0x0000001011197819 */ /* 0x002fca00000006ff */
[----:B------:R-:W1:Y:S01]  /*0690*/  F2F.BF16.F32 R19, R19 ;  /* 0x0000001300137304 */ /* 0x000e620000202000 */
[----:B------:R-:W-:Y:S01]  /*06a0*/  FADD.FTZ R26, R25, 1 ;  /* 0x3f800000191a7421 */ /* 0x000fe20000010000 */
[----:B0-----:R-:W-:-:S06]  /*06b0*/  SHF.L.U32 R25, R18, 0x10, RZ ;  /* 0x0000001012197819 */ /* 0x001fcc00000006ff */
[----:B------:R-:W0:Y:S01]  /*06c0*/  F2F.BF16.F32 R27, R27 ;  /* 0x0000001b001b7304 */ /* 0x000e220000202000 */
[----:B------:R-:W-:Y:S01]  /*06d0*/  FADD.FTZ R25, R25, 1 ;  /* 0x3f80000019197421 */ /* 0x000fe20000010000 */
[----:B-1----:R-:W-:-:S06]  /*06e0*/  IMAD.U32 R29, R19, 0x10000, RZ ;  /* 0x00010000131d7824 */ /* 0x002fcc00078e00ff */
[----:B------:R-:W1:Y:S01]  /*06f0*/  F2F.BF16.F32 R28, R28 ;  /* 0x0000001c001c7304 */ /* 0x000e620000202000 */
[----:B------:R-:W-:Y:S01]  /*0700*/  FADD.FTZ R29, R29, 1 ;  /* 0x3f8000001d1d7421 */ /* 0x000fe20000010000 */
[----:B0-----:R-:W-:-:S06]  /*0710*/  SHF.L.U32 R17, R27, 0x10, RZ ;  /* 0x000000101b117819 */ /* 0x001fcc00000006ff */
[----:B------:R-:W0:Y:S01]  /*0720*/  F2F.BF16.F32 R12, R12 ;  /* 0x0000000c000c7304 */ /* 0x000e220000202000 */
[----:B------:R-:W-:Y:S01]  /*0730*/  FADD.FTZ R18, R17, 1 ;  /* 0x3f80000011127421 */ /* 0x000fe20000010000 */
[----:B-1----:R-:W-:-:S06]  /*0740*/  SHF.L.U32 R27, R28, 0x10, RZ ;  /* 0x000000101c1b7819 */ /* 0x002fcc00000006ff */
[----:B------:R-:W1:Y:S01]  /*0750*/  F2F.BF16.F32 R26, R26 ;  /* 0x0000001a001a7304 */ /* 0x000e620000202000 */
[----:B------:R-:W-:Y:S01]  /*0760*/  FADD.FTZ R17, R27, 1 ;  /* 0x3f8000001b117421 */ /* 0x000fe20000010000 */
[----:B0-----:R-:W-:-:S06]  /*0770*/  SHF.L.U32 R12, R12, 0x10, RZ ;  /* 0x000000100c0c7819 */ /* 0x001fcc00000006ff */
[----:B------:R-:W0:Y:S01]  /*0780*/  F2F.BF16.F32 R15, R15 ;  /* 0x0000000f000f7304 */ /* 0x000e220000202000 */
[----:B-1----:R-:W-:-:S07]  /*0790*/  SHF.L.U32 R27, R26, 0x10, RZ ;  /* 0x000000101a1b7819 */ /* 0x002fce00000006ff */
[----:B------:R-:W1:Y:S01]  /*07a0*/  F2F.BF16.F32 R25, R25 ;  /* 0x0000001900197304 */ /* 0x000e620000202000 */
[----:B------:R-:W-:Y:S01]  /*07b0*/  FMUL.FTZ R27, R12, R27 ;  /* 0x0000001b0c1b7220 */ /* 0x000fe20000410000 */
        /* <DEDUP_REMOVED lines=17> */
[----:B-1----:R-:W-:-:S07]  /*08d0*/  IMAD.U32 R6, R6, 0x10000, RZ ;  /* 0x0001000006067824 */ /* 0x002fce00078e00ff */
[----:B------:R-:W1:Y:S01]  /*08e0*/  F2F.BF16.F32 R15, R27 ;  /* 0x0000001b000f7304 */ /* 0x000e620000202000 */
[----:B------:R-:W-:Y:S01]  /*08f0*/  FMUL.FTZ R6, R6, R19 ;  /* 0x0000001306067220 */ /* 0x000fe20000410000 */
[----:B0-----:R-:W-:-:S06]  /*0900*/  SHF.L.U32 R21, R21, 0x10, RZ ;  /* 0x0000001015157819 */ /* 0x001fcc00000006ff */
[----:B------:R-:W0:Y:S01]  /*0910*/  F2F.BF16.F32 R7, R7 ;  /* 0x0000000700077304 */ /* 0x000e220000202000 */
[----:B-1----:R-:W-:-:S07]  /*0920*/  SHF.L.U32 R17, R15, 0x10, RZ ;  /* 0x000000100f117819 */ /* 0x002fce00000006ff */
[----:B------:R-:W1:Y:S01]  /*0930*/  F2F.BF16.F32 R24, R24 ;  /* 0x0000001800187304 */ /* 0x000e620000202000 */
[----:B0-----:R-:W-:-:S07]  /*0940*/  SHF.L.U32 R7, R7, 0x10, RZ ;  /* 0x0000001007077819 */ /* 0x001fce00000006ff */
[----:B------:R-:W0:Y:S01]  /*0950*/  F2F.BF16.F32 R12, R12 ;  /* 0x0000000c000c7304 */ /* 0x000e220000202000 */
[----:B-1----:R-:W-:-:S07]  /*0960*/  SHF.L.U32 R18, R24, 0x10, RZ ;  /* 0x0000001018127819 */ /* 0x002fce00000006ff */
[----:B------:R-:W1:Y:S01]  /*0970*/  F2F.BF16.F32 R5, R5 ;  /* 0x0000000500057304 */ /* 0x000e620000202000 */
[----:B0-----:R-:W-:-:S07]  /*0980*/  SHF.L.U32 R19, R12, 0x10, RZ ;  /* 0x000000100c137819 */ /* 0x001fce00000006ff */
[----:B------:R-:W0:Y:S01]  /*0990*/  F2F.BF16.F32 R0, R0 ;  /* 0x0000000000007304 */ /* 0x000e220000202000 */
[----:B-1----:R-:W-:-:S07]  /*09a0*/  IMAD.U32 R24, R5, 0x10000, RZ ;  /* 0x0001000005187824 */ /* 0x002fce00078e00ff */
[----:B------:R-:W1:Y:S01]  /*09b0*/  F2F.BF16.F32 R6, R6 ;  /* 0x0000000600067304 */ /* 0x000e620000202000 */
[----:B0-----:R-:W-:-:S07]  /*09c0*/  SHF.L.U32 R27, R0, 0x10, RZ ;  /* 0x00000010001b7819 */ /* 0x001fce00000006ff */
[----:B------:R-:W0:Y:S01]  /*09d0*/  MUFU.TANH R21, R21 ;  /* 0x0000001500157308 */ /* 0x000e220000002400 */
[----:B-1----:R-:W-:-:S07]  /*09e0*/  SHF.L.U32 R26, R6, 0x10, RZ ;  /* 0x00000010061a7819 */ /* 0x002fce00000006ff */
[----:B------:R-:W-:Y:S08]  /*09f0*/  MUFU.TANH R25, R7 ;  /* 0x0000000700197308 */ /* 0x000ff00000002400 */
[----:B------:R-:W-:Y:S08]  /*0a00*/  MUFU.TANH R17, R17 ;  /* 0x0000001100117308 */ /* 0x000ff00000002400 */
[----:B------:R-:W-:Y:S08]  /*0a10*/  MUFU.TANH R18, R18 ;  /* 0x0000001200127308 */ /* 0x000ff00000002400 */
[----:B------:R-:W-:Y:S08]  /*0a20*/  MUFU.TANH R19, R19 ;  /* 0x0000001300137308 */ /* 0x000ff00000002400 */
[----:B------:R-:W-:Y:S08]  /*0a30*/  MUFU.TANH R24, R24 ;  /* 0x0000001800187308 */ /* 0x000ff00000002400 */
[----:B------:R-:W-:Y:S08]  /*0a40*/  MUFU.TANH R6, R27 ;  /* 0x0000001b00067308 */ /* 0x000ff00000002400 */
[----:B0-----:R-:W0:Y:S08]  /*0a50*/  F2F.BF16.F32 R15, R21 ;  /* 0x00000015000f7304 */ /* 0x001e300000202000 */
[----:B------:R-:W-:Y:S01]  /*0a60*/  MUFU.TANH R5, R26 ;  /* 0x0000001a00057308 */ /* 0x000fe20000002400 */
[----:B0-----:R-:W-:-:S07]  /*0a70*/  SHF.L.U32 R15, R15, 0x10, RZ ;  /* 0x000000100f0f7819 */ /* 0x001fce00000006ff */
[----:B------:R-:W0:Y:S01]  /*0a80*/  F2F.BF16.F32 R12, R25 ;  /* 0x00000019000c7304 */ /* 0x000e220000202000 */
[----:B------:R-:W-:-:S07]  /*0a90*/  FADD.FTZ R21, R15, 1 ;  /* 0x3f8000000f157421 */ /* 0x000fce0000010000 */
[----:B------:R-:W-:Y:S01]  /*0aa0*/  F2F.BF16.F32 R17, R17 ;  /* 0x0000001100117304 */ /* 0x000fe20000202000 */
[----:B0-----:R-:W-:-:S07]  /*0ab0*/  SHF.L.U32 R15, R12, 0x10, RZ ;  /* 0x000000100c0f7819 */ /* 0x001fce00000006ff */
[----:B------:R-:W0:Y:S01]  /*0ac0*/  F2F.BF16.F32 R18, R18 ;  /* 0x0000001200127304 */ /* 0x000e220000202000 */
[----:B------:R-:W-:-:S07]  /*0ad0*/  FADD.FTZ R15, R15, 1 ;  /* 0x3f8000000f0f7421 */ /* 0x000fce0000010000 */
[----:B------:R1:W2:Y:S01]  /*0ae0*/  F2F.BF16.F32 R0, R19 ;  /* 0x0000001300007304 */ /* 0x0002a20000202000 */
[----:B0-----:R-:W-:-:S07]  /*0af0*/  SHF.L.U32 R25, R18, 0x10, RZ ;  /* 0x0000001012197819 */ /* 0x001fce00000006ff */
[----:B------:R-:W0:Y:S01]  /*0b00*/  F2F.BF16.F32 R7, R24 ;  /* 0x0000001800077304 */ /* 0x000e220000202000 */
[----:B-1----:R-:W-:Y:S01]  /*0b10*/  SHF.L.U32 R19, R17, 0x10, RZ ;  /* 0x0000001011137819 */ /* 0x002fe200000006ff */
[----:B------:R-:W-:Y:S01]  /*0b20*/  FADD.FTZ R25, R25, 1 ;  /* 0x3f80000019197421 */ /* 0x000fe20000010000 */
[----:B--2---:R-:W-:-:S05]  /*0b30*/  SHF.L.U32 R18, R0, 0x10, RZ ;  /* 0x0000001000127819 */ /* 0x004fca00000006ff */
[----:B------:R-:W1:Y:S01]  /*0b40*/  F2F.BF16.F32 R6, R6 ;  /* 0x0000000600067304 */ /* 0x000e620000202000 */
[----:B------:R-:W-:Y:S01]  /*0b50*/  FADD.FTZ R0, R19, 1 ;  /* 0x3f80000013007421 */ /* 0x000fe20000010000 */
[----:B------:R-:W-:Y:S01]  /*0b60*/  FADD.FTZ R18, R18, 1 ;  /* 0x3f80000012127421 */ /* 0x000fe20000010000 */
[----:B0-----:R-:W-:-:S05]  /*0b70*/  SHF.L.U32 R19, R7, 0x10, RZ ;  /* 0x0000001007137819 */ /* 0x001fca00000006ff */
[----:B------:R-:W0:Y:S01]  /*0b80*/  F2F.BF16.F32 R5, R5 ;  /* 0x0000000500057304 */ /* 0x000e220000202000 */
[----:B-1----:R-:W-:-:S07]  /*0b90*/  SHF.L.U32 R24, R6, 0x10, RZ ;  /* 0x0000001006187819 */ /* 0x002fce00000006ff */
[----:B------:R-:W1:Y:S01]  /*0ba0*/  F2F.BF16.F32 R13, R13 ;  /* 0x0000000d000d7304 */ /* 0x000e620000202000 */
[----:B------:R-:W-:-:S07]  /*0bb0*/  FADD.FTZ R24, R24, 1 ;  /* 0x3f80000018187421 */ /* 0x000fce0000010000 */
[----:B------:R0:W2:Y:S08]  /*0bc0*/  F2F.BF16.F32 R12, R21 ;  /* 0x00000015000c7304 */ /* 0x0000b00000202000 */
[----:B------:R-:W3:Y:S01]  /*0bd0*/  F2F.BF16.F32 R10, R10 ;  /* 0x0000000a000a7304 */ /* 0x000ee20000202000 */
[----:B0-----:R-:W-:Y:S02]  /*0be0*/  IMAD.U32 R21, R5, 0x10000, RZ ;  /* 0x0001000005157824 */ /* 0x001fe400078e00ff */
[----:B------:R-:W-:Y:S01]  /*0bf0*/  FADD.FTZ R5, R19, 1 ;  /* 0x3f80000013057421 */ /* 0x000fe20000010000 */
[----:B-1----:R-:W-:Y:S01]  /*0c00*/  SHF.L.U32 R19, R13, 0x10, RZ ;  /* 0x000000100d137819 */ /* 0x002fe200000006ff */
[----:B------:R-:W-:Y:S01]  /*0c10*/  FADD.FTZ R21, R21, 1 ;  /* 0x3f80000015157421 */ /* 0x000fe20000010000 */
[----:B--2---:R-:W-:-:S02]  /*0c20*/  SHF.L.U32 R13, R12, 0x10, RZ ;  /* 0x000000100c0d7819 */ /* 0x004fc400000006ff */
[----:B------:R-:W0:Y:S01]  /*0c30*/  F2F.BF16.F32 R14, R14 ;  /* 0x0000000e000e7304 */ /* 0x000e220000202000 */
[----:B---3--:R-:W-:-:S07]  /*0c40*/  SHF.L.U32 R10, R10, 0x10, RZ ;  /* 0x000000100a0a7819 */ /* 0x008fce00000006ff */
[----:B------:R-:W1:Y:S01]  /*0c50*/  F2F.BF16.F32 R15, R15 ;  /* 0x0000000f000f7304 */ /* 0x000e620000202000 */
[----:B------:R-:W-:Y:S01]  /*0c60*/  FMUL.FTZ R10, R10, R13 ;  /* 0x0000000d0a0a7220 */ /* 0x000fe20000410000 */
[----:B0-----:R-:W-:-:S06]  /*0c70*/  SHF.L.U32 R14, R14, 0x10, RZ ;  /* 0x000000100e0e7819 */ /* 0x001fcc00000006ff */
[----:B------:R-:W-:Y:S01]  /*0c80*/  F2F.BF16.F32 R17, R25 ;  /* 0x0000001900117304 */ /* 0x000fe20000202000 */
[----:B-1----:R-:W-:-:S07]  /*0c90*/  SHF.L.U32 R15, R15, 0x10, RZ ;  /* 0x000000100f0f7819 */ /* 0x002fce00000006ff */
[----:B------:R-:W0:Y:S01]  /*0ca0*/  F2F.BF16.F32 R0, R0 ;  /* 0x0000000000007304 */ /* 0x000e220000202000 */
[----:B------:R-:W-:-:S07]  /*0cb0*/  FMUL.FTZ R13, R14, R15 ;  /* 0x0000000f0e0d7220 */ /* 0x000fce0000410000 */
[----:B------:R1:W2:Y:S01]  /*0cc0*/  F2F.BF16.F32 R7, R18 ;  /* 0x0000001200077304 */ /* 0x0002a20000202000 */
[----:B0-----:R-:W-:-:S07]  /*0cd0*/  SHF.L.U32 R15, R0, 0x10, RZ ;  /* 0x00000010000f7819 */ /* 0x001fce00000006ff */
[----:B------:R-:W0:Y:S01]  /*0ce0*/  F2F.BF16.F32 R4, R4 ;  /* 0x0000000400047304 */ /* 0x000e220000202000 */
[----:B-1----:R-:W-:-:S05]  /*0cf0*/  SHF.L.U32 R18, R17, 0x10, RZ ;  /* 0x0000001011127819 */ /* 0x002fca00000006ff */
[----:B------:R-:W-:Y:S01]  /*0d00*/  FMUL.FTZ R14, R19, R18 ;  /* 0x00000012130e7220 */ /* 0x000fe20000410000 */
[----:B--2---:R-:W-:Y:S01]  /*0d10*/  SHF.L.U32 R7, R7, 0x10, RZ ;  /* 0x0000001007077819 */ /* 0x004fe200000006ff */
[----:B------:R-:W1:Y:S01]  /*0d20*/  F2F.BF16.F32 R16, R16 ;  /* 0x0000001000107304 */ /* 0x000e620000202000 */
[----:B0-----:R-:W-:-:S07]  /*0d30*/  SHF.L.U32 R4, R4, 0x10, RZ ;  /* 0x0000001004047819 */ /* 0x001fce00000006ff */
        /* <DEDUP_REMOVED lines=10> */
[----:B------:R-:W-:Y:S01]  /*0de0*/  FMUL.FTZ R0, R23, R0 ;  /* 0x0000000017007220 */ /* 0x000fe20000410000 */
[----:B-1----:R-:W-:-:S06]  /*0df0*/  SHF.L.U32 R17, R12, 0x10, RZ ;  /* 0x000000100c117819 */ /* 0x002fcc00000006ff */
[----:B------:R-:W1:Y:S01]  /*0e00*/  F2F.BF16.F32 R6, R21 ;  /* 0x0000001500067304 */ /* 0x000e620000202000 */
[----:B------:R-:W-:Y:S01]  /*0e10*/  FMUL.FTZ R12, R4, R15 ;  /* 0x0000000f040c7220 */ /* 0x000fe20000410000 */
[----:B------:R-:W-:Y:S01]  /*0e20*/  F2FP.BF16.F32.PACK_AB R4, R7, R10 ;  /* 0x0000000a0704723e */ /* 0x000fe200000010ff */
[----:B------:R-:W-:Y:S01]  /*0e30*/  FMUL.FTZ R17, R20, R17 ;  /* 0x0000001114117220 */ /* 0x000fe20000410000 */
[----:B0-----:R-:W-:-:S04]  /*0e40*/  SHF.L.U32 R22, R22, 0x10, RZ ;  /* 0x0000001016167819 */ /* 0x001fc800000006ff */
[----:B------:R-:W-:Y:S02]  /*0e50*/  F2FP.BF16.F32.PACK_AB R7, R17, R12 ;  /* 0x0000000c1107723e */ /* 0x000fe400000010ff */
[----:B-1----:R-:W-:-:S05]  /*0e60*/  SHF.L.U32 R5, R6, 0x10, RZ ;  /* 0x0000001006057819 */ /* 0x002fca00000006ff */
[----:B------:R-:W-:Y:S01]  /*0e70*/  FMUL.FTZ R15, R22, R5 ;  /* 0x00000005160f7220 */ /* 0x000fe20000410000 */
[----:B------:R-:W-:Y:S01]  /*0e80*/  F2FP.BF16.F32.PACK_AB R5, R0, R13 ;  /* 0x0000000d0005723e */ /* 0x000fe200000010ff */
[C---:B------:R-:W-:Y:S01]  /*0e90*/  IMAD.WIDE R12, R11.reuse, 0x10, R8 ;  /* 0x000000100b0c7825 */ /* 0x040fe200078e0208 */
[----:B------:R-:W-:Y:S02]  /*0ea0*/  IADD3 R11, R11, UR5, RZ ;  /* 0x000000050b0b7c10 */ /* 0x000fe4000fffe0ff */
[----:B------:R-:W-:Y:S02]  /*0eb0*/  F2FP.BF16.F32.PACK_AB R6, R15, R14 ;  /* 0x0000000e0f06723e */ /* 0x000fe400000010ff */
[----:B------:R-:W-:-:S03]  /*0ec0*/  ISETP.GE.AND P0, PT, R11, UR4, PT ;  /* 0x000000040b007c0c */ /* 0x000fc6000bf06270 */
[----:B------:R0:W-:Y:S10]  /*0ed0*/  STG.E.128 desc[UR6][R12.64], R4 ;  /* 0x000000040c007986 */ /* 0x0001f4000c101d06 */
[----:B------:R-:W-:Y:S05]  /*0ee0*/  @!P0 BRA `(.L_x_30) ;  /* 0xfffffff000848947 */ /* 0x000fea000383ffff */
[----:B------:R-:W-:Y:S05]  /*0ef0*/  EXIT ;  /* 0x000000000000794d */ /* 0x000fea0003800000 */
.L_x_31:
        /* <DEDUP_REMOVED lines=16> */
.L_x_240:


//--------------------- .text._ZN4vllm17activation_kernelIN3c104HalfEXadL_ZNS_16gelu_fast_kernelIS2_EET_RKS4_EELb1ELb0EEEvPS4_PS5_i --------------------------
	.section	.text._ZN4vllm17activation_kernelIN3c104HalfEXadL_ZNS_16gelu_fast_kernelIS2_EET_RKS4_EELb1ELb0EEEvPS4_PS5_i,"ax",@progbits
	.align	128
        .global         _ZN4vllm17activation_kernelIN3c104HalfEXadL_ZNS_16gelu_fast_kernelIS2_EET_RKS4_EELb1ELb0EEEvPS4_PS5_i
        .type           _ZN4vllm17activation_kernelIN3c104HalfEXadL_ZNS_16gelu_fast_kernelIS2_EET_RKS4_EELb1ELb0EEEvPS4_PS5_i,@function
        .size           _ZN4vllm17activation_kernelIN3c104HalfEXadL_ZNS_16gelu_fast_kernelIS2_EET_RKS4_EELb1ELb0EEEvPS4_PS5_i,(.L_x_241 - _ZN4vllm17activation_kernelIN3c104HalfEXadL_ZNS_16gelu_fast_kernelIS2_EET_RKS4_EELb1ELb0EEEvPS4_PS5_i)
        .other          _ZN4vllm17activation_kernelIN3c104HalfEXadL_ZNS_16gelu_fast_kernelIS2_EET_RKS4_EELb1ELb0EEEvPS4_PS5_i,@"STO_CUDA_ENTRY STV_DEFAULT"
_ZN4vllm17activation_kernelIN3c104HalfEXadL_ZNS_16gelu_fast_kernelIS2_EET_RKS4_EELb1ELb0EEEvPS4_PS5_i:
.text._ZN4vllm17activation_kernelIN3c104HalfEXadL_ZNS_16gelu_fast_kernelIS2_EET_RKS4_EELb1ELb0EEEvPS4_PS5_i:
        /* <DEDUP_REMOVED lines=16> */
.L_x_32:
[----:B0-----:R-:W-:-:S06]  /*0100*/  IMAD.WIDE R4, R11, 0x10, R2 ;  /* 0x000000100b047825 */ /* 0x001fcc00078e0202 */
[----:B------:R-:W2:Y:S02]  /*0110*/  LDG.E.128.CONSTANT R4, desc[UR6][R4.64] ;  /* 0x0000000604047981 */ /* 0x000ea4000c1e9d00 */
[--C-:B--2---:R-:W-:Y:S02]  /*0120*/  HADD2.F32 R10, -RZ, R4.reuse.H0_H0 ;  /* 0x20000004ff0a7230 */ /* 0x104fe40000004100 */
[----:B------:R-:W-:Y:S02]  /*0130*/  HADD2.F32 R12, -RZ, R4.H1_H1 ;  /* 0x30000004ff0c7230 */ /* 0x000fe40000004100 */
[--C-:B------:R-:W-:Y:S02]  /*0140*/  HADD2.F32 R13, -RZ, R5.reuse.H0_H0 ;  /* 0x20000005ff0d7230 */ /* 0x100fe40000004100 */
[C---:B------:R-:W-:Y:S01]  /*0150*/  FMUL.FTZ R0, R10.reuse, 0.79788458347320556641 ;  /* 0x3f4c422a0a007820 */ /* 0x040fe20000410000 */
[----:B------:R-:W-:Y:S01]  /*0160*/  FMUL.FTZ R17, R10, 0.044714998453855514526 ;  /* 0x3d3727130a117820 */ /* 0x000fe20000410000 */
[C---:B------:R-:W-:Y:S01]  /*0170*/  FMUL.FTZ R14, R12.reuse, 0.79788458347320556641 ;  /* 0x3f4c422a0c0e7820 */ /* 0x040fe20000410000 */
[----:B------:R-:W-:Y:S01]  /*0180*/  FMUL.FTZ R15, R12, 0.044714998453855514526 ;  /* 0x3d3727130c0f7820 */ /* 0x000fe20000410000 */
[----:B------:R-:W-:Y:S01]  /*0190*/  FMUL.FTZ R21, R13, 0.044714998453855514526 ;  /* 0x3d3727130d157820 */ /* 0x000fe20000410000 */
[----:B------:R-:W-:Y:S01]  /*01a0*/  HADD2.F32 R5, -RZ, R5.H1_H1 ;  /* 0x30000005ff057230 */ /* 0x000fe20000004100 */
[----:B------:R-:W-:Y:S01]  /*01b0*/  F2FP.F16.F32.PACK_AB R17, R17, R0 ;  /* 0x000000001111723e */ /* 0x000fe200000000ff */
[----:B------:R-:W-:Y:S01]  /*01c0*/  HADD2.F32 R0, -RZ, R6.H0_H0 ;  /* 0x20000006ff007230 */ /* 0x000fe20000004100 */
[----:B------:R-:W-:Y:S01]  /*01d0*/  F2FP.F16.F32.PACK_AB R16, R15, R14 ;  /* 0x0000000e0f10723e */ /* 0x000fe200000000ff */
[----:B------:R-:W-:Y:S01]  /*01e0*/  FMUL.FTZ R14, R13, 0.79788458347320556641 ;  /* 0x3f4c422a0d0e7820 */ /* 0x000fe20000410000 */
[----:B------:R-:W-:Y:S01]  /*01f0*/  FMUL.FTZ R22, R5, 0.79788458347320556641 ;  /* 0x3f4c422a05167820 */ /* 0x000fe20000410000 */
[----:B------:R-:W-:-:S02]  /*0200*/  HADD2.F32 R15, -RZ, R17.H1_H1 ;  /* 0x30000011ff0f7230 */ /* 0x000fc40000004100 */
[----:B------:R-:W-:Y:S01]  /*0210*/  FMUL.FTZ R23, R5, 0.044714998453855514526 ;  /* 0x3d37271305177820 */ /* 0x000fe20000410000 */
[----:B------:R-:W-:Y:S01]  /*0220*/  HADD2.F32 R19, -RZ, R16.H1_H1 ;  /* 0x30000010ff137230 */ /* 0x000fe20000004100 */
[----:B------:R-:W-:Y:S01]  /*0230*/  F2FP.F16.F32.PACK_AB R14, R21, R14 ;  /* 0x0000000e150e723e */ /* 0x000fe200000000ff */
[----:B------:R-:W-:Y:S01]  /*0240*/  FMUL.FTZ R24, R0, 0.79788458347320556641 ;  /* 0x3f4c422a00187820 */ /* 0x000fe20000410000 */
[----:B------:R-:W-:Y:S01]  /*0250*/  FMUL.FTZ R15, R10, R15 ;  /* 0x0000000f0a0f7220 */ /* 0x000fe20000410000 */
[----:B------:R-:W-:Y:S01]  /*0260*/  FMUL.FTZ R25, R0, 0.044714998453855514526 ;  /* 0x3d37271300197820 */ /* 0x000fe20000410000 */
[----:B------:R-:W-:Y:S01]  /*0270*/  FMUL.FTZ R19, R12, R19 ;  /* 0x000000130c137220 */ /* 0x000fe20000410000 */
[----:B------:R-:W-:Y:S02]  /*0280*/  HADD2.F32 R18, -RZ, R14.H1_H1 ;  /* 0x3000000eff127230 */ /* 0x000fe40000004100 */
[----:B------:R-:W-:Y:S01]  /*0290*/  F2FP.F16.F32.PACK_AB R15, RZ, R15 ;  /* 0x0000000fff0f723e */ /* 0x000fe200000000ff */
[----:B------:R-:W-:Y:S01]  /*02a0*/  HADD2.F32 R17, -RZ, R17.H0_H0 ;  /* 0x20000011ff117230 */ /* 0x000fe20000004100 */
[----:B------:R-:W-:Y:S01]  /*02b0*/  F2FP.F16.F32.PACK_AB R19, RZ, R19 ;  /* 0x00000013ff13723e */ /* 0x000fe200000000ff */
[----:B------:R-:W-:Y:S01]  /*02c0*/  FMUL.FTZ R21, R13, R18 ;  /* 0x000000120d157220 */ /* 0x000fe20000410000 */
[----:B------:R-:W-:Y:S01]  /*02d0*/  F2FP.F16.F32.PACK_AB R18, R23, R22 ;  /* 0x000000161712723e */ /* 0x000fe200000000ff */
[----:B------:R-:W-:-:S02]  /*02e0*/  HADD2.F32 R15, -RZ, R15.H0_H0 ;  /* 0x2000000fff0f7230 */ /* 0x000fc40000004100 */
[----:B------:R-:W-:Y:S01]  /*02f0*/  HADD2.F32 R20, -RZ, R19.H0_H0 ;  /* 0x20000013ff147230 */ /* 0x000fe20000004100 */
[----:B------:R-:W-:Y:S01]  /*0300*/  F2FP.F16.F32.PACK_AB R21, RZ, R21 ;  /* 0x00000015ff15723e */ /* 0x000fe200000000ff */
[----:B------:R-:W-:Y:S02]  /*0310*/  HADD2.F32 R6, -RZ, R6.H1_H1 ;  /* 0x30000006ff067230 */ /* 0x000fe40000004100 */
[----:B------:R-:W-:Y:S01]  /*0320*/  FADD.FTZ R19, R15, 1 ;  /* 0x3f8000000f137421 */ /* 0x000fe20000010000 */
[----:B------:R-:W-:Y:S01]  /*0330*/  F2FP.F16.F32.PACK_AB R15, R25, R24 ;  /* 0x00000018190f723e */ /* 0x000fe200000000ff */
[----:B------:R-:W-:Y:S02]  /*0340*/  HADD2.F32 R24, -RZ, R18.H1_H1 ;  /* 0x30000012ff187230 */ /* 0x000fe40000004100 */
[----:B------:R-:W-:Y:S01]  /*0350*/  FADD.FTZ R20, R20, 1 ;  /* 0x3f80000014147421 */ /* 0x000fe20000010000 */
[----:B------:R-:W-:Y:S01]  /*0360*/  HADD2.F32 R22, -RZ, R21.H0_H0 ;  /* 0x20000015ff167230 */ /* 0x000fe20000004100 */
[----:B------:R-:W-:Y:S01]  /*0370*/  F2FP.F16.F32.PACK_AB R19, RZ, R19 ;  /* 0x00000013ff13723e */ /* 0x000fe200000000ff */
[----:B------:R-:W-:-:S02]  /*0380*/  HADD2.F32 R23, -RZ, R15.H1_H1 ;  /* 0x3000000fff177230 */ /* 0x000fc40000004100 */
[----:B------:R-:W-:Y:S01]  /*0390*/  FMUL.FTZ R24, R5, R24 ;  /* 0x0000001805187220 */ /* 0x000fe20000410000 */
[----:B------:R-:W-:Y:S01]  /*03a0*/  F2FP.F16.F32.PACK_AB R21, RZ, R20 ;  /* 0x00000014ff15723e */ /* 0x000fe200000000ff */
[----:B------:R-:W-:Y:S01]  /*03b0*/  FADD.FTZ R22, R22, 1 ;  /* 0x3f80000016167421 */ /* 0x000fe20000010000 */
[----:B------:R-:W-:Y:S02]  /*03c0*/  HADD2.F32 R20, -RZ, R19.H0_H0 ;  /* 0x20000013ff147230 */ /* 0x000fe40000004100 */
[----:B------:R-:W-:Y:S01]  /*03d0*/  FMUL.FTZ R23, R0, R23 ;  /* 0x0000001700177220 */ /* 0x000fe20000410000 */
[----:B------:R-:W-:Y:S01]  /*03e0*/  F2FP.F16.F32.PACK_AB R24, RZ, R24 ;  /* 0x00000018ff18723e */ /* 0x000fe200000000ff */
[----:B------:R-:W-:Y:S01]  /*03f0*/  HADD2.F32 R14, -RZ, R14.H0_H0 ;  /* 0x2000000eff0e7230 */ /* 0x000fe20000004100 */
[----:B------:R-:W-:Y:S01]  /*0400*/  F2FP.F16.F32.PACK_AB R22, RZ, R22 ;  /* 0x00000016ff16723e */ /* 0x000fe200000000ff */
[----:B------:R-:W-:Y:S01]  /*0410*/  FMUL.FTZ R20, R17, R20 ;  /* 0x0000001411147220 */ /* 0x000fe20000410000 */
[----:B------:R-:W-:Y:S01]  /*0420*/  F2FP.F16.F32.PACK_AB R23, RZ, R23 ;  /* 0x00000017ff17723e */ /* 0x000fe200000000ff */
[----:B------:R-:W-:-:S02]  /*0430*/  HADD2.F32 R24, -RZ, R24.H0_H0 ;  /* 0x20000018ff187230 */ /* 0x000fc40000004100 */
[C---:B------:R-:W-:Y:S01]  /*0440*/  FMUL.FTZ R19, R6.reuse, 0.79788458347320556641 ;  /* 0x3f4c422a06137820 */ /* 0x040fe20000410000 */
[----:B------:R-:W-:Y:S02]  /*0450*/  HADD2.F32 R17, -RZ, R22.H0_H0 ;  /* 0x20000016ff117230 */ /* 0x000fe40000004100 */
[----:B------:R-:W-:Y:S01]  /*0460*/  FMUL.FTZ R22, R6, 0.044714998453855514526 ;  /* 0x3d37271306167820 */ /* 0x000fe20000410000 */
[----:B------:R-:W-:Y:S02]  /*0470*/  HADD2.F32 R23, -RZ, R23.H0_H0 ;  /* 0x20000017ff177230 */ /* 0x000fe40000004100 */
[----:B------:R-:W-:Y:S01]  /*0480*/  FADD.FTZ R24, R24, 1 ;  /* 0x3f80000018187421 */ /* 0x000fe20000010000 */
[----:B------:R-:W-:Y:S02]  /*0490*/  HADD2.F32 R16, -RZ, R16.H0_H0 ;  /* 0x20000010ff107230 */ /* 0x000fe40000004100 */
[----:B------:R-:W-:Y:S01]  /*04a0*/  FMUL.FTZ R14, R14, R17 ;  /* 0x000000110e0e7220 */ /* 0x000fe20000410000 */
[----:B------:R-:W-:-:S02]  /*04b0*/  HADD2.F32 R21, -RZ, R21.H0_H0 ;  /* 0x20000015ff157230 */ /* 0x000fc40000004100 */
[----:B------:R-:W-:Y:S01]  /*04c0*/  FADD.FTZ R23, R23, 1 ;  /* 0x3f80000017177421 */ /* 0x000fe20000010000 */
[--C-:B------:R-:W-:Y:S01]  /*04d0*/  HADD2.F32 R4, -RZ, R7.reuse.H0_H0 ;  /* 0x20000007ff047230 */ /* 0x100fe20000004100 */
[----:B------:R-:W-:Y:S01]  /*04e0*/  F2FP.F16.F32.PACK_AB R24, RZ, R24 ;  /* 0x00000018ff18723e */ /* 0x000fe200000000ff */
[----:B------:R-:W-:Y:S02]  /*04f0*/  HADD2.F32 R7, -RZ, R7.H1_H1 ;  /* 0x30000007ff077230 */ /* 0x000fe40000004100 */
[----:B------:R-:W-:Y:S01]  /*0500*/  FMUL.FTZ R16, R16, R21 ;  /* 0x0000001510107220 */ /* 0x000fe20000410000 */
[----:B------:R-:W-:Y:S01]  /*0510*/  F2FP.F16.F32.PACK_AB R17, RZ, R23 ;  /* 0x00000017ff11723e */ /* 0x000fe200000000ff */
[----:B------:R-:W-:Y:S02]  /*0520*/  HADD2.F32 R18, -RZ, R18.H0_H0 ;  /* 0x20000012ff127230 */ /* 0x000fe40000004100 */
[C---:B------:R-:W-:Y:S01]  /*0530*/  FMUL.FTZ R21, R4.reuse, 0.79788458347320556641 ;  /* 0x3f4c422a04157820 */ /* 0x040fe20000410000 */
[----:B------:R-:W-:Y:S01]  /*0540*/  FMUL.FTZ R26, R4, 0.044714998453855514526 ;  /* 0x3d372713041a7820 */ /* 0x000fe20000410000 */
[----:B------:R-:W-:Y:S01]  /*0550*/  HADD2.F32 R23, -RZ, R24.H0_H0 ;  /* 0x20000018ff177230 */ /* 0x000fe20000004100 */
[----:B------:R-:W-:Y:S01]  /*0560*/  F2FP.F16.F32.PACK_AB R19, R22, R19 ;  /* 0x000000131613723e */ /* 0x000fe200000000ff */
[C---:B------:R-:W-:Y:S01]  /*0570*/  FMUL.FTZ R25, R7.reuse, 0.79788458347320556641 ;  /* 0x3f4c422a07197820 */ /* 0x040fe20000410000 */
[----:B------:R-:W-:Y:S01]  /*0580*/  FMUL.FTZ R28, R7, 0.044714998453855514526 ;  /* 0x3d372713071c7820 */ /* 0x000fe20000410000 */
[----:B------:R-:W-:Y:S01]  /*0590*/  HADD2.F32 R15, -RZ, R15.H0_H0 ;  /* 0x2000000fff0f7230 */ /* 0x000fe20000004100 */
[----:B------:R-:W-:Y:S01]  /*05a0*/  F2FP.F16.F32.PACK_AB R21, R26, R21 ;  /* 0x000000151a15723e */ /* 0x000fe200000000ff */
[----:B------:R-:W-:-:S02]  /*05b0*/  HADD2.F32 R22, -RZ, R17.H0_H0 ;  /* 0x20000011ff167230 */ /* 0x000fc40000004100 */
[----:B------:R-:W-:Y:S01]  /*05c0*/  FMUL.FTZ R18, R18, R23 ;  /* 0x0000001712127220 */ /* 0x000fe20000410000 */
[----:B------:R-:W-:Y:S01]  /*05d0*/  F2FP.F16.F32.PACK_AB R17, R28, R25 ;  /* 0x000000191c11723e */ /* 0x000fe200000000ff */
[----:B------:R-:W-:Y:S01]  /*05e0*/  HADD2.F32 R23, -RZ, R19.H1_H1 ;  /* 0x30000013ff177230 */ /* 0x000fe20000004100 */
[----:B------:R-:W-:Y:S01]  /*05f0*/  F2FP.F16.F32.PACK_AB R16, RZ, R16 ;  /* 0x00000010ff10723e */ /* 0x000fe200000000ff */
[----:B------:R-:W-:Y:S01]  /*0600*/  FMUL.FTZ R15, R15, R22 ;  /* 0x000000160f0f7220 */ /* 0x000fe20000410000 */
[----:B------:R-:W-:Y:S01]  /*0610*/  HADD2.F32 R25, -RZ, R21.H1_H1 ;  /* 0x30000015ff197230 */ /* 0x000fe20000004100 */
[----:B------:R-:W-:Y:S01]  /*0620*/  F2FP.F16.F32.PACK_AB R14, RZ, R14 ;  /* 0x0000000eff0e723e */ /* 0x000fe200000000ff */
[----:B------:R-:W-:Y:S02]  /*0630*/  HADD2.F32 R22, -RZ, R17.H1_H1 ;  /* 0x30000011ff167230 */ /* 0x000fe40000004100 */
[----:B------:R-:W-:Y:S01]  /*0640*/  FMUL.FTZ R23, R6, R23 ;  /* 0x0000001706177220 */ /* 0x000fe20000410000 */
[----:B------:R-:W-:Y:S01]  /*0650*/  F2FP.F16.F32.PACK_AB R20, RZ, R20 ;  /* 0x00000014ff14723e */ /* 0x000fe200000000ff */
[----:B------:R-:W-:Y:S01]  /*0660*/  FMUL.FTZ R25, R4, R25 ;  /* 0x0000001904197220 */ /* 0x000fe20000410000 */
[----:B------:R-:W-:-:S02]  /*0670*/  HADD2.F32 R19, -RZ, R19.H0_H0 ;  /* 0x20000013ff137230 */ /* 0x000fc40000004100 */
[----:B------:R-:W-:Y:S01]  /*0680*/  FMUL.FTZ R22, R7, R22 ;  /* 0x0000001607167220 */ /* 0x000fe20000410000 */
[----:B------:R-:W-:Y:S01]  /*0690*/  F2FP.F16.F32.PACK_AB R23, RZ, R23 ;  /* 0x00000017ff17723e */ /* 0x000fe200000000ff */
[----:B------:R-:W-:Y:S01]  /*06a0*/  HADD2.F32 R20, -RZ, R20.H0_H0 ;  /* 0x20000014ff147230 */ /* 0x000fe20000004100 */
[----:B------:R-:W-:Y:S01]  /*06b0*/  F2FP.F16.F32.PACK_AB R25, RZ, R25 ;  /* 0x00000019ff19723e */ /* 0x000fe200000000ff */
[----:B------:R-:W-:Y:S01]  /*06c0*/  HADD2.F32 R21, -RZ, R21.H0_H0 ;  /* 0x20000015ff157230 */ /* 0x000fe20000004100 */
[----:B------:R-:W-:Y:S01]  /*06d0*/  F2FP.F16.F32.PACK_AB R22, RZ, R22 ;  /* 0x00000016ff16723e */ /* 0x000fe200000000ff */
[----:B------:R-:W-:Y:S01]  /*06e0*/  HADD2.F32 R23, -RZ, R23.H0_H0 ;  /* 0x20000017ff177230 */ /* 0x000fe20000004100 */
[----:B------:R-:W-:Y:S01]  /*06f0*/  F2FP.F16.F32.PACK_AB R18, RZ, R18 ;  /* 0x00000012ff12723e */ /* 0x000fe200000000ff */
[----:B------:R-:W-:Y:S01]  /*0700*/  HADD2.F32 R25, -RZ, R25.H0_H0 ;  /* 0x20000019ff197230 */ /* 0x000fe20000004100 */
[----:B------:R-:W-:Y:S01]  /*0710*/  MUFU.TANH R20, R20 ;  /* 0x0000001400147308 */ /* 0x000fe20000002400 */
[----:B------:R-:W-:-:S02]  /*0720*/  HADD2.F32 R24, -RZ, R22.H0_H0 ;  /* 0x20000016ff187230 */ /* 0x000fc40000004100 */
[----:B------:R-:W-:Y:S01]  /*0730*/  FADD.FTZ R23, R23, 1 ;  /* 0x3f80000017177421 */ /* 0x000fe20000010000 */
[----:B------:R-:W-:Y:S02]  /*0740*/  HADD2.F32 R22, -RZ, R16.H0_H0 ;  /* 0x20000010ff167230 */ /* 0x000fe40000004100 */
[----:B------:R-:W-:Y:S01]  /*0750*/  FADD.FTZ R25, R25, 1 ;  /* 0x3f80000019197421 */ /* 0x000fe20000010000 */
[----:B------:R-:W-:Y:S02]  /*0760*/  HADD2.F32 R16, -RZ, R14.H0_H0 ;  /* 0x2000000eff107230 */ /* 0x000fe40000004100 */
[----:B------:R-:W-:Y:S01]  /*0770*/  FADD.FTZ R24, R24, 1 ;  /* 0x3f80000018187421 */ /* 0x000fe20000010000 */
[----:B------:R-:W-:Y:S01]  /*0780*/  F2FP.F16.F32.PACK_AB R23, RZ, R23 ;  /* 0x00000017ff17723e */ /* 0x000fe200000000ff */
[----:B------:R-:W-:Y:S01]  /*0790*/  HADD2.F32 R17, -RZ, R17.H0_H0 ;  /* 0x20000011ff117230 */ /* 0x000fe20000004100 */
[----:B------:R-:W-:Y:S01]  /*07a0*/  F2FP.F16.F32.PACK_AB R25, RZ, R25 ;  /* 0x00000019ff19723e */ /* 0x000fe200000000ff */
[----:B------:R-:W0:Y:S01]  /*07b0*/  MUFU.TANH R22, R22 ;  /* 0x0000001600167308 */ /* 0x000e220000002400 */
[----:B------:R-:W-:Y:S01]  /*07c0*/  F2FP.F16.F32.PACK_AB R26, RZ, R24 ;  /* 0x00000018ff1a723e */ /* 0x000fe200000000ff */
[----:B------:R-:W-:-:S02]  /*07d0*/  HADD2.F32 R14, -RZ, R23.H0_H0 ;  /* 0x20000017ff0e7230 */ /* 0x000fc40000004100 */
[----:B------:R-:W-:Y:S02]  /*07e0*/  HADD2.F32 R24, -RZ, R25.H0_H0 ;  /* 0x20000019ff187230 */ /* 0x000fe40000004100 */
[----:B------:R-:W-:Y:S02]  /*07f0*/  HADD2.F32 R26, -RZ, R26.H0_H0 ;  /* 0x2000001aff1a7230 */ /* 0x000fe40000004100 */
[----:B------:R-:W-:Y:S01]  /*0800*/  FMUL.FTZ R19, R19, R14 ;  /* 0x0000000e13137220 */ /* 0x000fe20000410000 */
[----:B------:R-:W1:Y:S01]  /*0810*/  MUFU.TANH R16, R16 ;  /* 0x0000001000107308 */ /* 0x000e620000002400 */
[----:B------:R-:W-:Y:S01]  /*0820*/  HADD2.F32 R14, -RZ, R18.H0_H0 ;  /* 0x20000012ff0e7230 */ /* 0x000fe20000004100 */
[----:B------:R-:W-:Y:S01]  /*0830*/  F2FP.F16.F32.PACK_AB R18, RZ, R15 ;  /* 0x0000000fff12723e */ /* 0x000fe200000000ff */
[----:B------:R-:W-:Y:S01]  /*0840*/  FMUL.FTZ R21, R21, R24 ;  /* 0x0000001815157220 */ /* 0x000fe20000410000 */
[----:B------:R-:W-:Y:S01]  /*0850*/  FMUL.FTZ R15, R17, R26 ;  /* 0x0000001a110f7220 */ /* 0x000fe20000410000 */
[----:B------:R-:W-:-:S02]  /*0860*/  FMUL.FTZ R17, R10, 0.5 ;  /* 0x3f0000000a117820 */ /* 0x000fc40000410000 */
[----:B------:R-:W-:Y:S01]  /*0870*/  HADD2.F32 R10, -RZ, R18.H0_H0 ;  /* 0x20000012ff0a7230 */ /* 0x000fe20000004100 */
[----:B------:R-:W-:Y:S01]  /*0880*/  F2FP.F16.F32.PACK_AB R18, RZ, R19 ;  /* 0x00000013ff12723e */ /* 0x000fe200000000ff */
[----:B------:R-:W-:Y:S01]  /*0890*/  FMUL.FTZ R19, R12, 0.5 ;  /* 0x3f0000000c137820 */ /* 0x000fe20000410000 */
[----:B------:R-:W-:Y:S01]  /*08a0*/  F2FP.F16.F32.PACK_AB R23, RZ, R21 ;  /* 0x00000015ff17723e */ /* 0x000fe200000000ff */
[----:B------:R-:W-:Y:S01]  /*08b0*/  FMUL.FTZ R21, R13, 0.5 ;  /* 0x3f0000000d157820 */ /* 0x000fe20000410000 */
[----:B------:R-:W-:Y:S01]  /*08c0*/  F2FP.F16.F32.PACK_AB R15, RZ, R15 ;  /* 0x0000000fff0f723e */ /* 0x000fe200000000ff */
[----:B------:R-:W-:Y:S01]  /*08d0*/  HADD2.F32 R12, -RZ, R18.H0_H0 ;  /* 0x20000012ff0c7230 */ /* 0x000fe20000004100 */
[----:B0-----:R-:W-:Y:S01]  /*08e0*/  F2FP.F16.F32.PACK_AB R22, R19, R22 ;  /* 0x000000161316723e */ /* 0x001fe200000000ff */
[----:B------:R-:W-:Y:S01]  /*08f0*/  HADD2.F32 R13, -RZ, R23.H0_H0 ;  /* 0x20000017ff0d7230 */ /* 0x000fe20000004100 */
[----:B------:R-:W-:Y:S01]  /*0900*/  F2FP.F16.F32.PACK_AB R20, R17, R20 ;  /* 0x000000141114723e */ /* 0x000fe200000000ff */
[----:B------:R-:W-:Y:S01]  /*0910*/  HADD2.F32 R15, -RZ, R15.H0_H0 ;  /* 0x2000000fff0f7230 */ /* 0x000fe20000004100 */
[----:B-1----:R-:W-:Y:S01]  /*0920*/  F2FP.F16.F32.PACK_AB R16, R21, R16 ;  /* 0x000000101510723e */ /* 0x002fe200000000ff */
[----:B------:R-:W-:Y:S01]  /*0930*/  HADD2.F32 R19, -RZ, R22.H0_H0 ;  /* 0x20000016ff137230 */ /* 0x000fe20000004100 */
[----:B------:R-:W0:Y:S01]  /*0940*/  MUFU.TANH R14, R14 ;  /* 0x0000000e000e7308 */ /* 0x000e220000002400 */
[----:B------:R-:W-:-:S02]  /*0950*/  HADD2.F32 R17, -RZ, R20.H0_H0 ;  /* 0x20000014ff117230 */ /* 0x000fc40000004100 */
[----:B------:R-:W-:Y:S01]  /*0960*/  FMUL.FTZ R23, R5, 0.5 ;  /* 0x3f00000005177820 */ /* 0x000fe20000410000 */
[----:B------:R-:W-:Y:S02]  /*0970*/  HADD2.F32 R21, -RZ, R16.H0_H0 ;  /* 0x20000010ff157230 */ /* 0x000fe40000004100 */
[----:B------:R-:W-:Y:S01]  /*0980*/  FADD.FTZ R19, R19, 1 ;  /* 0x3f80000013137421 */ /* 0x000fe20000010000 */
[----:B------:R-:W-:Y:S02]  /*0990*/  HADD2.F32 R22, -RZ, R22.H1_H1 ;  /* 0x30000016ff167230 */ /* 0x000fe40000004100 */
[----:B------:R-:W-:Y:S01]  /*09a0*/  FADD.FTZ R18, R17, 1 ;  /* 0x3f80000011127421 */ /* 0x000fe20000010000 */
[----:B------:R-:W-:Y:S02]  /*09b0*/  HADD2.F32 R16, -RZ, R16.H1_H1 ;  /* 0x30000010ff107230 */ /* 0x000fe40000004100 */
[----:B------:R-:W-:Y:S01]  /*09c0*/  FADD.FTZ R21, R21, 1 ;  /* 0x3f80000015157421 */ /* 0x000fe20000010000 */
[----:B------:R-:W1:Y:S01]  /*09d0*/  MUFU.TANH R10, R10 ;  /* 0x0000000a000a7308 */ /* 0x000e620000002400 */
[----:B------:R-:W-:Y:S01]  /*09e0*/  F2FP.F16.F32.PACK_AB R19, RZ, R19 ;  /* 0x00000013ff13723e */ /* 0x000fe200000000ff */
[----:B------:R-:W-:Y:S01]  /*09f0*/  HADD2.F32 R17, -RZ, R20.H1_H1 ;  /* 0x30000014ff117230 */ /* 0x000fe20000004100 */
[----:B------:R-:W-:-:S02]  /*0a00*/  F2FP.F16.F32.PACK_AB R18, RZ, R18 ;  /* 0x00000012ff12723e */ /* 0x000fc400000000ff */
[----:B------:R-:W-:Y:S01]  /*0a10*/  F2FP.F16.F32.PACK_AB R21, RZ, R21 ;  /* 0x00000015ff15723e */ /* 0x000fe200000000ff */
[----:B------:R-:W-:Y:S02]  /*0a20*/  HADD2.F32 R19, -RZ, R19.H0_H0 ;  /* 0x20000013ff137230 */ /* 0x000fe40000004100 */
[----:B------:R-:W2:Y:S01]  /*0a30*/  MUFU.TANH R12, R12 ;  /* 0x0000000c000c7308 */ /* 0x000ea20000002400 */
[----:B------:R-:W-:Y:S02]  /*0a40*/  HADD2.F32 R18, -RZ, R18.H0_H0 ;  /* 0x20000012ff127230 */ /* 0x000fe40000004100 */
[----:B------:R-:W-:Y:S02]  /*0a50*/  HADD2.F32 R5, -RZ, R21.H0_H0 ;  /* 0x20000015ff057230 */ /* 0x000fe40000004100 */
[----:B------:R-:W-:Y:S01]  /*0a60*/  FMUL.FTZ R21, R0, 0.5 ;  /* 0x3f00000000157820 */ /* 0x000fe20000410000 */
[----:B------:R-:W-:Y:S01]  /*0a70*/  FMUL.FTZ R0, R22, R19 ;  /* 0x0000001316007220 */ /* 0x000fe20000410000 */
[----:B------:R-:W-:Y:S01]  /*0a80*/  FMUL.FTZ R19, R6, 0.5 ;  /* 0x3f00000006137820 */ /* 0x000fe20000410000 */
[----:B------:R-:W-:Y:S01]  /*0a90*/  FMUL.FTZ R6, R4, 0.5 ;  /* 0x3f00000004067820 */ /* 0x000fe20000410000 */
[----:B------:R-:W3:Y:S01]  /*0aa0*/  MUFU.TANH R13, R13 ;  /* 0x0000000d000d7308 */ /* 0x000ee20000002400 */
[----:B------:R-:W-:Y:S01]  /*0ab0*/  FMUL.FTZ R5, R16, R5 ;  /* 0x0000000510057220 */ /* 0x000fe20000410000 */
[----:B------:R-:W-:Y:S01]  /*0ac0*/  FMUL.FTZ R16, R7, 0.5 ;  /* 0x3f00000007107820 */ /* 0x000fe20000410000 */
[----:B------:R-:W-:Y:S01]  /*0ad0*/  FMUL.FTZ R17, R17, R18 ;  /* 0x0000001211117220 */ /* 0x000fe20000410000 */
[----:B0-----:R-:W-:-:S02]  /*0ae0*/  F2FP.F16.F32.PACK_AB R18, R23, R14 ;  /* 0x0000000e1712723e */ /* 0x001fc400000000ff */
[----:B-1----:R-:W-:Y:S02]  /*0af0*/  F2FP.F16.F32.PACK_AB R10, R21, R10 ;  /* 0x0000000a150a723e */ /* 0x002fe400000000ff */
[----:B------:R-:W0:Y:S01]  /*0b00*/  MUFU.TANH R15, R15 ;  /* 0x0000000f000f7308 */ /* 0x000e220000002400 */
[----:B--2---:R-:W-:Y:S01]  /*0b10*/  F2FP.F16.F32.PACK_AB R12, R19, R12 ;  /* 0x0000000c130c723e */ /* 0x004fe200000000ff */
[--C-:B------:R-:W-:Y:S02]  /*0b20*/  HADD2.F32 R14, -RZ, R18.reuse.H0_H0 ;  /* 0x20000012ff0e7230 */ /* 0x100fe40000004100 */
[----:B------:R-:W-:-:S03]  /*0b30*/  HADD2.F32 R4, -RZ, R18.H1_H1 ;  /* 0x30000012ff047230 */ /* 0x000fc60000004100 */
[----:B------:R-:W-:Y:S01]  /*0b40*/  FADD.FTZ R14, R14, 1 ;  /* 0x3f8000000e0e7421 */ /* 0x000fe20000010000 */
[----:B---3--:R-:W-:Y:S01]  /*0b50*/  F2FP.F16.F32.PACK_AB R7, R6, R13 ;  /* 0x0000000d0607723e */ /* 0x008fe200000000ff */
[--C-:B------:R-:W-:Y:S02]  /*0b60*/  HADD2.F32 R13, -RZ, R10.reuse.H0_H0 ;  /* 0x2000000aff0d7230 */ /* 0x100fe40000004100 */
[----:B------:R-:W-:Y:S01]  /*0b70*/  HADD2.F32 R6, -RZ, R10.H1_H1 ;  /* 0x3000000aff067230 */ /* 0x000fe20000004100 */
[----:B------:R-:W-:Y:S01]  /*0b80*/  F2FP.F16.F32.PACK_AB R14, RZ, R14 ;  /* 0x0000000eff0e723e */ /* 0x000fe200000000ff */
[--C-:B------:R-:W-:Y:S02]  /*0b90*/  HADD2.F32 R18, -RZ, R7.reuse.H0_H0 ;  /* 0x20000007ff127230 */ /* 0x100fe40000004100 */
[----:B------:R-:W-:Y:S01]  /*0ba0*/  FADD.FTZ R13, R13, 1 ;  /* 0x3f8000000d0d7421 */ /* 0x000fe20000010000 */
[----:B------:R-:W-:Y:S01]  /*0bb0*/  HADD2.F32 R10, -RZ, R7.H1_H1 ;  /* 0x30000007ff0a7230 */ /* 0x000fe20000004100 */
[----:B0-----:R-:W-:Y:S01]  /*0bc0*/  F2FP.F16.F32.PACK_AB R16, R16, R15 ;  /* 0x0000000f1010723e */ /* 0x001fe200000000ff */
[----:B------:R-:W-:-:S02]  /*0bd0*/  HADD2.F32 R15, -RZ, R12.H0_H0 ;  /* 0x2000000cff0f7230 */ /* 0x000fc40000004100 */
[----:B------:R-:W-:Y:S01]  /*0be0*/  FADD.FTZ R18, R18, 1 ;  /* 0x3f80000012127421 */ /* 0x000fe20000010000 */
[----:B------:R-:W-:Y:S02]  /*0bf0*/  HADD2.F32 R12, -RZ, R12.H1_H1 ;  /* 0x3000000cff0c7230 */ /* 0x000fe40000004100 */
[--C-:B------:R-:W-:Y:S02]  /*0c00*/  HADD2.F32 R19, -RZ, R16.reuse.H0_H0 ;  /* 0x20000010ff137230 */ /* 0x100fe40000004100 */
[----:B------:R-:W-:Y:S02]  /*0c10*/  HADD2.F32 R7, -RZ, R16.H1_H1 ;  /* 0x30000010ff077230 */ /* 0x000fe40000004100 */
[----:B------:R-:W-:Y:S01]  /*0c20*/  FADD.FTZ R16, R15, 1 ;  /* 0x3f8000000f107421 */ /* 0x000fe20000010000 */
[----:B------:R-:W-:Y:S01]  /*0c30*/  F2FP.F16.F32.PACK_AB R15, RZ, R13 ;  /* 0x0000000dff0f723e */ /* 0x000fe200000000ff */
[----:B------:R-:W-:Y:S01]  /*0c40*/  FADD.FTZ R19, R19, 1 ;  /* 0x3f80000013137421 */ /* 0x000fe20000010000 */
[----:B------:R-:W-:Y:S01]  /*0c50*/  F2FP.F16.F32.PACK_AB R18, RZ, R18 ;  /* 0x00000012ff12723e */ /* 0x000fe200000000ff */
[----:B------:R-:W-:Y:S01]  /*0c60*/  HADD2.F32 R13, -RZ, R14.H0_H0 ;  /* 0x2000000eff0d7230 */ /* 0x000fe20000004100 */
[----:B------:R-:W-:Y:S01]  /*0c70*/  F2FP.F16.F32.PACK_AB R16, RZ, R16 ;  /* 0x00000010ff10723e */ /* 0x000fe200000000ff */
[----:B------:R-:W-:Y:S01]  /*0c80*/  HADD2.F32 R15, -RZ, R15.H0_H0 ;  /* 0x2000000fff0f7230 */ /* 0x000fe20000004100 */
[----:B------:R-:W-:Y:S01]  /*0c90*/  F2FP.F16.F32.PACK_AB R20, RZ, R19 ;  /* 0x00000013ff14723e */ /* 0x000fe200000000ff */
[----:B------:R-:W-:-:S02]  /*0ca0*/  HADD2.F32 R21, -RZ, R18.H0_H0 ;  /* 0x20000012ff157230 */ /* 0x000fc40000004100 */
[----:B------:R-:W-:Y:S01]  /*0cb0*/  FMUL.FTZ R14, R4, R13 ;  /* 0x0000000d040e7220 */ /* 0x000fe20000410000 */
[----:B------:R-:W-:Y:S02]  /*0cc0*/  HADD2.F32 R19, -RZ, R16.H0_H0 ;  /* 0x20000010ff137230 */ /* 0x000fe40000004100 */
[----:B------:R-:W-:Y:S01]  /*0cd0*/  FMUL.FTZ R6, R6, R15 ;  /* 0x0000000f06067220 */ /* 0x000fe20000410000 */
[----:B------:R-:W-:Y:S02]  /*0ce0*/  HADD2.F32 R20, -RZ, R20.H0_H0 ;  /* 0x20000014ff147230 */ /* 0x000fe40000004100 */
[----:B------:R-:W-:Y:S01]  /*0cf0*/  FMUL.FTZ R10, R10, R21 ;  /* 0x000000150a0a7220 */ /* 0x000fe20000410000 */
[----:B------:R-:W-:Y:S01]  /*0d00*/  F2FP.F16.F32.PACK_AB R4, R0, R17 ;  /* 0x000000110004723e */ /* 0x000fe200000000ff */
[----:B------:R-:W-:Y:S01]  /*0d10*/  FMUL.FTZ R19, R12, R19 ;  /* 0x000000130c137220 */ /* 0x000fe20000410000 */
[----:B------:R-:W-:Y:S01]  /*0d20*/  F2FP.F16.F32.PACK_AB R5, R14, R5 ;  /* 0x000000050e05723e */ /* 0x000fe200000000ff */
[----:B------:R-:W-:Y:S01]  /*0d30*/  FMUL.FTZ R7, R7, R20 ;  /* 0x0000001407077220 */ /* 0x000fe20000410000 */
[C---:B------:R-:W-:Y:S01]  /*0d40*/  IMAD.WIDE R12, R11.reuse, 0x10, R8 ;  /* 0x000000100b0c7825 */ /* 0x040fe200078e0208 */
[----:B------:R-:W-:-:S02]  /*0d50*/  IADD3 R11, R11, UR5, RZ ;  /* 0x000000050b0b7c10 */ /* 0x000fc4000fffe0ff */
[----:B------:R-:W-:Y:S02]  /*0d60*/  F2FP.F16.F32.PACK_AB R6, R19, R6 ;  /* 0x000000061306723e */ /* 0x000fe400000000ff */
[----:B------:R-:W-:Y:S02]  /*0d70*/  F2FP.F16.F32.PACK_AB R7, R7, R10 ;  /* 0x0000000a0707723e */ /* 0x000fe400000000ff */
[----:B------:R-:W-:-:S03]  /*0d80*/  ISETP.GE.AND P0, PT, R11, UR4, PT ;  /* 0x000000040b007c0c */ /* 0x000fc6000bf06270 */
[----:B------:R0:W-:Y:S10]  /*0d90*/  STG.E.128 desc[UR6][R12.64], R4 ;  /* 0x000000040c007986 */ /* 0x0001f4000c101d06 */
[----:B------:R-:W-:Y:S05]  /*0da0*/  @!P0 BRA `(.L_x_32) ;  /* 0xfffffff000d48947 */ /* 0x000fea000383ffff */
[----:B------:R-:W-:Y:S05]  /*0db0*/  EXIT ;  /* 0x000000000000794d */ /* 0x000fea0003800000 */
.L_x_33:
        /* <DEDUP_REMOVED lines=12> */
.L_x_241:


//--------------------- .text._ZN4vllm17activation_kernelIfXadL_ZNS_16gelu_fast_kernelIfEET_RKS2_EELb1ELb0EEEvPS2_PS3_i --------------------------
	.section	.text._ZN4vllm17activation_kernelIfXadL_ZNS_16gelu_fast_kernelIfEET_RKS2_EELb1ELb0EEEvPS2_PS3_i,"ax",@progbits
	.align	128
        .global         _ZN4vllm17activation_kernelIfXadL_ZNS_16gelu_fast_kernelIfEET_RKS2_EELb1ELb0EEEvPS2_PS3_i
        .type           _ZN4vllm17activation_kernelIfXadL_ZNS_16gelu_fast_kernelIfEET_RKS2_EELb1ELb0EEEvPS2_PS3_i,@function
        .size           _ZN4vllm17activation_kernelIfXadL_ZNS_16gelu_fast_kernelIfEET_RKS2_EELb1ELb0EEEvPS2_PS3_i,(.L_x_242 - _ZN4vllm17activation_kernelIfXadL_ZNS_16gelu_fast_kernelIfEET_RKS2_EELb1ELb0EEEvPS2_PS3_i)
        .other          _ZN4vllm17activation_kernelIfXadL_ZNS_16gelu_fast_kernelIfEET_RKS2_EELb1ELb0EEEvPS2_PS3_i,@"STO_CUDA_ENTRY STV_DEFAULT"
_ZN4vllm17activation_kernelIfXadL_ZNS_16gelu_fast_kernelIfEET_RKS2_EELb1ELb0EEEvPS2_PS3_i:
.text._ZN4vllm17activation_kernelIfXadL_ZNS_16gelu_fast_kernelIfEET_RKS2_EELb1ELb0EEEvPS2_PS3_i:
        /* <DEDUP_REMOVED lines=16> */
.L_x_34:
[----:B0-----:R-:W-:-:S06]  /*0100*/  IMAD.WIDE R4, R11, 0x10, R8 ;  /* 0x000000100b047825 */ /* 0x001fcc00078e0208 */
[----:B------:R-:W2:Y:S02]  /*0110*/  LDG.E.128.CONSTANT R4, desc[UR6][R4.64] ;  /* 0x0000000604047981 */ /* 0x000ea4000c1e9d00 */
[C---:B--2---:R-:W-:Y:S01]  /*0120*/  FMUL.FTZ R13, R4.reuse, 0.044714998453855514526 ;  /* 0x3d372713040d7820 */ /* 0x044fe20000410000 */
[----:B------:R-:W-:Y:S01]  /*0130*/  FMUL.FTZ R0, R4, 0.79788458347320556641 ;  /* 0x3f4c422a04007820 */ /* 0x000fe20000410000 */
[C---:B------:R-:W-:Y:S01]  /*0140*/  FMUL.FTZ R12, R5.reuse, 0.044714998453855514526 ;  /* 0x3d372713050c7820 */ /* 0x040fe20000410000 */
[----:B------:R-:W-:Y:S01]  /*0150*/  FMUL.FTZ R15, R6, 0.044714998453855514526 ;  /* 0x3d372713060f7820 */ /* 0x000fe20000410000 */
[----:B------:R-:W-:Y:S01]  /*0160*/  FFMA.FTZ R13, R4, R13, 1 ;  /* 0x3f800000040d7423 */ /* 0x000fe2000001000d */
[----:B------:R-:W-:Y:S01]  /*0170*/  FMUL.FTZ R10, R5, 0.79788458347320556641 ;  /* 0x3f4c422a050a7820 */ /* 0x000fe20000410000 */
[----:B------:R-:W-:Y:S01]  /*0180*/  FMUL.FTZ R14, R7, 0.044714998453855514526 ;  /* 0x3d372713070e7820 */ /* 0x000fe20000410000 */
[----:B------:R-:W-:Y:S01]  /*0190*/  FFMA.FTZ R15, R6, R15, 1 ;  /* 0x3f800000060f7423 */ /* 0x000fe2000001000f */
[----:B------:R-:W-:Y:S01]  /*01a0*/  FMUL.FTZ R0, R0, R13 ;  /* 0x0000000d00007220 */ /* 0x000fe20000410000 */
[----:B------:R-:W-:Y:S01]  /*01b0*/  FFMA.FTZ R13, R5, R12, 1 ;  /* 0x3f800000050d7423 */ /* 0x000fe2000001000c */
[----:B------:R-:W-:Y:S01]  /*01c0*/  FMUL.FTZ R12, R6, 0.79788458347320556641 ;  /* 0x3f4c422a060c7820 */ /* 0x000fe20000410000 */
[----:B------:R-:W-:Y:S01]  /*01d0*/  FMUL.FTZ R4, R4, 0.5 ;  /* 0x3f00000004047820 */ /* 0x000fe20000410000 */
[C---:B------:R-:W-:Y:S01]  /*01e0*/  FMUL.FTZ R16, R7.reuse, 0.5 ;  /* 0x3f00000007107820 */ /* 0x040fe20000410000 */
[----:B------:R-:W-:Y:S01]  /*01f0*/  FMUL.FTZ R10, R10, R13 ;  /* 0x0000000d0a0a7220 */ /* 0x000fe20000410000 */
[----:B------:R-:W-:Y:S01]  /*0200*/  FMUL.FTZ R15, R12, R15 ;  /* 0x0000000f0c0f7220 */ /* 0x000fe20000410000 */
[C---:B------:R-:W-:Y:S01]  /*0210*/  FMUL.FTZ R12, R7.reuse, 0.79788458347320556641 ;  /* 0x3f4c422a070c7820 */ /* 0x040fe20000410000 */
[----:B------:R-:W-:Y:S01]  /*0220*/  FFMA.FTZ R13, R7, R14, 1 ;  /* 0x3f800000070d7423 */ /* 0x000fe2000001000e */
[----:B------:R-:W0:Y:S01]  /*0230*/  MUFU.TANH R0, R0 ;  /* 0x0000000000007308 */ /* 0x000e220000002400 */
[----:B------:R-:W-:-:S02]  /*0240*/  FMUL.FTZ R6, R6, 0.5 ;  /* 0x3f00000006067820 */ /* 0x000fc40000410000 */
[----:B------:R-:W-:Y:S01]  /*0250*/  FMUL.FTZ R14, R12, R13 ;  /* 0x0000000d0c0e7220 */ /* 0x000fe20000410000 */
[----:B------:R-:W-:-:S04]  /*0260*/  FMUL.FTZ R12, R5, 0.5 ;  /* 0x3f000000050c7820 */ /* 0x000fc80000410000 */
[----:B------:R-:W1:Y:S08]  /*0270*/  MUFU.TANH R10, R10 ;  /* 0x0000000a000a7308 */ /* 0x000e700000002400 */
[----:B------:R-:W2:Y:S01]  /*0280*/  MUFU.TANH R15, R15 ;  /* 0x0000000f000f7308 */ /* 0x000ea20000002400 */
[----:B0-----:R-:W-:-:S04]  /*0290*/  FADD.FTZ R5, R0, 1 ;  /* 0x3f80000000057421 */ /* 0x001fc80000010000 */
[----:B------:R-:W-:-:S03]  /*02a0*/  FMUL.FTZ R4, R4, R5 ;  /* 0x0000000504047220 */ /* 0x000fc60000410000 */
[----:B------:R-:W0:Y:S01]  /*02b0*/  MUFU.TANH R14, R14 ;  /* 0x0000000e000e7308 */ /* 0x000e220000002400 */
[----:B-1----:R-:W-:-:S04]  /*02c0*/  FADD.FTZ R7, R10, 1 ;  /* 0x3f8000000a077421 */ /* 0x002fc80000010000 */
[----:B------:R-:W-:Y:S01]  /*02d0*/  FMUL.FTZ R5, R12, R7 ;  /* 0x000000070c057220 */ /* 0x000fe20000410000 */
[----:B--2---:R-:W-:-:S04]  /*02e0*/  FADD.FTZ R13, R15, 1 ;  /* 0x3f8000000f0d7421 */ /* 0x004fc80000010000 */
[----:B------:R-:W-:Y:S01]  /*02f0*/  FMUL.FTZ R6, R6, R13 ;  /* 0x0000000d06067220 */ /* 0x000fe20000410000 */
[C---:B------:R-:W-:Y:S01]  /*0300*/  IMAD.WIDE R12, R11.reuse, 0x10, R2 ;  /* 0x000000100b0c7825 */ /* 0x040fe200078e0202 */
[----:B------:R-:W-:-:S03]  /*0310*/  IADD3 R11, R11, UR5, RZ ;  /* 0x000000050b0b7c10 */ /* 0x000fc6000fffe0ff */
[----:B0-----:R-:W-:Y:S01]  /*0320*/  FADD.FTZ R17, R14, 1 ;  /* 0x3f8000000e117421 */ /* 0x001fe20000010000 */
[----:B------:R-:W-:-:S03]  /*0330*/  ISETP.GE.AND P0, PT, R11, UR4, PT ;  /* 0x000000040b007c0c */ /* 0x000fc6000bf06270 */
[----:B------:R-:W-:-:S05]  /*0340*/  FMUL.FTZ R7, R16, R17 ;  /* 0x0000001110077220 */ /* 0x000fca0000410000 */
[----:B------:R0:W-:Y:S05]  /*0350*/  STG.E.128 desc[UR6][R12.64], R4 ;  /* 0x000000040c007986 */ /* 0x0001ea000c101d06 */
[----:B------:R-:W-:Y:S05]  /*0360*/  @!P0 BRA `(.L_x_34) ;  /* 0xfffffffc00648947 */ /* 0x000fea000383ffff */
[----:B------:R-:W-:Y:S05]  /*0370*/  EXIT ;  /* 0x000000000000794d */ /* 0x000fea0003800000 */
.L_x_35:
        /* <DEDUP_REMOVED lines=16> */
.L_x_242:


//--------------------- .text._ZN4vllm17activation_kernelIN3c108BFloat16EXadL_ZNS_16gelu_fast_kernelIS2_EET_RKS4_EELb1ELb1EEEvPS4_PS5_i --------------------------
	.section	.text._ZN4vllm17activation_kernelIN3c108BFloat16EXadL_ZNS_16gelu_fast_kernelIS2_EET_RKS4_EELb1ELb1EEEvPS4_PS5_i,"ax",@progbits
	.align	128
        .global         _ZN4vllm17activation_kernelIN3c108BFloat16EXadL_ZNS_16gelu_fast_kernelIS2_EET_RKS4_EELb1ELb1EEEvPS4_PS5_i
        .type           _ZN4vllm17activation_kernelIN3c108BFloat16EXadL_ZNS_16gelu_fast_kernelIS2_EET_RKS4_EELb1ELb1EEEvPS4_PS5_i,@function
        .size           _ZN4vllm17activation_kernelIN3c108BFloat16EXadL_ZNS_16gelu_fast_kernelIS2_EET_RKS4_EELb1ELb1EEEvPS4_PS5_i,(.L_x_243 - _ZN4vllm17activation_kernelIN3c108BFloat16EXadL_ZNS_16gelu_fast_kernelIS2_EET_RKS4_EELb1ELb1EEEvPS4_PS5_i)
        .other          _ZN4vllm17activation_kernelIN3c108BFloat16EXadL_ZNS_16gelu_fast_kernelIS2_EET_RKS4_EELb1ELb1EEEvPS4_PS5_i,@"STO_CUDA_ENTRY STV_DEFAULT"
_ZN4vllm17activation_kernelIN3c108BFloat16EXadL_ZNS_16gelu_fast_kernelIS2_EET_RKS4_EELb1ELb1EEEvPS4_PS5_i:
.text._ZN4vllm17activation_kernelIN3c108BFloat16EXadL_ZNS_16gelu_fast_kernelIS2_EET_RKS4_EELb1ELb1EEEvPS4_PS5_i:
        /* <DEDUP_REMOVED lines=9> */
.L_x_38:
        /* <DEDUP_REMOVED lines=19> */
.L_x_36:
        /* <DEDUP_REMOVED lines=15> */
.L_x_37:
[----:B------:R-:W-:-:S13]  /*02b0*/  ISETP.NE.AND P6, PT, R18, RZ, PT ;  /* 0x000000ff1200720c */ /* 0x000fda0003fc5270 */
[----:B------:R-:W-:Y:S05]  /*02c0*/  @!P6 BRA `(.L_x_38) ;  /* 0xfffffffc0070e947 */ /* 0x000fea000383ffff */
[----:B------:R-:W-:Y:S05]  /*02d0*/  EXIT ;  /* 0x000000000000794d */ /* 0x000fea0003800000 */
.L_x_39:
        /* <DEDUP_REMOVED lines=10> */
.L_x_243:


//--------------------- .text._ZN4vllm17activation_kernelIN3c104HalfEXadL_ZNS_16gelu_fast_kernelIS2_EET_RKS4_EELb1ELb1EEEvPS4_PS5_i --------------------------
	.section	.text._ZN4vllm17activation_kernelIN3c104HalfEXadL_ZNS_16gelu_fast_kernelIS2_EET_RKS4_EELb1ELb1EEEvPS4_PS5_i,"ax",@progbits
	.align	128
        .global         _ZN4vllm17activation_kernelIN3c104HalfEXadL_ZNS_16gelu_fast_kernelIS2_EET_RKS4_EELb1ELb1EEEvPS4_PS5_i
        .type           _ZN4vllm17activation_kernelIN3c104HalfEXadL_ZNS_16gelu_fast_kernelIS2_EET_RKS4_EELb1ELb1EEEvPS4_PS5_i,@function
        .size           _ZN4vllm17activation_kernelIN3c104HalfEXadL_ZNS_16gelu_fast_kernelIS2_EET_RKS4_EELb1ELb1EEEvPS4_PS5_i,(.L_x_244 - _ZN4vllm17activation_kernelIN3c104HalfEXadL_ZNS_16gelu_fast_kernelIS2_EET_RKS4_EELb1ELb1EEEvPS4_PS5_i)
        .other          _ZN4vllm17activation_kernelIN3c104HalfEXadL_ZNS_16gelu_fast_kernelIS2_EET_RKS4_EELb1ELb1EEEvPS4_PS5_i,@"STO_CUDA_ENTRY STV_DEFAULT"
_ZN4vllm17activation_kernelIN3c104HalfEXadL_ZNS_16gelu_fast_kernelIS2_EET_RKS4_EELb1ELb1EEEvPS4_PS5_i:
.text._ZN4vllm17activation_kernelIN3c104HalfEXadL_ZNS_16gelu_fast_kernelIS2_EET_RKS4_EELb1ELb1EEEvPS4_PS5_i:
        /* <DEDUP_REMOVED lines=9> */
.L_x_42:
        /* <DEDUP_REMOVED lines=19> */
.L_x_40:
        /* <DEDUP_REMOVED lines=15> */
.L_x_41:
[----:B------:R-:W-:-:S13]  /*02b0*/  ISETP.NE.AND P6, PT, R18, RZ, PT ;  /* 0x000000ff1200720c */ /* 0x000fda0003fc5270 */
[----:B------:R-:W-:Y:S05]  /*02c0*/  @!P6 BRA `(.L_x_42) ;  /* 0xfffffffc0070e947 */ /* 0x000fea000383ffff */
[----:B------:R-:W-:Y:S05]  /*02d0*/  EXIT ;  /* 0x000000000000794d */ /* 0x000fea0003800000 */
.L_x_43:
        /* <DEDUP_REMOVED lines=10> */
.L_x_244:


//--------------------- .text._ZN4vllm17activation_kernelIfXadL_ZNS_16gelu_fast_kernelIfEET_RKS2_EELb1ELb1EEEvPS2_PS3_i --------------------------
	.section	.text._ZN4vllm17activation_kernelIfXadL_ZNS_16gelu_fast_kernelIfEET_RKS2_EELb1ELb1EEEvPS2_PS3_i,"ax",@progbits
	.align	128
        .global         _ZN4vllm17activation_kernelIfXadL_ZNS_16gelu_fast_kernelIfEET_RKS2_EELb1ELb1EEEvPS2_PS3_i
        .type           _ZN4vllm17activation_kernelIfXadL_ZNS_16gelu_fast_kernelIfEET_RKS2_EELb1ELb1EEEvPS2_PS3_i,@function
        .size           _ZN4vllm17activation_kernelIfXadL_ZNS_16gelu_fast_kernelIfEET_RKS2_EELb1ELb1EEEvPS2_PS3_i,(.L_x_245 - _ZN4vllm17activation_kernelIfXadL_ZNS_16gelu_fast_kernelIfEET_RKS2_EELb1ELb1EEEvPS2_PS3_i)
        .other          _ZN4vllm17activation_kernelIfXadL_ZNS_16gelu_fast_kernelIfEET_RKS2_EELb1ELb1EEEvPS2_PS3_i,@"STO_CUDA_ENTRY STV_DEFAULT"
_ZN4vllm17activation_kernelIfXadL_ZNS_16gelu_fast_kernelIfEET_RKS2_EELb1ELb1EEEvPS2_PS3_i:
.text._ZN4vllm17activation_kernelIfXadL_ZNS_16gelu_fast_kernelIfEET_RKS2_EELb1ELb1EEEvPS2_PS3_i:
        /* <DEDUP_REMOVED lines=9> */
.L_x_46:
        /* <DEDUP_REMOVED lines=19> */
.L_x_44:
        /* <DEDUP_REMOVED lines=15> */
.L_x_45:
[----:B------:R-:W-:-:S13]  /*02b0*/  ISETP.NE.AND P6, PT, R18, RZ, PT ;  /* 0x000000ff1200720c */ /* 0x000fda0003fc5270 */
[----:B------:R-:W-:Y:S05]  /*02c0*/  @!P6 BRA `(.L_x_46) ;  /* 0xfffffffc0070e947 */ /* 0x000fea000383ffff */
[----:B------:R-:W-:Y:S05]  /*02d0*/  EXIT ;  /* 0x000000000000794d */ /* 0x000fea0003800000 */
.L_x_47:
        /* <DEDUP_REMOVED lines=10> */
.L_x_245:


//--------------------- .text._ZN4vllm17activation_kernelIN3c108BFloat16EXadL_ZNS_15gelu_new_kernelIS2_EET_RKS4_EELb0ELb0EEEvPS4_PS5_i --------------------------
	.section	.text._ZN4vllm17activation_kernelIN3c108BFloat16EXadL_ZNS_15gelu_new_kernelIS2_EET_RKS4_EELb0ELb0EEEvPS4_PS5_i,"ax",@progbits
	.align	128
        .global         _ZN4vllm17activation_kernelIN3c108BFloat16EXadL_ZNS_15gelu_new_kernelIS2_EET_RKS4_EELb0ELb0EEEvPS4_PS5_i
        .type           _ZN4vllm17activation_kernelIN3c108BFloat16EXadL_ZNS_15gelu_new_kernelIS2_EET_RKS4_EELb0ELb0EEEvPS4_PS5_i,@function
        .size           _ZN4vllm17activation_kernelIN3c108BFloat16EXadL_ZNS_15gelu_new_kernelIS2_EET_RKS4_EELb0ELb0EEEvPS4_PS5_i,(.L_x_246 - _ZN4vllm17activation_kernelIN3c108BFloat16EXadL_ZNS_15gelu_new_kernelIS2_EET_RKS4_EELb0ELb0EEEvPS4_PS5_i)
        .other          _ZN4vllm17activation_kernelIN3c108BFloat16EXadL_ZNS_15gelu_new_kernelIS2_EET_RKS4_EELb0ELb0EEEvPS4_PS5_i,@"STO_CUDA_ENTRY STV_DEFAULT"
_ZN4vllm17activation_kernelIN3c108BFloat16EXadL_ZNS_15gelu_new_kernelIS2_EET_RKS4_EELb0ELb0EEEvPS4_PS5_i:
.text._ZN4vllm17activation_kernelIN3c108BFloat16EXadL_ZNS_15gelu_new_kernelIS2_EET_RKS4_EELb0ELb0EEEvPS4_PS5_i:
        /* <DEDUP_REMOVED lines=14> */
.L_x_48:
        /* <DEDUP_REMOVED lines=11> */
[----:B------:R-:W-:-:S06]  /*0190*/  FMUL.FTZ R8, R5, R5 ;  /* 0x0000000505087220 */ /* 0x000fcc0000410000 */
[----:B------:R-:W0:Y:S02]  /*01a0*/  F2F.BF16.F32 R8, R8 ;  /* 0x0000000800087304 */ /* 0x000e240000202000 */
[----:B0-----:R-:W-:-:S05]  /*01b0*/  SHF.L.U32 R10, R8, 0x10, RZ ;  /* 0x00000010080a7819 */ /* 0x001fca00000006ff */
[----:B------:R-:W-:-:S06]  /*01c0*/  FMUL.FTZ R10, R5, R10 ;  /* 0x0000000a050a7220 */ /* 0x000fcc0000410000 */
[----:B------:R-:W0:Y:S02]  /*01d0*/  F2F.BF16.F32 R10, R10 ;  /* 0x0000000a000a7304 */ /* 0x000e240000202000 */
[----:B0-----:R-:W-:Y:S02]  /*01e0*/  IMAD.U32 R9, R10, 0x10000, RZ ;  /* 0x000100000a097824 */ /* 0x001fe400078e00ff */
[----:B------:R-:W-:Y:S02]  /*01f0*/  FMUL.FTZ R10, R5, 0.5 ;  /* 0x3f000000050a7820 */ /* 0x000fe40000410000 */
[----:B------:R-:W-:-:S04]  /*0200*/  FMUL.FTZ R9, R9, 0.044714998453855514526 ;  /* 0x3d37271309097820 */ /* 0x000fc80000410000 */
[----:B------:R-:W-:Y:S08]  /*0210*/  F2F.BF16.F32 R10, R10 ;  /* 0x0000000a000a7304 */ /* 0x000ff00000202000 */
[----:B------:R-:W0:Y:S02]  /*0220*/  F2F.BF16.F32 R9, R9 ;  /* 0x0000000900097304 */ /* 0x000e240000202000 */
[----:B0-----:R-:W-:-:S05]  /*0230*/  SHF.L.U32 R12, R9, 0x10, RZ ;  /* 0x00000010090c7819 */ /* 0x001fca00000006ff */
[----:B------:R-:W-:Y:S01]  /*0240*/  FADD.FTZ R12, R5, R12 ;  /* 0x0000000c050c7221 */ /* 0x000fe20000010000 */
[----:B------:R-:W-:-:S05]  /*0250*/  SHF.L.U32 R5, R10, 0x10, RZ ;  /* 0x000000100a057819 */ /* 0x000fca00000006ff */
[----:B------:R-:W0:Y:S02]  /*0260*/  F2F.BF16.F32 R12, R12 ;  /* 0x0000000c000c7304 */ /* 0x000e240000202000 */
[----:B0-----:R-:W-:-:S04]  /*0270*/  IMAD.U32 R6, R12, 0x10000, RZ ;  /* 0x000100000c067824 */ /* 0x001fc800078e00ff */
[----:B------:R-:W-:-:S06]  /*0280*/  FMUL.FTZ R6, R6, 0.79788458347320556641 ;  /* 0x3f4c422a06067820 */ /* 0x000fcc0000410000 */
        /* <DEDUP_REMOVED lines=16> */
.L_x_49:
        /* <DEDUP_REMOVED lines=15> */
.L_x_246:


//--------------------- .text._ZN4vllm17activation_kernelIN3c104HalfEXadL_ZNS_15gelu_new_kernelIS2_EET_RKS4_EELb0ELb0EEEvPS4_PS5_i --------------------------
	.section	.text._ZN4vllm17activation_kernelIN3c104HalfEXadL_ZNS_15gelu_new_kernelIS2_EET_RKS4_EELb0ELb0EEEvPS4_PS5_i,"ax",@progbits
	.align	128
        .global         _ZN4vllm17activation_kernelIN3c104HalfEXadL_ZNS_15gelu_new_kernelIS2_EET_RKS4_EELb0ELb0EEEvPS4_PS5_i
        .type           _ZN4vllm17activation_kernelIN3c104HalfEXadL_ZNS_15gelu_new_kernelIS2_EET_RKS4_EELb0ELb0EEEvPS4_PS5_i,@function
        .size           _ZN4vllm17activation_kernelIN3c104HalfEXadL_ZNS_15gelu_new_kernelIS2_EET_RKS4_EELb0ELb0EEEvPS4_PS5_i,(.L_x_247 - _ZN4vllm17activation_kernelIN3c104HalfEXadL_ZNS_15gelu_new_kernelIS2_EET_RKS4_EELb0ELb0EEEvPS4_PS5_i)
        .other          _ZN4vllm17activation_kernelIN3c104HalfEXadL_ZNS_15gelu_new_kernelIS2_EET_RKS4_EELb0ELb0EEEvPS4_PS5_i,@"STO_CUDA_ENTRY STV_DEFAULT"
_ZN4vllm17activation_kernelIN3c104HalfEXadL_ZNS_15gelu_new_kernelIS2_EET_RKS4_EELb0ELb0EEEvPS4_PS5_i:
.text._ZN4vllm17activation_kernelIN3c104HalfEXadL_ZNS_15gelu_new_kernelIS2_EET_RKS4_EELb0ELb0EEEvPS4_PS5_i:
        /* <DEDUP_REMOVED lines=14> */
.L_x_50:
        /* <DEDUP_REMOVED lines=8> */
[----:B------:R-:W-:-:S05]  /*0160*/  IADD3 R2, P1, R2, UR5, RZ ;  /* 0x0000000502027c10 */ /* 0x000fca000ff3e0ff */
[----:B------:R-:W-:Y:S02]  /*0170*/  IMAD.X R0, RZ, RZ, R0, P1 ;  /* 0x000000ffff007224 */ /* 0x000fe400008e0600 */
[----:B--2---:R-:W-:-:S05]  /*0180*/  HADD2.F32 R5, -RZ, R6.H0_H0 ;  /* 0x20000006ff057230 */ /* 0x004fca0000004100 */
[----:B------:R-:W-:-:S05]  /*0190*/  FMUL.FTZ R8, R5, R5 ;  /* 0x0000000505087220 */ /* 0x000fca0000410000 */
[----:B------:R-:W-:-:S05]  /*01a0*/  F2FP.F16.F32.PACK_AB R8, RZ, R8 ;  /* 0x00000008ff08723e */ /* 0x000fca00000000ff */
[----:B------:R-:W-:-:S05]  /*01b0*/  HADD2.F32 R8, -RZ, R8.H0_H0 ;  /* 0x20000008ff087230 */ /* 0x000fca0000004100 */
[----:B------:R-:W-:-:S05]  /*01c0*/  FMUL.FTZ R8, R5, R8 ;  /* 0x0000000805087220 */ /* 0x000fca0000410000 */
[----:B------:R-:W-:-:S05]  /*01d0*/  F2FP.F16.F32.PACK_AB R8, RZ, R8 ;  /* 0x00000008ff08723e */ /* 0x000fca00000000ff */
[----:B------:R-:W-:-:S05]  /*01e0*/  HADD2.F32 R8, -RZ, R8.H0_H0 ;  /* 0x20000008ff087230 */ /* 0x000fca0000004100 */
[----:B------:R-:W-:-:S05]  /*01f0*/  FMUL.FTZ R8, R8, 0.044714998453855514526 ;  /* 0x3d37271308087820 */ /* 0x000fca0000410000 */
[----:B------:R-:W-:-:S05]  /*0200*/  F2FP.F16.F32.PACK_AB R8, RZ, R8 ;  /* 0x00000008ff08723e */ /* 0x000fca00000000ff */
[----:B------:R-:W-:-:S05]  /*0210*/  HADD2.F32 R8, -RZ, R8.H0_H0 ;  /* 0x20000008ff087230 */ /* 0x000fca0000004100 */
[C---:B------:R-:W-:Y:S01]  /*0220*/  FADD.FTZ R8, R5.reuse, R8 ;  /* 0x0000000805087221 */ /* 0x040fe20000010000 */
[----:B------:R-:W-:-:S04]  /*0230*/  FMUL.FTZ R5, R5, 0.5 ;  /* 0x3f00000005057820 */ /* 0x000fc80000410000 */
[----:B------:R-:W-:-:S05]  /*0240*/  F2FP.F16.F32.PACK_AB R8, RZ, R8 ;  /* 0x00000008ff08723e */ /* 0x000fca00000000ff */
[----:B------:R-:W-:-:S05]  /*0250*/  HADD2.F32 R8, -RZ, R8.H0_H0 ;  /* 0x20000008ff087230 */ /* 0x000fca0000004100 */
[----:B------:R-:W-:-:S05]  /*0260*/  FMUL.FTZ R8, R8, 0.79788458347320556641 ;  /* 0x3f4c422a08087820 */ /* 0x000fca0000410000 */
        /* <DEDUP_REMOVED lines=17> */
.L_x_51:
        /* <DEDUP_REMOVED lines=16> */
.L_x_247:


//--------------------- .text._ZN4vllm17activation_kernelIfXadL_ZNS_15gelu_new_kernelIfEET_RKS2_EELb0ELb0EEEvPS2_PS3_i --------------------------
	.section	.text._ZN4vllm17activation_kernelIfXadL_ZNS_15gelu_new_kernelIfEET_RKS2_EELb0ELb0EEEvPS2_PS3_i,"ax",@progbits
	.align	128
        .global         _ZN4vllm17activation_kernelIfXadL_ZNS_15gelu_new_kernelIfEET_RKS2_EELb0ELb0EEEvPS2_PS3_i
        .type           _ZN4vllm17activation_kernelIfXadL_ZNS_15gelu_new_kernelIfEET_RKS2_EELb0ELb0EEEvPS2_PS3_i,@function
        .size           _ZN4vllm17activation_kernelIfXadL_ZNS_15gelu_new_kernelIfEET_RKS2_EELb0ELb0EEEvPS2_PS3_i,(.L_x_248 - _ZN4vllm17activation_kernelIfXadL_ZNS_15gelu_new_kernelIfEET_RKS2_EELb0ELb0EEEvPS2_PS3_i)
        .other          _ZN4vllm17activation_kernelIfXadL_ZNS_15gelu_new_kernelIfEET_RKS2_EELb0ELb0EEEvPS2_PS3_i,@"STO_CUDA_ENTRY STV_DEFAULT"
_ZN4vllm17activation_kernelIfXadL_ZNS_15gelu_new_kernelIfEET_RKS2_EELb0ELb0EEEvPS2_PS3_i:
.text._ZN4vllm17activation_kernelIfXadL_ZNS_15gelu_new_kernelIfEET_RKS2_EELb0ELb0EEEvPS2_PS3_i:
        /* <DEDUP_REMOVED lines=15> */
.L_x_52:
        /* <DEDUP_REMOVED lines=10> */
[C---:B--2---:R-:W-:Y:S01]  /*0190*/  FMUL.FTZ R5, R2.reuse, R2 ;  /* 0x0000000202057220 */ /* 0x044fe20000410000 */
[----:B------:R-:W-:-:S03]  /*01a0*/  FMUL.FTZ R6, R2, 0.5 ;  /* 0x3f00000002067820 */ /* 0x000fc60000410000 */
[----:B------:R-:W-:-:S04]  /*01b0*/  FMUL.FTZ R5, R2, R5 ;  /* 0x0000000502057220 */ /* 0x000fc80000410000 */
[----:B------:R-:W-:-:S04]  /*01c0*/  FFMA.FTZ R5, R5, 0.044714998453855514526, R2 ;  /* 0x3d37271305057823 */ /* 0x000fc80000010002 */
[----:B------:R-:W-:Y:S01]  /*01d0*/  FMUL.FTZ R0, R5, 0.79788458347320556641 ;  /* 0x3f4c422a05007820 */ /* 0x000fe20000410000 */
        /* <DEDUP_REMOVED lines=9> */
.L_x_53:
        /* <DEDUP_REMOVED lines=9> */
.L_x_248:


//--------------------- .text._ZN4vllm17activation_kernelIN3c108BFloat16EXadL_ZNS_15gelu_new_kernelIS2_EET_RKS4_EELb1ELb0EEEvPS4_PS5_i --------------------------
	.section	.text._ZN4vllm17activation_kernelIN3c108BFloat16EXadL_ZNS_15gelu_new_kernelIS2_EET_RKS4_EELb1ELb0EEEvPS4_PS5_i,"ax",@progbits
	.align	128
        .global         _ZN4vllm17activation_kernelIN3c108BFloat16EXadL_ZNS_15gelu_new_kernelIS2_EET_RKS4_EELb1ELb0EEEvPS4_PS5_i
        .type           _ZN4vllm17activation_kernelIN3c108BFloat16EXadL_ZNS_15gelu_new_kernelIS2_EET_RKS4_EELb1ELb0EEEvPS4_PS5_i,@function
        .size           _ZN4vllm17activation_kernelIN3c108BFloat16EXadL_ZNS_15gelu_new_kernelIS2_EET_RKS4_EELb1ELb0EEEvPS4_PS5_i,(.L_x_249 - _ZN4vllm17activation_kernelIN3c108BFloat16EXadL_ZNS_15gelu_new_kernelIS2_EET_RKS4_EELb1ELb0EEEvPS4_PS5_i)
        .other          _ZN4vllm17activation_kernelIN3c108BFloat16EXadL_ZNS_15gelu_new_kernelIS2_EET_RKS4_EELb1ELb0EEEvPS4_PS5_i,@"STO_CUDA_ENTRY STV_DEFAULT"
_ZN4vllm17activation_kernelIN3c108BFloat16EXadL_ZNS_15gelu_new_kernelIS2_EET_RKS4_EELb1ELb0EEEvPS4_PS5_i:
.text._ZN4vllm17activation_kernelIN3c108BFloat16EXadL_ZNS_15gelu_new_kernelIS2_EET_RKS4_EELb1ELb0EEEvPS4_PS5_i:
        /* <DEDUP_REMOVED lines=16> */
.L_x_54:
[----:B0-----:R-:W-:-:S06]  /*0100*/  IMAD.WIDE R4, R11, 0x10, R2 ;  /* 0x000000100b047825 */ /* 0x001fcc00078e0202 */
[----:B------:R-:W2:Y:S02]  /*0110*/  LDG.E.128.CONSTANT R4, desc[UR6][R4.64] ;  /* 0x0000000604047981 */ /* 0x000ea4000c1e9d00 */
[----:B--2---:R-:W-:Y:S02]  /*0120*/  SHF.L.U32 R19, R4, 0x10, RZ ;  /* 0x0000001004137819 */ /* 0x004fe400000006ff */
[----:B------:R-:W-:Y:S02]  /*0130*/  SHF.L.U32 R17, R5, 0x10, RZ ;  /* 0x0000001005117819 */ /* 0x000fe400000006ff */
[----:B------:R-:W-:Y:S01]  /*0140*/  SHF.L.U32 R20, R6, 0x10, RZ ;  /* 0x0000001006147819 */ /* 0x000fe200000006ff */
[----:B------:R-:W-:Y:S01]  /*0150*/  FMUL.FTZ R18, R19, R19 ;  /* 0x0000001313127220 */ /* 0x000fe20000410000 */
[----:B------:R-:W-:Y:S01]  /*0160*/  PRMT R4, R4, 0x7632, R4 ;  /* 0x0000763204047816 */ /* 0x000fe20000000004 */
[----:B------:R-:W-:Y:S01]  /*0170*/  FMUL.FTZ R15, R17, R17 ;  /* 0x00000011110f7220 */ /* 0x000fe20000410000 */
[----:B------:R-:W-:Y:S01]  /*0180*/  SHF.L.U32 R12, R7, 0x10, RZ ;  /* 0x00000010070c7819 */ /* 0x000fe200000006ff */
[----:B------:R-:W-:Y:S01]  /*0190*/  FMUL.FTZ R16, R20, R20 ;  /* 0x0000001414107220 */ /* 0x000fe20000410000 */
[----:B------:R-:W-:Y:S01]  /*01a0*/  SHF.L.U32 R4, R4, 0x10, RZ ;  /* 0x0000001004047819 */ /* 0x000fe200000006ff */
[----:B------:R-:W0:Y:S01]  /*01b0*/  F2F.BF16.F32 R18, R18 ;  /* 0x0000001200127304 */ /* 0x000e220000202000 */
[----:B------:R-:W-:Y:S01]  /*01c0*/  PRMT R7, R6, 0x7632, R7 ;  /* 0x0000763206077816 */ /* 0x000fe20000000007 */
[----:B------:R-:W-:Y:S01]  /*01d0*/  FMUL.FTZ R10, R17, 0.5 ;  /* 0x3f000000110a7820 */ /* 0x000fe20000410000 */
[----:B------:R-:W-:Y:S01]  /*01e0*/  PRMT R5, R5, 0x7632, R5 ;  /* 0x0000763205057816 */ /* 0x000fe20000000005 */
[----:B------:R-:W-:Y:S01]  /*01f0*/  FMUL.FTZ R26, R4, 0.5 ;  /* 0x3f000000041a7820 */ /* 0x000fe20000410000 */
[----:B------:R-:W-:Y:S01]  /*0200*/  FMUL.FTZ R21, R12, R12 ;  /* 0x0000000c0c157220 */ /* 0x000fe20000410000 */
[----:B------:R-:W-:Y:S01]  /*0210*/  FMUL.FTZ R0, R19, 0.5 ;  /* 0x3f00000013007820 */ /* 0x000fe20000410000 */
[----:B------:R-:W-:Y:S01]  /*0220*/  FMUL.FTZ R22, R4, R4 ;  /* 0x0000000404167220 */ /* 0x000fe20000410000 */
[----:B------:R-:W1:Y:S01]  /*0230*/  F2F.BF16.F32 R15, R15 ;  /* 0x0000000f000f7304 */ /* 0x000e620000202000 */
[----:B------:R-:W-:-:S02]  /*0240*/  IMAD.U32 R5, R5, 0x10000, RZ ;  /* 0x0001000005057824 */ /* 0x000fc400078e00ff */
[----:B------:R-:W-:Y:S01]  /*0250*/  FMUL.FTZ R13, R20, 0.5 ;  /* 0x3f000000140d7820 */ /* 0x000fe20000410000 */
[----:B------:R-:W-:Y:S01]  /*0260*/  FMUL.FTZ R14, R12, 0.5 ;  /* 0x3f0000000c0e7820 */ /* 0x000fe20000410000 */
[----:B------:R-:W-:Y:S01]  /*0270*/  FMUL.FTZ R6, R5, 0.5 ;  /* 0x3f00000005067820 */ /* 0x000fe20000410000 */
[----:B0-----:R-:W-:Y:S02]  /*0280*/  SHF.L.U32 R18, R18, 0x10, RZ ;  /* 0x0000001012127819 */ /* 0x001fe400000006ff */
[----:B------:R-:W0:Y:S03]  /*0290*/  F2F.BF16.F32 R16, R16 ;  /* 0x0000001000107304 */ /* 0x000e260000202000 */
[----:B------:R-:W-:Y:S01]  /*02a0*/  FMUL.FTZ R23, R19, R18 ;  /* 0x0000001213177220 */ /* 0x000fe20000410000 */
[----:B-1----:R-:W-:-:S04]  /*02b0*/  SHF.L.U32 R18, R15, 0x10, RZ ;  /* 0x000000100f127819 */ /* 0x002fc800000006ff */
[----:B------:R-:W1:Y:S01]  /*02c0*/  F2F.BF16.F32 R21, R21 ;  /* 0x0000001500157304 */ /* 0x000e620000202000 */
[----:B------:R-:W-:Y:S01]  /*02d0*/  FMUL.FTZ R18, R17, R18 ;  /* 0x0000001211127220 */ /* 0x000fe20000410000 */
[----:B0-----:R-:W-:-:S06]  /*02e0*/  SHF.L.U32 R25, R16, 0x10, RZ ;  /* 0x0000001010197819 */ /* 0x001fcc00000006ff */
[----:B------:R-:W0:Y:S01]  /*02f0*/  F2F.BF16.F32 R23, R23 ;  /* 0x0000001700177304 */ /* 0x000e220000202000 */
[----:B------:R-:W-:Y:S01]  /*0300*/  FMUL.FTZ R16, R20, R25 ;  /* 0x0000001914107220 */ /* 0x000fe20000410000 */
[----:B-1----:R-:W-:-:S06]  /*0310*/  SHF.L.U32 R29, R21, 0x10, RZ ;  /* 0x00000010151d7819 */ /* 0x002fcc00000006ff */
[----:B------:R-:W1:Y:S01]  /*0320*/  F2F.BF16.F32 R18, R18 ;  /* 0x0000001200127304 */ /* 0x000e620000202000 */
[----:B------:R-:W-:Y:S01]  /*0330*/  FMUL.FTZ R29, R12, R29 ;  /* 0x0000001d0c1d7220 */ /* 0x000fe20000410000 */
[----:B0-----:R-:W-:-:S06]  /*0340*/  SHF.L.U32 R24, R23, 0x10, RZ ;  /* 0x0000001017187819 */ /* 0x001fcc00000006ff */
[----:B------:R-:W0:Y:S01]  /*0350*/  F2F.BF16.F32 R16, R16 ;  /* 0x0000001000107304 */ /* 0x000e220000202000 */
[----:B------:R-:W-:Y:S01]  /*0360*/  FMUL.FTZ R23, R5, R5 ;  /* 0x0000000505177220 */ /* 0x000fe20000410000 */
[----:B------:R-:W-:Y:S01]  /*0370*/  FMUL.FTZ R25, R24, 0.044714998453855514526 ;  /* 0x3d37271318197820 */ /* 0x000fe20000410000 */
[----:B-1----:R-:W-:-:S05]  /*0380*/  SHF.L.U32 R24, R18, 0x10, RZ ;  /* 0x0000001012187819 */ /* 0x002fca00000006ff */
[----:B------:R-:W1:Y:S01]  /*0390*/  F2F.BF16.F32 R15, R26 ;  /* 0x0000001a000f7304 */ /* 0x000e620000202000 */
[----:B------:R-:W-:Y:S01]  /*03a0*/  FMUL.FTZ R24, R24, 0.044714998453855514526 ;  /* 0x3d37271318187820 */ /* 0x000fe20000410000 */
[----:B0-----:R-:W-:-:S06]  /*03b0*/  SHF.L.U32 R18, R16, 0x10, RZ ;  /* 0x0000001010127819 */ /* 0x001fcc00000006ff */
[----:B------:R-:W0:Y:S01]  /*03c0*/  F2F.BF16.F32 R25, R25 ;  /* 0x0000001900197304 */ /* 0x000e220000202000 */
[----:B------:R-:W-:Y:S01]  /*03d0*/  FMUL.FTZ R18, R18, 0.044714998453855514526 ;  /* 0x3d37271312127820 */ /* 0x000fe20000410000 */
[----:B-1----:R-:W-:-:S06]  /*03e0*/  IMAD.U32 R15, R15, 0x10000, RZ ;  /* 0x000100000f0f7824 */ /* 0x002fcc00078e00ff */
[----:B------:R-:W1:Y:S01]  /*03f0*/  F2F.BF16.F32 R24, R24 ;  /* 0x0000001800187304 */ /* 0x000e620000202000 */
[----:B0-----:R-:W-:-:S07]  /*0400*/  SHF.L.U32 R16, R25, 0x10, RZ ;  /* 0x0000001019107819 */ /* 0x001fce00000006ff */
[----:B------:R-:W0:Y:S01]  /*0410*/  F2F.BF16.F32 R18, R18 ;  /* 0x0000001200127304 */ /* 0x000e220000202000 */
[----:B------:R-:W-:Y:S01]  /*0420*/  FADD.FTZ R19, R19, R16 ;  /* 0x0000001013137221 */ /* 0x000fe20000010000 */
[----:B------:R-:W-:Y:S02]  /*0430*/  SHF.L.U32 R16, R7, 0x10, RZ ;  /* 0x0000001007107819 */ /* 0x000fe400000006ff */
[----:B-1----:R-:W-:-:S04]  /*0440*/  SHF.L.U32 R26, R24, 0x10, RZ ;  /* 0x00000010181a7819 */ /* 0x002fc800000006ff */
[----:B------:R-:W-:Y:S01]  /*0450*/  F2F.BF16.F32 R22, R22 ;  /* 0x0000001600167304 */ /* 0x000fe20000202000 */
[C---:B------:R-:W-:Y:S01]  /*0460*/  FMUL.FTZ R27, R16.reuse, R16 ;  /* 0x00000010101b7220 */ /* 0x040fe20000410000 */
[--C-:B------:R-:W-:Y:S01]  /*0470*/  FADD.FTZ R17, R17, R26.reuse ;  /* 0x0000001a11117221 */ /* 0x100fe20000010000 */
[----:B------:R-:W-:Y:S01]  /*0480*/  PRMT R26, R7, 0x7632, R26 ;  /* 0x00007632071a7816 */ /* 0x000fe2000000001a */
[----:B------:R-:W-:Y:S01]  /*0490*/  FMUL.FTZ R7, R16, 0.5 ;  /* 0x3f00000010077820 */ /* 0x000fe20000410000 */
[----:B0-----:R-:W-:-:S03]  /*04a0*/  SHF.L.U32 R25, R18, 0x10, RZ ;  /* 0x0000001012197819 */ /* 0x001fc600000006ff */
[----:B------:R-:W0:Y:S01]  /*04b0*/  F2F.BF16.F32 R23, R23 ;  /* 0x0000001700177304 */ /* 0x000e220000202000 */
[----:B------:R-:W-:Y:S01]  /*04c0*/  SHF.L.U32 R18, R26, 0x10, RZ ;  /* 0x000000101a127819 */ /* 0x000fe200000006ff */
[----:B------:R-:W-:-:S04]  /*04d0*/  FADD.FTZ R20, R20, R25 ;  /* 0x0000001914147221 */ /* 0x000fc80000010000 */
[C---:B------:R-:W-:Y:S01]  /*04e0*/  FMUL.FTZ R25, R18.reuse, R18 ;  /* 0x0000001212197220 */ /* 0x040fe20000410000 */
[----:B------:R-:W-:Y:S01]  /*04f0*/  FMUL.FTZ R21, R18, 0.5 ;  /* 0x3f00000012157820 */ /* 0x000fe20000410000 */
[----:B------:R1:W2:Y:S01]  /*0500*/  F2F.BF16.F32 R24, R27 ;  /* 0x0000001b00187304 */ /* 0x0002a20000202000 */
[----:B0-----:R-:W-:-:S07]  /*0510*/  SHF.L.U32 R28, R23, 0x10, RZ ;  /* 0x00000010171c7819 */ /* 0x001fce00000006ff */
[----:B------:R-:W0:Y:S01]  /*0520*/  F2F.BF16.F32 R25, R25 ;  /* 0x0000001900197304 */ /* 0x000e220000202000 */
[----:B-1----:R-:W-:-:S04]  /*0530*/  IMAD.U32 R27, R22, 0x10000, RZ ;  /* 0x00010000161b7824 */ /* 0x002fc800078e00ff */
[----:B------:R-:W-:Y:S01]  /*0540*/  FMUL.FTZ R26, R4, R27 ;  /* 0x0000001b041a7220 */ /* 0x000fe20000410000 */
[----:B------:R-:W-:Y:S01]  /*0550*/  FMUL.FTZ R27, R5, R28 ;  /* 0x0000001c051b7220 */ /* 0x000fe20000410000 */
[----:B--2---:R-:W-:Y:S01]  /*0560*/  SHF.L.U32 R23, R24, 0x10, RZ ;  /* 0x0000001018177819 */ /* 0x004fe200000006ff */
[----:B------:R-:W1:Y:S04]  /*0570*/  F2F.BF16.F32 R22, R29 ;  /* 0x0000001d00167304 */ /* 0x000e680000202000 */
[----:B------:R-:W-:Y:S01]  /*0580*/  FMUL.FTZ R24, R16, R23 ;  /* 0x0000001710187220 */ /* 0x000fe20000410000 */
[----:B0-----:R-:W-:-:S03]  /*0590*/  SHF.L.U32 R25, R25, 0x10, RZ ;  /* 0x0000001019197819 */ /* 0x001fc600000006ff */
[----:B------:R-:W0:Y:S02]  /*05a0*/  F2F.BF16.F32 R26, R26 ;  /* 0x0000001a001a7304 */ /* 0x000e240000202000 */
[----:B------:R-:W-:Y:S01]  /*05b0*/  FMUL.FTZ R23, R18, R25 ;  /* 0x0000001912177220 */ /* 0x000fe20000410000 */
[----:B-1----:R-:W-:-:S05]  /*05c0*/  SHF.L.U32 R22, R22, 0x10, RZ ;  /* 0x0000001016167819 */ /* 0x002fca00000006ff */
[----:B------:R-:W1:Y:S01]  /*05d0*/  F2F.BF16.F32 R27, R27 ;  /* 0x0000001b001b7304 */ /* 0x000e620000202000 */
[----:B------:R-:W-:Y:S01]  /*05e0*/  FMUL.FTZ R29, R22, 0.044714998453855514526 ;  /* 0x3d372713161d7820 */ /* 0x000fe20000410000 */
[----:B0-----:R-:W-:-:S06]  /*05f0*/  SHF.L.U32 R22, R26, 0x10, RZ ;  /* 0x000000101a167819 */ /* 0x001fcc00000006ff */
[----:B------:R-:W0:Y:S01]  /*0600*/  F2F.BF16.F32 R23, R23 ;  /* 0x0000001700177304 */ /* 0x000e220000202000 */
[----:B------:R-:W-:Y:S01]  /*0610*/  FMUL.FTZ R25, R22, 0.044714998453855514526 ;  /* 0x3d37271316197820 */ /* 0x000fe20000410000 */
[----:B-1----:R-:W-:-:S06]  /*0620*/  SHF.L.U32 R28, R27, 0x10, RZ ;  /* 0x000000101b1c7819 */ /* 0x002fcc00000006ff */
        /* <DEDUP_REMOVED lines=8> */
[----:B0-----:R-:W-:-:S06]  /*06b0*/  IMAD.U32 R27, R26, 0x10000, RZ ;  /* 0x000100001a1b7824 */ /* 0x001fcc00078e00ff */
[----:B------:R-:W0:Y:S01]  /*06c0*/  F2F.BF16.F32 R22, R22 ;  /* 0x0000001600167304 */ /* 0x000e220000202000 */
[----:B------:R-:W-:Y:S01]  /*06d0*/  FADD.FTZ R12, R12, R27 ;  /* 0x0000001b0c0c7221 */ /* 0x000fe20000010000 */
[----:B-1----:R-:W-:-:S06]  /*06e0*/  SHF.L.U32 R25, R25, 0x10, RZ ;  /* 0x0000001019197819 */ /* 0x002fcc00000006ff */
[----:B------:R-:W1:Y:S01]  /*06f0*/  F2F.BF16.F32 R23, R23 ;  /* 0x0000001700177304 */ /* 0x000e620000202000 */
[----:B------:R-:W-:Y:S01]  /*0700*/  FADD.FTZ R4, R4, R25 ;  /* 0x0000001904047221 */ /* 0x000fe20000010000 */
[----:B0-----:R-:W-:-:S06]  /*0710*/  SHF.L.U32 R22, R22, 0x10, RZ ;  /* 0x0000001016167819 */ /* 0x001fcc00000006ff */
        /* <DEDUP_REMOVED lines=10> */
[----:B------:R-:W-:Y:S01]  /*07c0*/  FMUL.FTZ R20, R20, 0.79788458347320556641 ;  /* 0x3f4c422a14147820 */ /* 0x000fe20000410000 */
[----:B0-----:R-:W-:-:S06]  /*07d0*/  SHF.L.U32 R19, R19, 0x10, RZ ;  /* 0x0000001013137819 */ /* 0x001fcc00000006ff */
[----:B------:R-:W0:Y:S01]  /*07e0*/  F2F.BF16.F32 R4, R4 ;  /* 0x0000000400047304 */ /* 0x000e220000202000 */
[----:B------:R-:W-:Y:S01]  /*07f0*/  FMUL.FTZ R19, R19, 0.79788458347320556641 ;  /* 0x3f4c422a13137820 */ /* 0x000fe20000410000 */
[----:B-1----:R-:W-:-:S06]  /*0800*/  SHF.L.U32 R12, R12, 0x10, RZ ;  /* 0x000000100c0c7819 */ /* 0x002fcc00000006ff */
[----:B------:R-:W1:Y:S01]  /*0810*/  F2F.BF16.F32 R17, R17 ;  /* 0x0000001100117304 */ /* 0x000e620000202000 */
[----:B------:R-:W-:Y:S01]  /*0820*/  FMUL.FTZ R22, R12, 0.79788458347320556641 ;  /* 0x3f4c422a0c167820 */ /* 0x000fe20000410000 */
[----:B0-----:R-:W-:-:S06]  /*0830*/  IMAD.U32 R4, R4, 0x10000, RZ ;  /* 0x0001000004047824 */ /* 0x001fcc00078e00ff */
[----:B------:R-:W0:Y:S01]  /*0840*/  F2F.BF16.F32 R5, R5 ;  /* 0x0000000500057304 */ /* 0x000e220000202000 */
[----:B------:R-:W-:Y:S01]  /*0850*/  FMUL.FTZ R23, R4, 0.79788458347320556641 ;  /* 0x3f4c422a04177820 */ /* 0x000fe20000410000 */
        /* <DEDUP_REMOVED lines=14> */
[----:B0-----:R-:W-:-:S07]  /*0940*/  SHF.L.U32 R16, R19, 0x10, RZ ;  /* 0x0000001013107819 */ /* 0x001fce00000006ff */
[----:B------:R-:W0:Y:S01]  /*0950*/  F2F.BF16.F32 R23, R23 ;  /* 0x0000001700177304 */ /* 0x000e220000202000 */
[----:B-1----:R-:W-:-:S07]  /*0960*/  SHF.L.U32 R19, R22, 0x10, RZ ;  /* 0x0000001016137819 */ /* 0x002fce00000006ff */
[----:B------:R-:W1:Y:S01]  /*0970*/  F2F.BF16.F32 R17, R17 ;  /* 0x0000001100117304 */ /* 0x000e620000202000 */
[----:B0-----:R-:W-:-:S07]  /*0980*/  SHF.L.U32 R22, R23, 0x10, RZ ;  /* 0x0000001017167819 */ /* 0x001fce00000006ff */
[----:B------:R-:W0:Y:S01]  /*0990*/  F2F.BF16.F32 R4, R4 ;  /* 0x0000000400047304 */ /* 0x000e220000202000 */
[----:B-1----:R-:W-:-:S07]  /*09a0*/  SHF.L.U32 R24, R17, 0x10, RZ ;  /* 0x0000001011187819 */ /* 0x002fce00000006ff */
[----:B------:R-:W1:Y:S01]  /*09b0*/  F2F.BF16.F32 R5, R5 ;  /* 0x0000000500057304 */ /* 0x000e620000202000 */
[----:B0-----:R-:W-:-:S07]  /*09c0*/  IMAD.U32 R23, R4, 0x10000, RZ ;  /* 0x0001000004177824 */ /* 0x001fce00078e00ff */
[----:B------:R-:W0:Y:S01]  /*09d0*/  F2F.BF16.F32 R12, R12 ;  /* 0x0000000c000c7304 */ /* 0x000e220000202000 */
[----:B-1----:R-:W-:-:S07]  /*09e0*/  SHF.L.U32 R27, R5, 0x10, RZ ;  /* 0x00000010051b7819 */ /* 0x002fce00000006ff */
[----:B------:R-:W1:Y:S08]  /*09f0*/  MUFU.TANH R20, R20 ;  /* 0x0000001400147308 */ /* 0x000e700000002400 */
[----:B------:R-:W2:Y:S08]  /*0a00*/  MUFU.TANH R16, R16 ;  /* 0x0000001000107308 */ /* 0x000eb00000002400 */
[----:B------:R-:W-:Y:S08]  /*0a10*/  MUFU.TANH R19, R19 ;  /* 0x0000001300137308 */ /* 0x000ff00000002400 */
[----:B------:R-:W-:Y:S08]  /*0a20*/  MUFU.TANH R22, R22 ;  /* 0x0000001600167308 */ /* 0x000ff00000002400 */
[----:B------:R0:W-:Y:S08]  /*0a30*/  MUFU.TANH R17, R24 ;  /* 0x0000001800117308 */ /* 0x0001f00000002400 */
[----:B------:R-:W-:Y:S01]  /*0a40*/  MUFU.TANH R25, R23 ;  /* 0x0000001700197308 */ /* 0x000fe20000002400 */
[----:B0-----:R-:W-:-:S07]  /*0a50*/  SHF.L.U32 R24, R12, 0x10, RZ ;  /* 0x000000100c187819 */ /* 0x001fce00000006ff */
[----:B------:R-:W-:Y:S08]  /*0a60*/  MUFU.TANH R12, R27 ;  /* 0x0000001b000c7308 */ /* 0x000ff00000002400 */
[----:B------:R-:W-:Y:S08]  /*0a70*/  MUFU.TANH R26, R24 ;  /* 0x00000018001a7308 */ /* 0x000ff00000002400 */
[----:B-1----:R-:W0:Y:S08]  /*0a80*/  F2F.BF16.F32 R20, R20 ;  /* 0x0000001400147304 */ /* 0x002e300000202000 */
[----:B--2---:R-:W1:Y:S01]  /*0a90*/  F2F.BF16.F32 R18, R16 ;  /* 0x0000001000127304 */ /* 0x004e620000202000 */
[----:B0-----:R-:W-:-:S07]  /*0aa0*/  SHF.L.U32 R24, R20, 0x10, RZ ;  /* 0x0000001014187819 */ /* 0x001fce00000006ff */
[----:B------:R-:W0:Y:S01]  /*0ab0*/  F2F.BF16.F32 R19, R19 ;  /* 0x0000001300137304 */ /* 0x000e220000202000 */
[----:B------:R-:W-:Y:S01]  /*0ac0*/  FADD.FTZ R24, R24, 1 ;  /* 0x3f80000018187421 */ /* 0x000fe20000010000 */
[----:B-1----:R-:W-:-:S06]  /*0ad0*/  SHF.L.U32 R18, R18, 0x10, RZ ;  /* 0x0000001012127819 */ /* 0x002fcc00000006ff */
[----:B------:R0:W1:Y:S01]  /*0ae0*/  F2F.BF16.F32 R4, R22 ;  /* 0x0000001600047304 */ /* 0x0000620000202000 */
[----:B------:R-:W-:-:S07]  /*0af0*/  FADD.FTZ R23, R18, 1 ;  /* 0x3f80000012177421 */ /* 0x000fce0000010000 */
[----:B------:R-:W2:Y:S01]  /*0b00*/  F2F.BF16.F32 R17, R17 ;  /* 0x0000001100117304 */ /* 0x000ea20000202000 */
[----:B0-----:R-:W-:Y:S02]  /*0b10*/  SHF.L.U32 R22, R19, 0x10, RZ ;  /* 0x0000001013167819 */ /* 0x001fe400000006ff */
[----:B-1----:R-:W-:-:S05]  /*0b20*/  SHF.L.U32 R20, R4, 0x10, RZ ;  /* 0x0000001004147819 */ /* 0x002fca00000006ff */
[----:B------:R-:W0:Y:S01]  /*0b30*/  F2F.BF16.F32 R16, R25 ;  /* 0x0000001900107304 */ /* 0x000e220000202000 */
[----:B------:R-:W-:Y:S01]  /*0b40*/  FADD.FTZ R4, R22, 1 ;  /* 0x3f80000016047421 */ /* 0x000fe20000010000 */
[----:B------:R-:W-:Y:S01]  /*0b50*/  FADD.FTZ R20, R20, 1 ;  /* 0x3f80000014147421 */ /* 0x000fe20000010000 */
[----:B--2---:R-:W-:-:S05]  /*0b60*/  SHF.L.U32 R18, R17, 0x10, RZ ;  /* 0x0000001011127819 */ /* 0x004fca00000006ff */
[----:B------:R-:W1:Y:S01]  /*0b70*/  F2F.BF16.F32 R12, R12 ;  /* 0x0000000c000c7304 */ /* 0x000e620000202000 */
[----:B------:R-:W-:Y:S01]  /*0b80*/  FADD.FTZ R18, R18, 1 ;  /* 0x3f80000012127421 */ /* 0x000fe20000010000 */
[----:B0-----:R-:W-:-:S06]  /*0b90*/  SHF.L.U32 R22, R16, 0x10, RZ ;  /* 0x0000001010167819 */ /* 0x001fcc00000006ff */
[----:B------:R-:W0:Y:S08]  /*0ba0*/  F2F.BF16.F32 R5, R26 ;  /* 0x0000001a00057304 */ /* 0x000e300000202000 */
[----:B------:R-:W2:Y:S08]  /*0bb0*/  F2F.BF16.F32 R10, R10 ;  /* 0x0000000a000a7304 */ /* 0x000eb00000202000 */
[----:B------:R1:W-:Y:S08]  /*0bc0*/  F2F.BF16.F32 R19, R24 ;  /* 0x0000001800137304 */ /* 0x0003f00000202000 */
[----:B------:R0:W3:Y:S01]  /*0bd0*/  F2F.BF16.F32 R17, R23 ;  /* 0x0000001700117304 */ /* 0x0000e20000202000 */
[----:B-1----:R-:W-:-:S07]  /*0be0*/  SHF.L.U32 R24, R12, 0x10, RZ ;  /* 0x000000100c187819 */ /* 0x002fce00000006ff */
[----:B------:R-:W1:Y:S01]  /*0bf0*/  F2F.BF16.F32 R13, R13 ;  /* 0x0000000d000d7304 */ /* 0x000e620000202000 */
[----:B0-----:R-:W-:Y:S02]  /*0c00*/  IMAD.U32 R23, R5, 0x10000, RZ ;  /* 0x0001000005177824 */ /* 0x001fe400078e00ff */
[----:B------:R-:W-:Y:S01]  /*0c10*/  FADD.FTZ R5, R22, 1 ;  /* 0x3f80000016057421 */ /* 0x000fe20000010000 */
[----:B--2---:R-:W-:Y:S01]  /*0c20*/  SHF.L.U32 R22, R10, 0x10, RZ ;  /* 0x000000100a167819 */ /* 0x004fe200000006ff */
[----:B------:R-:W-:Y:S01]  /*0c30*/  FADD.FTZ R10, R24, 1 ;  /* 0x3f800000180a7421 */ /* 0x000fe20000010000 */
[----:B------:R-:W-:Y:S01]  /*0c40*/  FADD.FTZ R25, R23, 1 ;  /* 0x3f80000017197421 */ /* 0x000fe20000010000 */
[----:B---3--:R-:W-:Y:S01]  /*0c50*/  SHF.L.U32 R17, R17, 0x10, RZ ;  /* 0x0000001011117819 */ /* 0x008fe200000006ff */
        /* <DEDUP_REMOVED lines=8> */
[----:B0-----:R-:W-:-:S07]  /*0ce0*/  SHF.L.U32 R13, R18, 0x10, RZ ;  /* 0x00000010120d7819 */ /* 0x001fce00000006ff */
[----:B------:R-:W0:Y:S01]  /*0cf0*/  F2F.BF16.F32 R7, R7 ;  /* 0x0000000700077304 */ /* 0x000e220000202000 */
[----:B------:R-:W-:Y:S01]  /*0d00*/  SHF.L.U32 R18, R19, 0x10, RZ ;  /* 0x0000001013127819 */ /* 0x000fe200000006ff */
[----:B------:R-:W-:-:S04]  /*0d10*/  FMUL.FTZ R13, R22, R13 ;  /* 0x0000000d160d7220 */ /* 0x000fc80000410000 */
[----:B------:R-:W-:Y:S01]  /*0d20*/  FMUL.FTZ R17, R23, R18 ;  /* 0x0000001217117220 */ /* 0x000fe20000410000 */
[----:B-1----:R-:W-:Y:S01]  /*0d30*/  SHF.L.U32 R5, R5, 0x10, RZ ;  /* 0x0000001005057819 */ /* 0x002fe200000006ff */
[----:B------:R-:W1:Y:S04]  /*0d40*/  F2F.BF16.F32 R12, R25 ;  /* 0x00000019000c7304 */ /* 0x000e680000202000 */
[----:B------:R-:W-:Y:S01]  /*0d50*/  FMUL.FTZ R6, R6, R5 ;  /* 0x0000000506067220 */ /* 0x000fe20000410000 */
[----:B0-----:R-:W-:-:S03]  /*0d60*/  SHF.L.U32 R7, R7, 0x10, RZ ;  /* 0x0000001007077819 */ /* 0x001fc600000006ff */
[----:B------:R-:W0:Y:S01]  /*0d70*/  F2F.BF16.F32 R14, R14 ;  /* 0x0000000e000e7304 */ /* 0x000e220000202000 */
[----:B------:R-:W-:Y:S02]  /*0d80*/  F2FP.BF16.F32.PACK_AB R5, R6, R13 ;  /* 0x0000000d0605723e */ /* 0x000fe400000010ff */
[----:B-1----:R-:W-:-:S05]  /*0d90*/  SHF.L.U32 R12, R12, 0x10, RZ ;  /* 0x000000100c0c7819 */ /* 0x002fca00000006ff */
[----:B------:R-:W1:Y:S01]  /*0da0*/  F2F.BF16.F32 R21, R21 ;  /* 0x0000001500157304 */ /* 0x000e620000202000 */
[----:B------:R-:W-:Y:S01]  /*0db0*/  FMUL.FTZ R12, R7, R12 ;  /* 0x0000000c070c7220 */ /* 0x000fe20000410000 */
[----:B0-----:R-:W-:-:S06]  /*0dc0*/  SHF.L.U32 R14, R14, 0x10, RZ ;  /* 0x000000100e0e7819 */ /* 0x001fcc00000006ff */
[----:B------:R-:W0:Y:S01]  /*0dd0*/  F2F.BF16.F32 R4, R4 ;  /* 0x0000000400047304 */ /* 0x000e220000202000 */
[----:B------:R-:W-:Y:S01]  /*0de0*/  F2FP.BF16.F32.PACK_AB R6, R12, R17 ;  /* 0x000000110c06723e */ /* 0x000fe200000010ff */
[C---:B------:R-:W-:Y:S01]  /*0df0*/  IMAD.WIDE R12, R11.reuse, 0x10, R8 ;  /* 0x000000100b0c7825 */ /* 0x040fe200078e0208 */
[----:B------:R-:W-:Y:S02]  /*0e00*/  IADD3 R11, R11, UR5, RZ ;  /* 0x000000050b0b7c10 */ /* 0x000fe4000fffe0ff */
[----:B-1----:R-:W-:-:S03]  /*0e10*/  SHF.L.U32 R21, R21, 0x10, RZ ;  /* 0x0000001015157819 */ /* 0x002fc600000006ff */
[----:B------:R-:W1:Y:S01]  /*0e20*/  F2F.BF16.F32 R16, R20 ;  /* 0x0000001400107304 */ /* 0x000e620000202000 */
[----:B------:R-:W-:Y:S02]  /*0e30*/  ISETP.GE.AND P0, PT, R11, UR4, PT ;  /* 0x000000040b007c0c */ /* 0x000fe4000bf06270 */
[----:B0-----:R-:W-:-:S05]  /*0e40*/  SHF.L.U32 R19, R4, 0x10, RZ ;  /* 0x0000001004137819 */ /* 0x001fca00000006ff */
[----:B------:R-:W0:Y:S01]  /*0e50*/  F2F.BF16.F32 R10, R10 ;  /* 0x0000000a000a7304 */ /* 0x000e220000202000 */
[----:B------:R-:W-:Y:S01]  /*0e60*/  FMUL.FTZ R14, R14, R19 ;  /* 0x000000130e0e7220 */ /* 0x000fe20000410000 */
[----:B-1----:R-:W-:-:S05]  /*0e70*/  SHF.L.U32 R16, R16, 0x10, RZ ;  /* 0x0000001010107819 */ /* 0x002fca00000006ff */
[----:B------:R-:W-:Y:S01]  /*0e80*/  FMUL.FTZ R15, R15, R16 ;  /* 0x000000100f0f7220 */ /* 0x000fe20000410000 */
[----:B0-----:R-:W-:-:S04]  /*0e90*/  SHF.L.U32 R10, R10, 0x10, RZ ;  /* 0x000000100a0a7819 */ /* 0x001fc800000006ff */
[----:B------:R-:W-:Y:S01]  /*0ea0*/  F2FP.BF16.F32.PACK_AB R4, R15, R0 ;  /* 0x000000000f04723e */ /* 0x000fe200000010ff */
[----:B------:R-:W-:-:S05]  /*0eb0*/  FMUL.FTZ R7, R21, R10 ;  /* 0x0000000a15077220 */ /* 0x000fca0000410000 */
[----:B------:R-:W-:-:S05]  /*0ec0*/  F2FP.BF16.F32.PACK_AB R7, R7, R14 ;  /* 0x0000000e0707723e */ /* 0x000fca00000010ff */
[----:B------:R0:W-:Y:S01]  /*0ed0*/  STG.E.128 desc[UR6][R12.64], R4 ;  /* 0x000000040c007986 */ /* 0x0001e2000c101d06 */
[----:B------:R-:W-:Y:S05]  /*0ee0*/  @!P0 BRA `(.L_x_54) ;  /* 0xfffffff000848947 */ /* 0x000fea000383ffff */
[----:B------:R-:W-:Y:S05]  /*0ef0*/  EXIT ;  /* 0x000000000000794d */ /* 0x000fea0003800000 */
.L_x_55:
        /* <DEDUP_REMOVED lines=16> */
.L_x_249:


//--------------------- .text._ZN4vllm17activation_kernelIN3c104HalfEXadL_ZNS_15gelu_new_kernelIS2_EET_RKS4_EELb1ELb0EEEvPS4_PS5_i --------------------------
	.section	.text._ZN4vllm17activation_kernelIN3c104HalfEXadL_ZNS_15gelu_new_kernelIS2_EET_RKS4_EELb1ELb0EEEvPS4_PS5_i,"ax",@progbits
	.align	128
        .global         _ZN4vllm17activation_kernelIN3c104HalfEXadL_ZNS_15gelu_new_kernelIS2_EET_RKS4_EELb1ELb0EEEvPS4_PS5_i
        .type           _ZN4vllm17activation_kernelIN3c104HalfEXadL_ZNS_15gelu_new_kernelIS2_EET_RKS4_EELb1ELb0EEEvPS4_PS5_i,@function
        .size           _ZN4vllm17activation_kernelIN3c104HalfEXadL_ZNS_15gelu_new_kernelIS2_EET_RKS4_EELb1ELb0EEEvPS4_PS5_i,(.L_x_250 - _ZN4vllm17activation_kernelIN3c104HalfEXadL_ZNS_15gelu_new_kernelIS2_EET_RKS4_EELb1ELb0EEEvPS4_PS5_i)
        .other          _ZN4vllm17activation_kernelIN3c104HalfEXadL_ZNS_15gelu_new_kernelIS2_EET_RKS4_EELb1ELb0EEEvPS4_PS5_i,@"STO_CUDA_ENTRY STV_DEFAULT"
_ZN4vllm17activation_kernelIN3c104HalfEXadL_ZNS_15gelu_new_kernelIS2_EET_RKS4_EELb1ELb0EEEvPS4_PS5_i:
.text._ZN4vllm17activation_kernelIN3c104HalfEXadL_ZNS_15gelu_new_kernelIS2_EET_RKS4_EELb1ELb0EEEvPS4_PS5_i:
        /* <DEDUP_REMOVED lines=16> */
.L_x_56:
[----:B------:R-:W-:-:S05]  /*0100*/  IMAD.WIDE R14, R11, 0x10, R2 ;  /* 0x000000100b0e7825 */ /* 0x000fca00078e0202 */
[----:B0-----:R-:W2:Y:S02]  /*0110*/  LDG.E.128.CONSTANT R4, desc[UR6][R14.64] ;  /* 0x000000060e047981 */ /* 0x001ea4000c1e9d00 */
[--C-:B--2---:R-:W-:Y:S02]  /*0120*/  HADD2.F32 R12, -RZ, R4.reuse.H0_H0 ;  /* 0x20000004ff0c7230 */ /* 0x104fe40000004100 */
[--C-:B------:R-:W-:Y:S02]  /*0130*/  HADD2.F32 R10, -RZ, R5.reuse.H0_H0 ;  /* 0x20000005ff0a7230 */ /* 0x100fe40000004100 */
[----:B------:R-:W-:Y:S02]  /*0140*/  HADD2.F32 R13, -RZ, R4.H1_H1 ;  /* 0x30000004ff0d7230 */ /* 0x000fe40000004100 */
[----:B------:R-:W-:Y:S01]  /*0150*/  FMUL.FTZ R0, R12, R12 ;  /* 0x0000000c0c007220 */ /* 0x000fe20000410000 */
[----:B------:R-:W-:Y:S02]  /*0160*/  HADD2.F32 R5, -RZ, R5.H1_H1 ;  /* 0x30000005ff057230 */ /* 0x000fe40000004100 */
[----:B------:R-:W-:Y:S01]  /*0170*/  FMUL.FTZ R18, R10, R10 ;  /* 0x0000000a0a127220 */ /* 0x000fe20000410000 */
[----:B------:R-:W-:-:S02]  /*0180*/  HADD2.F32 R4, -RZ, R7.H0_H0 ;  /* 0x20000007ff047230 */ /* 0x000fc40000004100 */
[----:B------:R-:W-:Y:S01]  /*0190*/  FMUL.FTZ R16, R13, R13 ;  /* 0x0000000d0d107220 */ /* 0x000fe20000410000 */
[----:B------:R-:W-:Y:S01]  /*01a0*/  F2FP.F16.F32.PACK_AB R17, RZ, R0 ;  /* 0x00000000ff11723e */ /* 0x000fe200000000ff */
[--C-:B------:R-:W-:Y:S02]  /*01b0*/  HADD2.F32 R0, -RZ, R6.reuse.H0_H0 ;  /* 0x20000006ff007230 */ /* 0x100fe40000004100 */
[----:B------:R-:W-:Y:S01]  /*01c0*/  FMUL.FTZ R15, R5, R5 ;  /* 0x00000005050f7220 */ /* 0x000fe20000410000 */
[----:B------:R-:W-:Y:S01]  /*01d0*/  HADD2.F32 R6, -RZ, R6.H1_H1 ;  /* 0x30000006ff067230 */ /* 0x000fe20000004100 */
[----:B------:R-:W-:Y:S01]  /*01e0*/  F2FP.F16.F32.PACK_AB R18, RZ, R18 ;  /* 0x00000012ff12723e */ /* 0x000fe200000000ff */
[----:B------:R-:W-:Y:S01]  /*01f0*/  HADD2.F32 R7, -RZ, R7.H1_H1 ;  /* 0x30000007ff077230 */ /* 0x000fe20000004100 */
[----:B------:R-:W-:Y:S01]  /*0200*/  F2FP.F16.F32.PACK_AB R14, RZ, R16 ;  /* 0x00000010ff0e723e */ /* 0x000fe200000000ff */
[----:B------:R-:W-:Y:S01]  /*0210*/  FMUL.FTZ R16, R0, R0 ;  /* 0x0000000000107220 */ /* 0x000fe20000410000 */
[----:B------:R-:W-:Y:S01]  /*0220*/  FMUL.FTZ R20, R6, R6 ;  /* 0x0000000606147220 */ /* 0x000fe20000410000 */
[----:B------:R-:W-:Y:S01]  /*0230*/  F2FP.F16.F32.PACK_AB R15, RZ, R15 ;  /* 0x0000000fff0f723e */ /* 0x000fe200000000ff */
[----:B------:R-:W-:-:S02]  /*0240*/  HADD2.F32 R21, -RZ, R18.H0_H0 ;  /* 0x20000012ff157230 */ /* 0x000fc40000004100 */
[----:B------:R-:W-:Y:S01]  /*0250*/  FMUL.FTZ R18, R4, R4 ;  /* 0x0000000404127220 */ /* 0x000fe20000410000 */
[----:B------:R-:W-:Y:S01]  /*0260*/  HADD2.F32 R14, -RZ, R14.H0_H0 ;  /* 0x2000000eff0e7230 */ /* 0x000fe20000004100 */
[----:B------:R-:W-:Y:S01]  /*0270*/  F2FP.F16.F32.PACK_AB R20, RZ, R20 ;  /* 0x00000014ff14723e */ /* 0x000fe200000000ff */
[----:B------:R-:W-:Y:S01]  /*0280*/  HADD2.F32 R17, -RZ, R17.H0_H0 ;  /* 0x20000011ff117230 */ /* 0x000fe20000004100 */
[----:B------:R-:W-:Y:S01]  /*0290*/  F2FP.F16.F32.PACK_AB R19, RZ, R16 ;  /* 0x00000010ff13723e */ /* 0x000fe200000000ff */
[----:B------:R-:W-:Y:S01]  /*02a0*/  FMUL.FTZ R23, R7, R7 ;  /* 0x0000000707177220 */ /* 0x000fe20000410000 */
[----:B------:R-:W-:Y:S01]  /*02b0*/  HADD2.F32 R16, -RZ, R15.H0_H0 ;  /* 0x2000000fff107230 */ /* 0x000fe20000004100 */
[----:B------:R-:W-:Y:S01]  /*02c0*/  F2FP.F16.F32.PACK_AB R22, RZ, R18 ;  /* 0x00000012ff16723e */ /* 0x000fe200000000ff */
[----:B------:R-:W-:Y:S02]  /*02d0*/  HADD2.F32 R15, -RZ, R20.H0_H0 ;  /* 0x20000014ff0f7230 */ /* 0x000fe40000004100 */
[----:B------:R-:W-:Y:S01]  /*02e0*/  FMUL.FTZ R20, R13, R14 ;  /* 0x0000000e0d147220 */ /* 0x000fe20000410000 */
[----:B------:R-:W-:Y:S01]  /*02f0*/  F2FP.F16.F32.PACK_AB R23, RZ, R23 ;  /* 0x00000017ff17723e */ /* 0x000fe200000000ff */
[----:B------:R-:W-:Y:S01]  /*0300*/  FMUL.FTZ R18, R12, R17 ;  /* 0x000000110c127220 */ /* 0x000fe20000410000 */
[----:B------:R-:W-:-:S02]  /*0310*/  HADD2.F32 R19, -RZ, R19.H0_H0 ;  /* 0x20000013ff137230 */ /* 0x000fc40000004100 */
[----:B------:R-:W-:Y:S01]  /*0320*/  FMUL.FTZ R21, R10, R21 ;  /* 0x000000150a157220 */ /* 0x000fe20000410000 */
[----:B------:R-:W-:Y:S01]  /*0330*/  HADD2.F32 R17, -RZ, R22.H0_H0 ;  /* 0x20000016ff117230 */ /* 0x000fe20000004100 */
[----:B------:R-:W-:Y:S01]  /*0340*/  F2FP.F16.F32.PACK_AB R20, RZ, R20 ;  /* 0x00000014ff14723e */ /* 0x000fe200000000ff */
[----:B------:R-:W-:Y:S01]  /*0350*/  FMUL.FTZ R22, R5, R16 ;  /* 0x0000001005167220 */ /* 0x000fe20000410000 */
[----:B------:R-:W-:Y:S01]  /*0360*/  HADD2.F32 R14, -RZ, R23.H0_H0 ;  /* 0x20000017ff0e7230 */ /* 0x000fe20000004100 */
[----:B------:R-:W-:Y:S01]  /*0370*/  F2FP.F16.F32.PACK_AB R18, RZ, R18 ;  /* 0x00000012ff12723e */ /* 0x000fe200000000ff */
[----:B------:R-:W-:Y:S01]  /*0380*/  FMUL.FTZ R23, R0, R19 ;  /* 0x0000001300177220 */ /* 0x000fe20000410000 */
[----:B------:R-:W-:Y:S01]  /*0390*/  HADD2.F32 R19, -RZ, R20.H0_H0 ;  /* 0x20000014ff137230 */ /* 0x000fe20000004100 */
[----:B------:R-:W-:Y:S01]  /*03a0*/  F2FP.F16.F32.PACK_AB R20, RZ, R22 ;  /* 0x00000016ff14723e */ /* 0x000fe200000000ff */
[----:B------:R-:W-:Y:S01]  /*03b0*/  FMUL.FTZ R15, R6, R15 ;  /* 0x0000000f060f7220 */ /* 0x000fe20000410000 */
[----:B------:R-:W-:Y:S01]  /*03c0*/  F2FP.F16.F32.PACK_AB R21, RZ, R21 ;  /* 0x00000015ff15723e */ /* 0x000fe200000000ff */
[----:B------:R-:W-:-:S02]  /*03d0*/  HADD2.F32 R18, -RZ, R18.H0_H0 ;  /* 0x20000012ff127230 */ /* 0x000fc40000004100 */
[----:B------:R-:W-:Y:S01]  /*03e0*/  FMUL.FTZ R22, R7, R14 ;  /* 0x0000000e07167220 */ /* 0x000fe20000410000 */
[----:B------:R-:W-:Y:S01]  /*03f0*/  FMUL.FTZ R17, R4, R17 ;  /* 0x0000001104117220 */ /* 0x000fe20000410000 */
[----:B------:R-:W-:Y:S01]  /*0400*/  F2FP.F16.F32.PACK_AB R15, RZ, R15 ;  /* 0x0000000fff0f723e */ /* 0x000fe200000000ff */
[----:B------:R-:W-:Y:S02]  /*0410*/  HADD2.F32 R16, -RZ, R21.H0_H0 ;  /* 0x20000015ff107230 */ /* 0x000fe40000004100 */
[----:B------:R-:W-:Y:S01]  /*0420*/  FMUL.FTZ R18, R18, 0.044714998453855514526 ;  /* 0x3d37271312127820 */ /* 0x000fe20000410000 */
[----:B------:R-:W-:Y:S01]  /*0430*/  F2FP.F16.F32.PACK_AB R22, RZ, R22 ;  /* 0x00000016ff16723e */ /* 0x000fe200000000ff */
[----:B------:R-:W-:Y:S01]  /*0440*/  FMUL.FTZ R19, R19, 0.044714998453855514526 ;  /* 0x3d37271313137820 */ /* 0x000fe20000410000 */
[----:B------:R-:W-:Y:S01]  /*0450*/  F2FP.F16.F32.PACK_AB R21, RZ, R23 ;  /* 0x00000017ff15723e */ /* 0x000fe200000000ff */
[----:B------:R-:W-:Y:S01]  /*0460*/  HADD2.F32 R20, -RZ, R20.H0_H0 ;  /* 0x20000014ff147230 */ /* 0x000fe20000004100 */
[----:B------:R-:W-:Y:S01]  /*0470*/  F2FP.F16.F32.PACK_AB R14, RZ, R17 ;  /* 0x00000011ff0e723e */ /* 0x000fe200000000ff */
[----:B------:R-:W-:Y:S01]  /*0480*/  HADD2.F32 R17, -RZ, R15.H0_H0 ;  /* 0x2000000fff117230 */ /* 0x000fe20000004100 */
[----:B------:R-:W-:Y:S01]  /*0490*/  F2FP.F16.F32.PACK_AB R18, RZ, R18 ;  /* 0x00000012ff12723e */ /* 0x000fe200000000ff */
[----:B------:R-:W-:Y:S01]  /*04a0*/  HADD2.F32 R15, -RZ, R22.H0_H0 ;  /* 0x20000016ff0f7230 */ /* 0x000fe20000004100 */
[----:B------:R-:W-:Y:S01]  /*04b0*/  F2FP.F16.F32.PACK_AB R22, RZ, R19 ;  /* 0x00000013ff16723e */ /* 0x000fe200000000ff */
[----:B------:R-:W-:-:S02]  /*04c0*/  HADD2.F32 R21, -RZ, R21.H0_H0 ;  /* 0x20000015ff157230 */ /* 0x000fc40000004100 */
[----:B------:R-:W-:Y:S01]  /*04d0*/  FMUL.FTZ R16, R16, 0.044714998453855514526 ;  /* 0x3d37271310107820 */ /* 0x000fe20000410000 */
[----:B------:R-:W-:Y:S01]  /*04e0*/  FMUL.FTZ R20, R20, 0.044714998453855514526 ;  /* 0x3d37271314147820 */ /* 0x000fe20000410000 */
[----:B------:R-:W-:Y:S02]  /*04f0*/  HADD2.F32 R19, -RZ, R18.H0_H0 ;  /* 0x20000012ff137230 */ /* 0x000fe40000004100 */
[----:B------:R-:W-:Y:S01]  /*0500*/  FMUL.FTZ R25, R5, 0.5 ;  /* 0x3f00000005197820 */ /* 0x000fe20000410000 */
[----:B------:R-:W-:Y:S01]  /*0510*/  FMUL.FTZ R23, R21, 0.044714998453855514526 ;  /* 0x3d37271315177820 */ /* 0x000fe20000410000 */
[----:B------:R-:W-:Y:S01]  /*0520*/  HADD2.F32 R18, -RZ, R22.H0_H0 ;  /* 0x20000016ff127230 */ /* 0x000fe20000004100 */
[----:B------:R-:W-:Y:S01]  /*0530*/  F2FP.F16.F32.PACK_AB R16, RZ, R16 ;  /* 0x00000010ff10723e */ /* 0x000fe200000000ff */
[----:B------:R-:W-:Y:S01]  /*0540*/  FMUL.FTZ R22, R17, 0.044714998453855514526 ;  /* 0x3d37271311167820 */ /* 0x000fe20000410000 */
[----:B------:R-:W-:Y:S01]  /*0550*/  F2FP.F16.F32.PACK_AB R21, RZ, R20 ;  /* 0x00000014ff15723e */ /* 0x000fe200000000ff */
[----:B------:R-:W-:Y:S01]  /*0560*/  FADD.FTZ R20, R12, R19 ;  /* 0x000000130c147221 */ /* 0x000fe20000010000 */
[----:B------:R-:W-:Y:S01]  /*0570*/  FADD.FTZ R18, R13, R18 ;  /* 0x000000120d127221 */ /* 0x000fe20000010000 */
[----:B------:R-:W-:Y:S01]  /*0580*/  HADD2.F32 R19, -RZ, R16.H0_H0 ;  /* 0x20000010ff137230 */ /* 0x000fe20000004100 */
[----:B------:R-:W-:Y:S01]  /*0590*/  F2FP.F16.F32.PACK_AB R22, RZ, R22 ;  /* 0x00000016ff16723e */ /* 0x000fe200000000ff */
[----:B------:R-:W-:-:S02]  /*05a0*/  HADD2.F32 R16, -RZ, R21.H0_H0 ;  /* 0x20000015ff107230 */ /* 0x000fc40000004100 */
[----:B------:R-:W-:Y:S01]  /*05b0*/  FMUL.FTZ R21, R15, 0.044714998453855514526 ;  /* 0x3d3727130f157820 */ /* 0x000fe20000410000 */
[----:B------:R-:W-:Y:S01]  /*05c0*/  HADD2.F32 R14, -RZ, R14.H0_H0 ;  /* 0x2000000eff0e7230 */ /* 0x000fe20000004100 */
[----:B------:R-:W-:Y:S01]  /*05d0*/  F2FP.F16.F32.PACK_AB R20, RZ, R20 ;  /* 0x00000014ff14723e */ /* 0x000fe200000000ff */
[----:B------:R-:W-:Y:S01]  /*05e0*/  HADD2.F32 R15, -RZ, R22.H0_H0 ;  /* 0x20000016ff0f7230 */ /* 0x000fe20000004100 */
[----:B------:R-:W-:Y:S01]  /*05f0*/  F2FP.F16.F32.PACK_AB R18, RZ, R18 ;  /* 0x00000012ff12723e */ /* 0x000fe200000000ff */
[----:B------:R-:W-:Y:S01]  /*0600*/  FADD.FTZ R16, R5, R16 ;  /* 0x0000001005107221 */ /* 0x000fe20000010000 */
[----:B------:R-:W-:Y:S01]  /*0610*/  F2FP.F16.F32.PACK_AB R22, RZ, R21 ;  /* 0x00000015ff16723e */ /* 0x000fe200000000ff */
[----:B------:R-:W-:Y:S01]  /*0620*/  FADD.FTZ R21, R10, R19 ;  /* 0x000000130a157221 */ /* 0x000fe20000010000 */
[----:B------:R-:W-:Y:S01]  /*0630*/  F2FP.F16.F32.PACK_AB R23, RZ, R23 ;  /* 0x00000017ff17723e */ /* 0x000fe200000000ff */
[----:B------:R-:W-:Y:S01]  /*0640*/  FMUL.FTZ R14, R14, 0.044714998453855514526 ;  /* 0x3d3727130e0e7820 */ /* 0x000fe20000410000 */
[----:B------:R-:W-:Y:S01]  /*0650*/  HADD2.F32 R20, -RZ, R20.H0_H0 ;  /* 0x20000014ff147230 */ /* 0x000fe20000004100 */
[----:B------:R-:W-:Y:S01]  /*0660*/  F2FP.F16.F32.PACK_AB R16, RZ, R16 ;  /* 0x00000010ff10723e */ /* 0x000fe200000000ff */
[----:B------:R-:W-:Y:S01]  /*0670*/  HADD2.F32 R18, -RZ, R18.H0_H0 ;  /* 0x20000012ff127230 */ /* 0x000fe20000004100 */
[----:B------:R-:W-:Y:S01]  /*0680*/  F2FP.F16.F32.PACK_AB R21, RZ, R21 ;  /* 0x00000015ff15723e */ /* 0x000fe200000000ff */
[----:B------:R-:W-:Y:S01]  /*0690*/  HADD2.F32 R17, -RZ, R23.H0_H0 ;  /* 0x20000017ff117230 */ /* 0x000fe20000004100 */
[----:B------:R-:W-:Y:S01]  /*06a0*/  F2FP.F16.F32.PACK_AB R14, RZ, R14 ;  /* 0x0000000eff0e723e */ /* 0x000fe200000000ff */
[----:B------:R-:W-:Y:S01]  /*06b0*/  FMUL.FTZ R20, R20, 0.79788458347320556641 ;  /* 0x3f4c422a14147820 */ /* 0x000fe20000410000 */
[----:B------:R-:W-:Y:S01]  /*06c0*/  FMUL.FTZ R18, R18, 0.79788458347320556641 ;  /* 0x3f4c422a12127820 */ /* 0x000fe20000410000 */
[----:B------:R-:W-:-:S02]  /*06d0*/  HADD2.F32 R21, -RZ, R21.H0_H0 ;  /* 0x20000015ff157230 */ /* 0x000fc40000004100 */
[----:B------:R-:W-:Y:S01]  /*06e0*/  FADD.FTZ R17, R0, R17 ;  /* 0x0000001100117221 */ /* 0x000fe20000010000 */
[----:B------:R-:W-:Y:S01]  /*06f0*/  HADD2.F32 R19, -RZ, R14.H0_H0 ;  /* 0x2000000eff137230 */ /* 0x000fe20000004100 */
[----:B------:R-:W-:Y:S01]  /*0700*/  F2FP.F16.F32.PACK_AB R20, RZ, R20 ;  /* 0x00000014ff14723e */ /* 0x000fe200000000ff */
[----:B------:R-:W-:Y:S01]  /*0710*/  FADD.FTZ R23, R6, R15 ;  /* 0x0000000f06177221 */ /* 0x000fe20000010000 */
[----:B------:R-:W-:Y:S01]  /*0720*/  F2FP.F16.F32.PACK_AB R18, RZ, R18 ;  /* 0x00000012ff12723e */ /* 0x000fe200000000ff */
[----:B------:R-:W-:Y:S01]  /*0730*/  FMUL.FTZ R21, R21, 0.79788458347320556641 ;  /* 0x3f4c422a15157820 */ /* 0x000fe20000410000 */
[----:B------:R-:W-:Y:S01]  /*0740*/  HADD2.F32 R14, -RZ, R22.H0_H0 ;  /* 0x20000016ff0e7230 */ /* 0x000fe20000004100 */
[----:B------:R-:W-:Y:S01]  /*0750*/  F2FP.F16.F32.PACK_AB R17, RZ, R17 ;  /* 0x00000011ff11723e */ /* 0x000fe200000000ff */
[----:B------:R-:W-:Y:S02]  /*0760*/  HADD2.F32 R20, -RZ, R20.H0_H0 ;  /* 0x20000014ff147230 */ /* 0x000fe40000004100 */
[----:B------:R-:W-:Y:S01]  /*0770*/  FADD.FTZ R19, R4, R19 ;  /* 0x0000001304137221 */ /* 0x000fe20000010000 */
[----:B------:R-:W-:Y:S01]  /*0780*/  HADD2.F32 R22, -RZ, R16.H0_H0 ;  /* 0x20000010ff167230 */ /* 0x000fe20000004100 */
[----:B------:R-:W-:Y:S01]  /*0790*/  F2FP.F16.F32.PACK_AB R23, RZ, R23 ;  /* 0x00000017ff17723e */ /* 0x000fe200000000ff */
[----:B------:R-:W-:Y:S01]  /*07a0*/  HADD2.F32 R16, -RZ, R18.H0_H0 ;  /* 0x20000012ff107230 */ /* 0x000fe20000004100 */
[----:B------:R-:W-:Y:S01]  /*07b0*/  F2FP.F16.F32.PACK_AB R21, RZ, R21 ;  /* 0x00000015ff15723e */ /* 0x000fe200000000ff */
[----:B------:R0:W1:Y:S01]  /*07c0*/  MUFU.TANH R15, R20 ;  /* 0x00000014000f7308 */ /* 0x0000620000002400 */
[----:B------:R-:W-:-:S02]  /*07d0*/  HADD2.F32 R17, -RZ, R17.H0_H0 ;  /* 0x20000011ff117230 */ /* 0x000fc40000004100 */
[----:B------:R-:W-:Y:S01]  /*07e0*/  FADD.FTZ R18, R7, R14 ;  /* 0x0000000e07127221 */ /* 0x000fe20000010000 */
[----:B------:R-:W-:Y:S01]  /*07f0*/  F2FP.F16.F32.PACK_AB R14, RZ, R19 ;  /* 0x00000013ff0e723e */ /* 0x000fe200000000ff */
[----:B------:R-:W-:Y:S01]  /*0800*/  FMUL.FTZ R22, R22, 0.79788458347320556641 ;  /* 0x3f4c422a16167820 */ /* 0x000fe20000410000 */
[----:B------:R-:W-:Y:S02]  /*0810*/  HADD2.F32 R23, -RZ, R23.H0_H0 ;  /* 0x20000017ff177230 */ /* 0x000fe40000004100 */
[----:B------:R-:W-:Y:S01]  /*0820*/  FMUL.FTZ R19, R17, 0.79788458347320556641 ;  /* 0x3f4c422a11137820 */ /* 0x000fe20000410000 */
[----:B------:R-:W-:Y:S01]  /*0830*/  HADD2.F32 R21, -RZ, R21.H0_H0 ;  /* 0x20000015ff157230 */ /* 0x000fe20000004100 */
[----:B------:R-:W2:Y:S01]  /*0840*/  MUFU.TANH R16, R16 ;  /* 0x0000001000107308 */ /* 0x000ea20000002400 */
[----:B0-----:R-:W-:Y:S01]  /*0850*/  HADD2.F32 R20, -RZ, R14.H0_H0 ;  /* 0x2000000eff147230 */ /* 0x001fe20000004100 */
[----:B------:R-:W-:Y:S01]  /*0860*/  F2FP.F16.F32.PACK_AB R18, RZ, R18 ;  /* 0x00000012ff12723e */ /* 0x000fe200000000ff */
[----:B------:R-:W-:Y:S01]  /*0870*/  FMUL.FTZ R23, R23, 0.79788458347320556641 ;  /* 0x3f4c422a17177820 */ /* 0x000fe20000410000 */
[----:B------:R-:W-:Y:S01]  /*0880*/  F2FP.F16.F32.PACK_AB R22, RZ, R22 ;  /* 0x00000016ff16723e */ /* 0x000fe200000000ff */
[----:B------:R-:W-:Y:S01]  /*0890*/  FMUL.FTZ R4, R4, 0.5 ;  /* 0x3f00000004047820 */ /* 0x000fe20000410000 */
[----:B------:R-:W-:Y:S01]  /*08a0*/  F2FP.F16.F32.PACK_AB R19, RZ, R19 ;  /* 0x00000013ff13723e */ /* 0x000fe200000000ff */
[----:B------:R-:W-:Y:S01]  /*08b0*/  FMUL.FTZ R24, R20, 0.79788458347320556641 ;  /* 0x3f4c422a14187820 */ /* 0x000fe20000410000 */
[----:B------:R0:W3:Y:S01]  /*08c0*/  MUFU.TANH R17, R21 ;  /* 0x0000001500117308 */ /* 0x0000e20000002400 */
[----:B------:R-:W-:Y:S01]  /*08d0*/  FMUL.FTZ R20, R12, 0.5 ;  /* 0x3f0000000c147820 */ /* 0x000fe20000410000 */
[----:B------:R-:W-:-:S02]  /*08e0*/  HADD2.F32 R18, -RZ, R18.H0_H0 ;  /* 0x20000012ff127230 */ /* 0x000fc40000004100 */
[----:B------:R-:W-:Y:S01]  /*08f0*/  HADD2.F32 R14, -RZ, R22.H0_H0 ;  /* 0x20000016ff0e7230 */ /* 0x000fe20000004100 */
[----:B------:R-:W-:Y:S01]  /*0900*/  F2FP.F16.F32.PACK_AB R22, RZ, R23 ;  /* 0x00000017ff16723e */ /* 0x000fe200000000ff */
[----:B------:R-:W-:Y:S02]  /*0910*/  HADD2.F32 R23, -RZ, R19.H0_H0 ;  /* 0x20000013ff177230 */ /* 0x000fe40000004100 */
[----:B------:R-:W-:Y:S01]  /*0920*/  FMUL.FTZ R19, R13, 0.5 ;  /* 0x3f0000000d137820 */ /* 0x000fe20000410000 */
[----:B-1----:R-:W-:Y:S01]  /*0930*/  F2FP.F16.F32.PACK_AB R13, R20, R15 ;  /* 0x0000000f140d723e */ /* 0x002fe200000000ff */
[----:B------:R-:W-:Y:S01]  /*0940*/  FMUL.FTZ R18, R18, 0.79788458347320556641 ;  /* 0x3f4c422a12127820 */ /* 0x000fe20000410000 */
[----:B------:R-:W-:Y:S01]  /*0950*/  FMUL.FTZ R20, R10, 0.5 ;  /* 0x3f0000000a147820 */ /* 0x000fe20000410000 */
[----:B------:R-:W-:Y:S01]  /*0960*/  F2FP.F16.F32.PACK_AB R24, RZ, R24 ;  /* 0x00000018ff18723e */ /* 0x000fe200000000ff */
[----:B------:R-:W-:Y:S01]  /*0970*/  HADD2.F32 R12, -RZ, R22.H0_H0 ;  /* 0x20000016ff0c7230 */ /* 0x000fe20000004100 */
[----:B--2---:R-:W-:Y:S01]  /*0980*/  F2FP.F16.F32.PACK_AB R15, R19, R16 ;  /* 0x00000010130f723e */ /* 0x004fe200000000ff */
[----:B------:R-:W-:Y:S01]  /*0990*/  HADD2.F32 R16, -RZ, R13.H0_H0 ;  /* 0x2000000dff107230 */ /* 0x000fe20000004100 */
[----:B0-----:R-:W-:Y:S01]  /*09a0*/  F2FP.F16.F32.PACK_AB R21, RZ, R18 ;  /* 0x00000012ff15723e */ /* 0x001fe200000000ff */
[----:B------:R-:W-:Y:S01]  /*09b0*/  HADD2.F32 R19, -RZ, R24.H0_H0 ;  /* 0x20000018ff137230 */ /* 0x000fe20000004100 */
[----:B---3--:R-:W-:Y:S01]  /*09c0*/  F2FP.F16.F32.PACK_AB R17, R20, R17 ;  /* 0x000000111411723e */ /* 0x008fe200000000ff */
[----:B------:R-:W-:-:S02]  /*09d0*/  HADD2.F32 R18, -RZ, R15.H0_H0 ;  /* 0x2000000fff127230 */ /* 0x000fc40000004100 */
[----:B------:R-:W-:Y:S01]  /*09e0*/  FADD.FTZ R20, R16, 1 ;  /* 0x3f80000010147421 */ /* 0x000fe20000010000 */
[----:B------:R-:W-:Y:S01]  /*09f0*/  HADD2.F32 R16, -RZ, R21.H0_H0 ;  /* 0x20000015ff107230 */ /* 0x000fe20000004100 */
[----:B------:R0:W-:Y:S01]  /*0a00*/  MUFU.TANH R10, R23 ;  /* 0x00000017000a7308 */ /* 0x0001e20000002400 */
[----:B------:R-:W-:Y:S02]  /*0a10*/  HADD2.F32 R22, -RZ, R17.H0_H0 ;  /* 0x20000011ff167230 */ /* 0x000fe40000004100 */
[----:B------:R-:W-:Y:S01]  /*0a20*/  FADD.FTZ R21, R18, 1 ;  /* 0x3f80000012157421 */ /* 0x000fe20000010000 */
[----:B------:R-:W-:Y:S01]  /*0a30*/  HADD2.F32 R18, -RZ, R13.H1_H1 ;  /* 0x3000000dff127230 */ /* 0x000fe20000004100 */
[----:B------:R-:W-:Y:S01]  /*0a40*/  F2FP.F16.F32.PACK_AB R20, RZ, R20 ;  /* 0x00000014ff14723e */ /* 0x000fe200000000ff */
[----:B------:R-:W-:Y:S02]  /*0a50*/  HADD2.F32 R15, -RZ, R15.H1_H1 ;  /* 0x3000000fff0f7230 */ /* 0x000fe40000004100 */
[----:B------:R-:W-:Y:S01]  /*0a60*/  HADD2.F32 R17, -RZ, R17.H1_H1 ;  /* 0x30000011ff117230 */ /* 0x000fe20000004100 */
[----:B------:R1:W2:Y:S01]  /*0a70*/  MUFU.TANH R13, R19 ;  /* 0x00000013000d7308 */ /* 0x0002a20000002400 */
[----:B0-----:R-:W-:Y:S01]  /*0a80*/  FADD.FTZ R23, R22, 1 ;  /* 0x3f80000016177421 */ /* 0x001fe20000010000 */
[----:B------:R-:W-:Y:S01]  /*0a90*/  F2FP.F16.F32.PACK_AB R22, RZ, R21 ;  /* 0x00000015ff16723e */ /* 0x000fe200000000ff */
[----:B------:R-:W-:-:S03]  /*0aa0*/  HADD2.F32 R21, -RZ, R20.H0_H0 ;  /* 0x20000014ff157230 */ /* 0x000fc60000004100 */
[----:B------:R-:W-:Y:S01]  /*0ab0*/  F2FP.F16.F32.PACK_AB R23, RZ, R23 ;  /* 0x00000017ff17723e */ /* 0x000fe200000000ff */
[----:B------:R-:W-:Y:S01]  /*0ac0*/  HADD2.F32 R22, -RZ, R22.H0_H0 ;  /* 0x20000016ff167230 */ /* 0x000fe20000004100 */
[----:B------:R-:W0:Y:S01]  /*0ad0*/  MUFU.TANH R16, R16 ;  /* 0x0000001000107308 */ /* 0x000e220000002400 */
[----:B-1----:R-:W-:Y:S01]  /*0ae0*/  FMUL.FTZ R19, R7, 0.5 ;  /* 0x3f00000007137820 */ /* 0x002fe20000410000 */
[----:B------:R-:W-:Y:S01]  /*0af0*/  FMUL.FTZ R18, R18, R21 ;  /* 0x0000001512127220 */ /* 0x000fe20000410000 */
[----:B------:R-:W-:Y:S02]  /*0b00*/  HADD2.F32 R20, -RZ, R23.H0_H0 ;  /* 0x20000017ff147230 */ /* 0x000fe40000004100 */
[----:B------:R-:W-:Y:S01]  /*0b10*/  FMUL.FTZ R5, R15, R22 ;  /* 0x000000160f057220 */ /* 0x000fe20000410000 */
[----:B------:R-:W-:Y:S01]  /*0b20*/  FMUL.FTZ R23, R0, 0.5 ;  /* 0x3f00000000177820 */ /* 0x000fe20000410000 */
[----:B------:R-:W-:Y:S01]  /*0b30*/  FMUL.FTZ R15, R6, 0.5 ;  /* 0x3f000000060f7820 */ /* 0x000fe20000410000 */
[----:B------:R-:W1:Y:S01]  /*0b40*/  MUFU.TANH R14, R14 ;  /* 0x0000000e000e7308 */ /* 0x000e620000002400 */
[----:B--2---:R-:W-:Y:S01]  /*0b50*/  F2FP.F16.F32.PACK_AB R7, R4, R13 ;  /* 0x0000000d0407723e */ /* 0x004fe200000000ff */
[----:B------:R-:W-:Y:S01]  /*0b60*/  FMUL.FTZ R17, R17, R20 ;  /* 0x0000001411117220 */ /* 0x000fe20000410000 */
[----:B------:R-:W-:-:S05]  /*0b70*/  F2FP.F16.F32.PACK_AB R10, R23, R10 ;  /* 0x0000000a170a723e */ /* 0x000fca00000000ff */
[----:B------:R-:W2:Y:S01]  /*0b80*/  MUFU.TANH R12, R12 ;  /* 0x0000000c000c7308 */ /* 0x000ea20000002400 */
[----:B0-----:R-:W-:Y:S01]  /*0b90*/  F2FP.F16.F32.PACK_AB R16, R19, R16 ;  /* 0x000000101310723e */ /* 0x001fe200000000ff */
[----:B------:R-:W-:-:S04]  /*0ba0*/  HADD2.F32 R4, -RZ, R10.H1_H1 ;  /* 0x3000000aff047230 */ /* 0x000fc80000004100 */
[----:B------:R-:W-:Y:S01]  /*0bb0*/  HADD2.F32 R19, -RZ, R16.H0_H0 ;  /* 0x20000010ff137230 */ /* 0x000fe20000004100 */
[----:B-1----:R-:W-:-:S04]  /*0bc0*/  F2FP.F16.F32.PACK_AB R0, R25, R14 ;  /* 0x0000000e1900723e */ /* 0x002fc800000000ff */
[----:B------:R-:W-:Y:S01]  /*0bd0*/  FADD.FTZ R19, R19, 1 ;  /* 0x3f80000013137421 */ /* 0x000fe20000010000 */
[----:B------:R-:W-:-:S04]  /*0be0*/  HADD2.F32 R14, -RZ, R0.H0_H0 ;  /* 0x20000000ff0e7230 */ /* 0x000fc80000004100 */
[----:B------:R-:W-:Y:S01]  /*0bf0*/  F2FP.F16.F32.PACK_AB R21, RZ, R19 ;  /* 0x00000013ff15723e */ /* 0x000fe200000000ff */
[----:B------:R-:W-:Y:S01]  /*0c00*/  HADD2.F32 R0, -RZ, R0.H1_H1 ;  /* 0x30000000ff007230 */ /* 0x000fe20000004100 */
[----:B--2---:R-:W-:Y:S01]  /*0c10*/  F2FP.F16.F32.PACK_AB R6, R15, R12 ;  /* 0x0000000c0f06723e */ /* 0x004fe200000000ff */
[----:B------:R-:W-:Y:S02]  /*0c20*/  HADD2.F32 R15, -RZ, R7.H0_H0 ;  /* 0x20000007ff0f7230 */ /* 0x000fe40000004100 */
[----:B------:R-:W-:Y:S01]  /*0c30*/  FADD.FTZ R14, R14, 1 ;  /* 0x3f8000000e0e7421 */ /* 0x000fe20000010000 */
[----:B------:R-:W-:Y:S02]  /*0c40*/  HADD2.F32 R12, -RZ, R10.H0_H0 ;  /* 0x2000000aff0c7230 */ /* 0x000fe40000004100 */
[--C-:B------:R-:W-:Y:S02]  /*0c50*/  HADD2.F32 R13, -RZ, R6.reuse.H0_H0 ;  /* 0x20000006ff0d7230 */ /* 0x100fe40000004100 */
[----:B------:R-:W-:Y:S01]  /*0c60*/  FADD.FTZ R15, R15, 1 ;  /* 0x3f8000000f0f7421 */ /* 0x000fe20000010000 */
[----:B------:R-:W-:-:S02]  /*0c70*/  HADD2.F32 R10, -RZ, R6.H1_H1 ;  /* 0x30000006ff0a7230 */ /* 0x000fc40000004100 */
[----:B------:R-:W-:Y:S01]  /*0c80*/  FADD.FTZ R12, R12, 1 ;  /* 0x3f8000000c0c7421 */ /* 0x000fe20000010000 */
[----:B------:R-:W-:Y:S02]  /*0c90*/  HADD2.F32 R6, -RZ, R16.H1_H1 ;  /* 0x30000010ff067230 */ /* 0x000fe40000004100 */
[----:B------:R-:W-:Y:S01]  /*0ca0*/  FADD.FTZ R13, R13, 1 ;  /* 0x3f8000000d0d7421 */ /* 0x000fe20000010000 */
[----:B------:R-:W-:Y:S01]  /*0cb0*/  F2FP.F16.F32.PACK_AB R20, RZ, R15 ;  /* 0x0000000fff14723e */ /* 0x000fe200000000ff */
[----:B------:R-:W-:Y:S01]  /*0cc0*/  HADD2.F32 R7, -RZ, R7.H1_H1 ;  /* 0x30000007ff077230 */ /* 0x000fe20000004100 */
[----:B------:R-:W-:Y:S01]  /*0cd0*/  F2FP.F16.F32.PACK_AB R14, RZ, R14 ;  /* 0x0000000eff0e723e */ /* 0x000fe200000000ff */
[----:B------:R-:W-:Y:S01]  /*0ce0*/  HADD2.F32 R21, -RZ, R21.H0_H0 ;  /* 0x20000015ff157230 */ /* 0x000fe20000004100 */
[----:B------:R-:W-:Y:S01]  /*0cf0*/  F2FP.F16.F32.PACK_AB R12, RZ, R12 ;  /* 0x0000000cff0c723e */ /* 0x000fe200000000ff */
[----:B------:R-:W-:Y:S01]  /*0d00*/  HADD2.F32 R20, -RZ, R20.H0_H0 ;  /* 0x20000014ff147230 */ /* 0x000fe20000004100 */
[----:B------:R-:W-:Y:S01]  /*0d10*/  F2FP.F16.F32.PACK_AB R16, RZ, R13 ;  /* 0x0000000dff10723e */ /* 0x000fe200000000ff */
[----:B------:R-:W-:-:S02]  /*0d20*/  HADD2.F32 R13, -RZ, R14.H0_H0 ;  /* 0x2000000eff0d7230 */ /* 0x000fc40000004100 */
[----:B------:R-:W-:Y:S02]  /*0d30*/  HADD2.F32 R15, -RZ, R12.H0_H0 ;  /* 0x2000000cff0f7230 */ /* 0x000fe40000004100 */
[----:B------:R-:W-:Y:S01]  /*0d40*/  FMUL.FTZ R7, R7, R20 ;  /* 0x0000001407077220 */ /* 0x000fe20000410000 */
[----:B------:R-:W-:Y:S02]  /*0d50*/  HADD2.F32 R19, -RZ, R16.H0_H0 ;  /* 0x20000010ff137230 */ /* 0x000fe40000004100 */
[----:B------:R-:W-:Y:S01]  /*0d60*/  FMUL.FTZ R12, R6, R21 ;  /* 0x00000015060c7220 */ /* 0x000fe20000410000 */
[----:B------:R-:W-:Y:S01]  /*0d70*/  FMUL.FTZ R0, R0, R13 ;  /* 0x0000000d00007220 */ /* 0x000fe20000410000 */
[----:B------:R-:W-:Y:S01]  /*0d80*/  FMUL.FTZ R15, R4, R15 ;  /* 0x0000000f040f7220 */ /* 0x000fe20000410000 */
[----:B------:R-:W-:Y:S01]  /*0d90*/  F2FP.F16.F32.PACK_AB R4, R5, R18 ;  /* 0x000000120504723e */ /* 0x000fe200000000ff */
[----:B------:R-:W-:Y:S01]  /*0da0*/  FMUL.FTZ R10, R10, R19 ;  /* 0x000000130a0a7220 */ /* 0x000fe20000410000 */
[----:B------:R-:W-:Y:S01]  /*0db0*/  F2FP.F16.F32.PACK_AB R7, R12, R7 ;  /* 0x000000070c07723e */ /* 0x000fe200000000ff */
[----:B------:R-:W-:Y:S01]  /*0dc0*/  IMAD.WIDE R12, R11, 0x10, R8 ;  /* 0x000000100b0c7825 */ /* 0x000fe200078e0208 */
[----:B------:R-:W-:-:S02]  /*0dd0*/  F2FP.F16.F32.PACK_AB R5, R0, R17 ;  /* 0x000000110005723e */ /* 0x000fc400000000ff */
[----:B------:R-:W-:Y:S02]  /*0de0*/  F2FP.F16.F32.PACK_AB R6, R10, R15 ;  /* 0x0000000f0a06723e */ /* 0x000fe400000000ff */
[----:B------:R-:W-:-:S03]  /*0df0*/  IADD3 R11, R11, UR5, RZ ;  /* 0x000000050b0b7c10 */ /* 0x000fc6000fffe0ff */
[----:B------:R0:W-:Y:S01]  /*0e00*/  STG.E.128 desc[UR6][R12.64], R4 ;  /* 0x000000040c007986 */ /* 0x0001e2000c101d06 */
[----:B------:R-:W-:-:S13]  /*0e10*/  ISETP.GE.AND P0, PT, R11, UR4, PT ;  /* 0x000000040b007c0c */ /* 0x000fda000bf06270 */
[----:B------:R-:W-:Y:S05]  /*0e20*/  @!P0 BRA `(.L_x_56) ;  /* 0xfffffff000b48947 */ /* 0x000fea000383ffff */
[----:B------:R-:W-:Y:S05]  /*0e30*/  EXIT ;  /* 0x000000000000794d */ /* 0x000fea0003800000 */
.L_x_57:
        /* <DEDUP_REMOVED lines=12> */
.L_x_250:


//--------------------- .text._ZN4vllm17activation_kernelIfXadL_ZNS_15gelu_new_kernelIfEET_RKS2_EELb1ELb0EEEvPS2_PS3_i --------------------------
	.section	.text._ZN4vllm17activation_kernelIfXadL_ZNS_15gelu_new_kernelIfEET_RKS2_EELb1ELb0EEEvPS2_PS3_i,"ax",@progbits
	.align	128
        .global         _ZN4vllm17activation_kernelIfXadL_ZNS_15gelu_new_kernelIfEET_RKS2_EELb1ELb0EEEvPS2_PS3_i
        .type           _ZN4vllm17activation_kernelIfXadL_ZNS_15gelu_new_kernelIfEET_RKS2_EELb1ELb0EEEvPS2_PS3_i,@function
        .size           _ZN4vllm17activation_kernelIfXadL_ZNS_15gelu_new_kernelIfEET_RKS2_EELb1ELb0EEEvPS2_PS3_i,(.L_x_251 - _ZN4vllm17activation_kernelIfXadL_ZNS_15gelu_new_kernelIfEET_RKS2_EELb1ELb0EEEvPS2_PS3_i)
        .other          _ZN4vllm17activation_kernelIfXadL_ZNS_15gelu_new_kernelIfEET_RKS2_EELb1ELb0EEEvPS2_PS3_i,@"STO_CUDA_ENTRY STV_DEFAULT"
_ZN4vllm17activation_kernelIfXadL_ZNS_15gelu_new_kernelIfEET_RKS2_EELb1ELb0EEEvPS2_PS3_i:
.text._ZN4vllm17activation_kernelIfXadL_ZNS_15gelu_new_kernelIfEET_RKS2_EELb1ELb0EEEvPS2_PS3_i:
        /* <DEDUP_REMOVED lines=16> */
.L_x_58:
[----:B0-----:R-:W-:-:S06]  /*0100*/  IMAD.WIDE R4, R11, 0x10, R8 ;  /* 0x000000100b047825 */ /* 0x001fcc00078e0208 */
[----:B------:R-:W2:Y:S02]  /*0110*/  LDG.E.128.CONSTANT R4, desc[UR6][R4.64] ;  /* 0x0000000604047981 */ /* 0x000ea4000c1e9d00 */
[----:B--2---:R-:W-:Y:S01]  /*0120*/  FMUL.FTZ R15, R6, R6 ;  /* 0x00000006060f7220 */ /* 0x004fe20000410000 */
[----:B------:R-:W-:Y:S01]  /*0130*/  FMUL.FTZ R13, R4, R4 ;  /* 0x00000004040d7220 */ /* 0x000fe20000410000 */
[----:B------:R-:W-:Y:S01]  /*0140*/  FMUL.FTZ R10, R7, R7 ;  /* 0x00000007070a7220 */ /* 0x000fe20000410000 */
[----:B------:R-:W-:Y:S01]  /*0150*/  FMUL.FTZ R0, R5, R5 ;  /* 0x0000000505007220 */ /* 0x000fe20000410000 */
[----:B------:R-:W-:Y:S01]  /*0160*/  FMUL.FTZ R15, R6, R15 ;  /* 0x0000000f060f7220 */ /* 0x000fe20000410000 */
[----:B------:R-:W-:Y:S01]  /*0170*/  FMUL.FTZ R13, R4, R13 ;  /* 0x0000000d040d7220 */ /* 0x000fe20000410000 */
[----:B------:R-:W-:Y:S01]  /*0180*/  FMUL.FTZ R10, R7, R10 ;  /* 0x0000000a070a7220 */ /* 0x000fe20000410000 */
[----:B------:R-:W-:Y:S01]  /*0190*/  FMUL.FTZ R0, R5, R0 ;  /* 0x0000000005007220 */ /* 0x000fe20000410000 */
[----:B------:R-:W-:Y:S01]  /*01a0*/  FFMA.FTZ R15, R15, 0.044714998453855514526, R6 ;  /* 0x3d3727130f0f7823 */ /* 0x000fe20000010006 */
[----:B------:R-:W-:Y:S01]  /*01b0*/  FFMA.FTZ R13, R13, 0.044714998453855514526, R4 ;  /* 0x3d3727130d0d7823 */ /* 0x000fe20000010004 */
[----:B------:R-:W-:Y:S01]  /*01c0*/  FFMA.FTZ R10, R10, 0.044714998453855514526, R7 ;  /* 0x3d3727130a0a7823 */ /* 0x000fe20000010007 */
[----:B------:R-:W-:Y:S01]  /*01d0*/  FFMA.FTZ R0, R0, 0.044714998453855514526, R5 ;  /* 0x3d37271300007823 */ /* 0x000fe20000010005 */
[----:B------:R-:W-:Y:S01]  /*01e0*/  FMUL.FTZ R15, R15, 0.79788458347320556641 ;  /* 0x3f4c422a0f0f7820 */ /* 0x000fe20000410000 */
[----:B------:R-:W-:Y:S01]  /*01f0*/  FMUL.FTZ R13, R13, 0.79788458347320556641 ;  /* 0x3f4c422a0d0d7820 */ /* 0x000fe20000410000 */
[----:B------:R-:W-:Y:S01]  /*0200*/  FMUL.FTZ R10, R10, 0.79788458347320556641 ;  /* 0x3f4c422a0a0a7820 */ /* 0x000fe20000410000 */
[----:B------:R-:W-:Y:S01]  /*0210*/  FMUL.FTZ R0, R0, 0.79788458347320556641 ;  /* 0x3f4c422a00007820 */ /* 0x000fe20000410000 */
[----:B------:R-:W-:Y:S01]  /*0220*/  FMUL.FTZ R12, R7, 0.5 ;  /* 0x3f000000070c7820 */ /* 0x000fe20000410000 */
[----:B------:R-:W-:Y:S01]  /*0230*/  FMUL.FTZ R6, R6, 0.5 ;  /* 0x3f00000006067820 */ /* 0x000fe20000410000 */
[----:B------:R-:W0:Y:S01]  /*0240*/  MUFU.TANH R15, R15 ;  /* 0x0000000f000f7308 */ /* 0x000e220000002400 */
[----:B------:R-:W-:Y:S01]  /*0250*/  FMUL.FTZ R4, R4, 0.5 ;  /* 0x3f00000004047820 */ /* 0x000fe20000410000 */
[----:B------:R-:W-:-:S06]  /*0260*/  FMUL.FTZ R5, R5, 0.5 ;  /* 0x3f00000005057820 */ /* 0x000fcc0000410000 */
        /* <DEDUP_REMOVED lines=17> */
.L_x_59:
        /* <DEDUP_REMOVED lines=16> */
.L_x_251:


//--------------------- .text._ZN4vllm17activation_kernelIN3c108BFloat16EXadL_ZNS_15gelu_new_kernelIS2_EET_RKS4_EELb1ELb1EEEvPS4_PS5_i --------------------------
	.section	.text._ZN4vllm17activation_kernelIN3c108BFloat16EXadL_ZNS_15gelu_new_kernelIS2_EET_RKS4_EELb1ELb1EEEvPS4_PS5_i,"ax",@progbits
	.align	128
        .global         _ZN4vllm17activation_kernelIN3c108BFloat16EXadL_ZNS_15gelu_new_kernelIS2_EET_RKS4_EELb1ELb1EEEvPS4_PS5_i
        .type           _ZN4vllm17activation_kernelIN3c108BFloat16EXadL_ZNS_15gelu_new_kernelIS2_EET_RKS4_EELb1ELb1EEEvPS4_PS5_i,@function
        .size           _ZN4vllm17activation_kernelIN3c108BFloat16EXadL_ZNS_15gelu_new_kernelIS2_EET_RKS4_EELb1ELb1EEEvPS4_PS5_i,(.L_x_252 - _ZN4vllm17activation_kernelIN3c108BFloat16EXadL_ZNS_15gelu_new_kernelIS2_EET_RKS4_EELb1ELb1EEEvPS4_PS5_i)
        .other          _ZN4vllm17activation_kernelIN3c108BFloat16EXadL_ZNS_15gelu_new_kernelIS2_EET_RKS4_EELb1ELb1EEEvPS4_PS5_i,@"STO_CUDA_ENTRY STV_DEFAULT"
_ZN4vllm17activation_kernelIN3c108BFloat16EXadL_ZNS_15gelu_new_kernelIS2_EET_RKS4_EELb1ELb1EEEvPS4_PS5_i:
.text._ZN4vllm17activation_kernelIN3c108BFloat16EXadL_ZNS_15gelu_new_kernelIS2_EET_RKS4_EELb1ELb1EEEvPS4_PS5_i:
        /* <DEDUP_REMOVED lines=9> */
.L_x_62:
        /* <DEDUP_REMOVED lines=19> */
.L_x_60:
        /* <DEDUP_REMOVED lines=15> */
.L_x_61:
[----:B------:R-:W-:-:S13]  /*02b0*/  ISETP.NE.AND P6, PT, R18, RZ, PT ;  /* 0x000000ff1200720c */ /* 0x000fda0003fc5270 */
[----:B------:R-:W-:Y:S05]  /*02c0*/  @!P6 BRA `(.L_x_62) ;  /* 0xfffffffc0070e947 */ /* 0x000fea000383ffff */
[----:B------:R-:W-:Y:S05]  /*02d0*/  EXIT ;  /* 0x000000000000794d */ /* 0x000fea0003800000 */
.L_x_63:
        /* <DEDUP_REMOVED lines=10> */
.L_x_252:


//--------------------- .text._ZN4vllm17activation_kernelIN3c104HalfEXadL_ZNS_15gelu_new_kernelIS2_EET_RKS4_EELb1ELb1EEEvPS4_PS5_i --------------------------
	.section	.text._ZN4vllm17activation_kernelIN3c104HalfEXadL_ZNS_15gelu_new_kernelIS2_EET_RKS4_EELb1ELb1EEEvPS4_PS5_i,"ax",@progbits
	.align	128
        .global         _ZN4vllm17activation_kernelIN3c104HalfEXadL_ZNS_15gelu_new_kernelIS2_EET_RKS4_EELb1ELb1EEEvPS4_PS5_i
        .type           _ZN4vllm17activation_kernelIN3c104HalfEXadL_ZNS_15gelu_new_kernelIS2_EET_RKS4_EELb1ELb1EEEvPS4_PS5_i,@function
        .size           _ZN4vllm17activation_kernelIN3c104HalfEXadL_ZNS_15gelu_new_kernelIS2_EET_RKS4_EELb1ELb1EEEvPS4_PS5_i,(.L_x_253 - _ZN4vllm17activation_kernelIN3c104HalfEXadL_ZNS_15gelu_new_kernelIS2_EET_RKS4_EELb1ELb1EEEvPS4_PS5_i)
        .other          _ZN4vllm17activation_kernelIN3c104HalfEXadL_ZNS_15gelu_new_kernelIS2_EET_RKS4_EELb1ELb1EEEvPS4_PS5_i,@"STO_CUDA_ENTRY STV_DEFAULT"
_ZN4vllm17activation_kernelIN3c104HalfEXadL_ZNS_15gelu_new_kernelIS2_EET_RKS4_EELb1ELb1EEEvPS4_PS5_i:
.text._ZN4vllm17activation_kernelIN3c104HalfEXadL_ZNS_15gelu_new_kernelIS2_EET_RKS4_EELb1ELb1EEEvPS4_PS5_i:
        /* <DEDUP_REMOVED lines=9> */
.L_x_66:
        /* <DEDUP_REMOVED lines=19> */
.L_x_64:
        /* <DEDUP_REMOVED lines=15> */
.L_x_65:
[----:B------:R-:W-:-:S13]  /*02b0*/  ISETP.NE.AND P6, PT, R18, RZ, PT ;  /* 0x000000ff1200720c */ /* 0x000fda0003fc5270 */
[----:B------:R-:W-:Y:S05]  /*02c0*/  @!P6 BRA `(.L_x_66) ;  /* 0xfffffffc0070e947 */ /* 0x000fea000383ffff */
[----:B------:R-:W-:Y:S05]  /*02d0*/  EXIT ;  /* 0x000000000000794d */ /* 0x000fea0003800000 */
.L_x_67:
        /* <DEDUP_REMOVED lines=10> */
.L_x_253:


//--------------------- .text._ZN4vllm17activation_kernelIfXadL_ZNS_15gelu_new_kernelIfEET_RKS2_EELb1ELb1EEEvPS2_PS3_i --------------------------
	.section	.text._ZN4vllm17activation_kernelIfXadL_ZNS_15gelu_new_kernelIfEET_RKS2_EELb1ELb1EEEvPS2_PS3_i,"ax",@progbits
	.align	128
        .global         _ZN4vllm17activation_kernelIfXadL_ZNS_15gelu_new_kernelIfEET_RKS2_EELb1ELb1EEEvPS2_PS3_i
        .type           _ZN4vllm17activation_kernelIfXadL_ZNS_15gelu_new_kernelIfEET_RKS2_EELb1ELb1EEEvPS2_PS3_i,@function
        .size           _ZN4vllm17activation_kernelIfXadL_ZNS_15gelu_new_kernelIfEET_RKS2_EELb1ELb1EEEvPS2_PS3_i,(.L_x_254 - _ZN4vllm17activation_kernelIfXadL_ZNS_15gelu_new_kernelIfEET_RKS2_EELb1ELb1EEEvPS2_PS3_i)
        .other          _ZN4vllm17activation_kernelIfXadL_ZNS_15gelu_new_kernelIfEET_RKS2_EELb1ELb1EEEvPS2_PS3_i,@"STO_CUDA_ENTRY STV_DEFAULT"
_ZN4vllm17activation_kernelIfXadL_ZNS_15gelu_new_kernelIfEET_RKS2_EELb1ELb1EEEvPS2_PS3_i:
.text._ZN4vllm17activation_kernelIfXadL_ZNS_15gelu_new_kernelIfEET_RKS2_EELb1ELb1EEEvPS2_PS3_i:
        /* <DEDUP_REMOVED lines=9> */
.L_x_70:
        /* <DEDUP_REMOVED lines=19> */
.L_x_68:
        /* <DEDUP_REMOVED lines=15> */
.L_x_69:
[----:B------:R-:W-:-:S13]  /*02b0*/  ISETP.NE.AND P6, PT, R18, RZ, PT ;  /* 0x000000ff1200720c */ /* 0x000fda0003fc5270 */
[----:B------:R-:W-:Y:S05]  /*02c0*/  @!P6 BRA `(.L_x_70) ;  /* 0xfffffffc0070e947 */ /* 0x000fea000383ffff */
[----:B------:R-:W-:Y:S05]  /*02d0*/  EXIT ;  /* 0x000000000000794d */ /* 0x000fea0003800000 */
.L_x_71:
        /* <DEDUP_REMOVED lines=10> */
.L_x_254:


//--------------------- .text._ZN4vllm24swigluoai_and_mul_kernelIN3c108BFloat16EXadL_ZNS_17swigluoai_and_mulIS2_EET_RKS4_S6_ffEEEEvPS4_PS5_iff --------------------------
	.section	.text._ZN4vllm24swigluoai_and_mul_kernelIN3c108BFloat16EXadL_ZNS_17swigluoai_and_mulIS2_EET_RKS4_S6_ffEEEEvPS4_PS5_iff,"ax",@progbits
	.align	128
        .global         _ZN4vllm24swigluoai_and_mul_kernelIN3c108BFloat16EXadL_ZNS_17swigluoai_and_mulIS2_EET_RKS4_S6_ffEEEEvPS4_PS5_iff
        .type           _ZN4vllm24swigluoai_and_mul_kernelIN3c108BFloat16EXadL_ZNS_17swigluoai_and_mulIS2_EET_RKS4_S6_ffEEEEvPS4_PS5_iff,@function
        .size           _ZN4vllm24swigluoai_and_mul_kernelIN3c108BFloat16EXadL_ZNS_17swigluoai_and_mulIS2_EET_RKS4_S6_ffEEEEvPS4_PS5_iff,(.L_x_255 - _ZN4vllm24swigluoai_and_mul_kernelIN3c108BFloat16EXadL_ZNS_17swigluoai_and_mulIS2_EET_RKS4_S6_ffEEEEvPS4_PS5_iff)
        .other          _ZN4vllm24swigluoai_and_mul_kernelIN3c108BFloat16EXadL_ZNS_17swigluoai_and_mulIS2_EET_RKS4_S6_ffEEEEvPS4_PS5_iff,@"STO_CUDA_ENTRY STV_DEFAULT"
_ZN4vllm24swigluoai_and_mul_kernelIN3c108BFloat16EXadL_ZNS_17swigluoai_and_mulIS2_EET_RKS4_S6_ffEEEEvPS4_PS5_iff:
.text._ZN4vllm24swigluoai_and_mul_kernelIN3c108BFloat16EXadL_ZNS_17swigluoai_and_mulIS2_EET_RKS4_S6_ffEEEEvPS4_PS5_iff:
[----:B------:R-:W-:Y:S08]  /*0000*/  LDC R1, c[0x0][0x28] ;  /* 0x00000a00ff017b82 */ /* 0x000ff00000000800 */
[----:B------:R-:W0:Y:S08]  /*0010*/  S2UR UR4, SR_CTAID.X ;  /* 0x00000000000479c3 */ /* 0x000e300000002500 */
[----:B------:R-:W0:Y:S08]  /*0020*/  LDC R0, c[0x0][0x220] ;  /* 0x00008800ff007b82 */ /* 0x000e300000000800 */
[----:B------:R-:W1:Y:S08]  /*0030*/  LDC.64 R4, c[0x0][0x218] ;  /* 0x00008600ff047b82 */ /* 0x000e700000000a00 */
[----:B------:R-:W2:Y:S01]  /*0040*/  LDC.64 R12, c[0x0][0x210] ;  /* 0x00008400ff0c7b82 */ /* 0x000ea20000000a00 */
[----:B0-----:R-:W-:Y:S01]  /*0050*/  IMAD.WIDE.U32 R10, R0, UR4, RZ ;  /* 0x00000004000a7c25 */ /* 0x001fe2000f8e00ff */
[----:B------:R-:W-:-:S02]  /*0060*/  SHF.R.S32.HI R6, RZ, 0x1f, R0 ;  /* 0x0000001fff067819 */ /* 0x000fc40000011400 */
[----:B------:R-:W-:Y:S01]  /*0070*/  ISETP.GT.AND P3, PT, R0, 0x3, PT ;  /* 0x000000030000780c */ /* 0x000fe20003f64270 */
[----:B------:R-:W-:Y:S02]  /*0080*/  IMAD.SHL.U32 R7, R10, 0x2, RZ ;  /* 0x000000020a077824 */ /* 0x000fe400078e00ff */
[----:B------:R-:W-:Y:S01]  /*0090*/  IMAD R9, R6, UR4, RZ ;  /* 0x0000000406097c24 */ /* 0x000fe2000f8e02ff */
[----:B------:R-:W-:Y:S01]  /*00a0*/  ULDC.64 UR4, c[0x0][0x208] ;  /* 0x0000820000047ab9 */ /* 0x000fe20000000a00 */
[----:B-1----:R-:W-:-:S04]  /*00b0*/  LEA R2, P1, R10, R4, 0x2 ;  /* 0x000000040a027211 */ /* 0x002fc800078210ff */
[----:B------:R-:W-:Y:S02]  /*00c0*/  LOP3.LUT R3, R2, 0xf, RZ, 0xc0, !PT ;  /* 0x0000000f02037812 */ /* 0x000fe400078ec0ff */
[----:B--2---:R-:W-:-:S04]  /*00d0*/  IADD3 R8, P2, R7, R12, RZ ;  /* 0x0000000c07087210 */ /* 0x004fc80007f5e0ff */
[----:B------:R-:W-:Y:S01]  /*00e0*/  LOP3.LUT P0, RZ, R3, 0x7, R8, 0xf8, !PT ;  /* 0x0000000703ff7812 */ /* 0x000fe2000780f808 */
[----:B------:R-:W-:-:S03]  /*00f0*/  IMAD.IADD R3, R11, 0x1, R9 ;  /* 0x000000010b037824 */ /* 0x000fc600078e0209 */
[----:B------:R-:W-:Y:S02]  /*0100*/  LOP3.LUT P0, RZ, RZ, RZ, RZ, 0xfc, P0 ;  /* 0x000000ffffff7212 */ /* 0x000fe4000000fcff */
[C-C-:B------:R-:W-:Y:S02]  /*0110*/  SHF.L.U64.HI R12, R10.reuse, 0x1, R3.reuse ;  /* 0x000000010a0c7819 */ /* 0x140fe40000010203 */
[----:B------:R-:W-:Y:S02]  /*0120*/  LEA.HI.X R3, R10, R5, R3, 0x2, P1 ;  /* 0x000000050a037211 */ /* 0x000fe400008f1403 */
[----:B------:R-:W-:-:S07]  /*0130*/  IADD3.X R9, R12, R13, RZ, P2, !PT ;  /* 0x0000000d0c097210 */ /* 0x000fce00017fe4ff */
[----:B------:R-:W-:Y:S05]  /*0140*/  @!P0 BRA P3, `(.L_x_72) ;  /* 0x0000000000ac8947 */ /* 0x000fea0001800000 */
[----:B------:R-:W0:Y:S02]  /*0150*/  S2R R13, SR_TID.X ;  /* 0x00000000000d7919 */ /* 0x000e240000002100 */
[----:B0-----:R-:W-:-:S04]  /*0160*/  ISETP.GE.U32.AND P0, PT, R13, R0, PT ;  /* 0x000000000d00720c */ /* 0x001fc80003f06070 */
[----:B------:R-:W-:-:S13]  /*0170*/  ISETP.GE.AND.EX P0, PT, RZ, R6, PT, P0 ;  /* 0x00000006ff00720c */ /* 0x000fda0003f06300 */
[----:B------:R-:W-:Y:S05]  /*0180*/  @P0 EXIT ;  /* 0x000000000000094d */ /* 0x000fea0003800000 */
[----:B------:R-:W-:Y:S01]  /*0190*/  IADD3 R7, P0, R7, 0x1, RZ ;  /* 0x0000000107077810 */ /* 0x000fe20007f1e0ff */
[----:B------:R-:W-:Y:S01]  /*01a0*/  IMAD.MOV.U32 R11, RZ, RZ, RZ ;  /* 0x000000ffff0b7224 */ /* 0x000fe200078e00ff */
[----:B------:R-:W-:Y:S01]  /*01b0*/  ULDC UR6, c[0x0][0x0] ;  /* 0x0000000000067ab9 */ /* 0x000fe20000000800 */
[----:B------:R-:W-:Y:S01]  /*01c0*/  ULDC UR7, c[0x0][0x228] ;  /* 0x00008a0000077ab9 */ /* 0x000fe20000000800 */
[----:B------:R-:W-:Y:S01]  /*01d0*/  ULDC UR8, c[0x0][0x224] ;  /* 0x0000890000087ab9 */ /* 0x000fe20000000800 */
[----:B------:R-:W-:-:S08]  /*01e0*/  IMAD.X R10, RZ, RZ, R12, P0 ;  /* 0x000000ffff0a7224 */ /* 0x000fd000000e060c */
.L_x_73:
[----:B------:R-:W-:-:S04]  /*01f0*/  LEA R18, P0, R13, R2, 0x2 ;  /* 0x000000020d127211 */ /* 0x000fc800078010ff */
[----:B------:R-:W-:-:S05]  /*0200*/  LEA.HI.X R19, R13, R3, R11, 0x2, P0 ;  /* 0x000000030d137211 */ /* 0x000fca00000f140b */
[----:B------:R-:W2:Y:S01]  /*0210*/  LDG.E.U16.CONSTANT R18, desc[UR4][R18.64] ;  /* 0x0000000412127981 */ /* 0x000ea2000c1e9500 */
[C---:B------:R-:W-:Y:S02]  /*0220*/  SHF.L.U32 R12, R13.reuse, 0x1, RZ ;  /* 0x000000010d0c7819 */ /* 0x040fe400000006ff */
[----:B0-----:R-:W-:Y:S02]  /*0230*/  SHF.L.U64.HI R15, R13, 0x1, R11 ;  /* 0x000000010d0f7819 */ /* 0x001fe4000001020b */
[----:B------:R-:W-:-:S04]  /*0240*/  IADD3 R14, P0, R12, R7, RZ ;  /* 0x000000070c0e7210 */ /* 0x000fc80007f1e0ff */
[----:B------:R-:W-:Y:S01]  /*0250*/  LEA R16, P1, R14, R4, 0x1 ;  /* 0x000000040e107211 */ /* 0x000fe200078208ff */
[----:B------:R-:W-:-:S05]  /*0260*/  IMAD.X R17, R15, 0x1, R10, P0 ;  /* 0x000000010f117824 */ /* 0x000fca00000e060a */
[----:B------:R-:W-:-:S05]  /*0270*/  LEA.HI.X R17, R14, R5, R17, 0x1, P1 ;  /* 0x000000050e117211 */ /* 0x000fca00008f0c11 */
[----:B------:R-:W3:Y:S01]  /*0280*/  LDG.E.U16.CONSTANT R16, desc[UR4][R16.64] ;  /* 0x0000000410107981 */ /* 0x000ee2000c1e9500 */
[----:B--2---:R-:W-:-:S05]  /*0290*/  IMAD.U32 R14, R18, 0x10000, RZ ;  /* 0x00010000120e7824 */ /* 0x004fca00078e00ff */
[----:B------:R-:W-:-:S05]  /*02a0*/  FMNMX.FTZ R14, R14, UR7, PT ;  /* 0x000000070e0e7c09 */ /* 0x000fca000b810000 */
[----:B------:R-:W-:-:S04]  /*02b0*/  FMUL.FTZ R20, R14, UR8 ;  /* 0x000000080e147c20 */ /* 0x000fc80008410000 */
[----:B------:R-:W-:-:S06]  /*02c0*/  FMUL.FTZ R20, R20, -1.4426950216293334961 ;  /* 0xbfb8aa3b14147820 */ /* 0x000fcc0000410000 */
[----:B------:R-:W0:Y:S01]  /*02d0*/  MUFU.EX2 R20, R20 ;  /* 0x0000001400147308 */ /* 0x000e220000000800 */
[----:B---3--:R-:W-:-:S04]  /*02e0*/  SHF.L.U32 R18, R16, 0x10, RZ ;  /* 0x0000001010127819 */ /* 0x008fc800000006ff */
[----:B------:R-:W-:-:S04]  /*02f0*/  FMNMX.FTZ R18, R18, UR7, PT ;  /* 0x0000000712127c09 */ /* 0x000fc8000b810000 */
[----:B------:R-:W-:-:S05]  /*0300*/  FMNMX.FTZ R18, R18, -UR7, !PT ;  /* 0x8000000712127c09 */ /* 0x000fca000f810000 */
[----:B------:R-:W-:Y:S01]  /*0310*/  FADD.FTZ R17, R18, 1 ;  /* 0x3f80000012117421 */ /* 0x000fe20000010000 */
[----:B0-----:R-:W-:-:S03]  /*0320*/  FADD.FTZ R19, R20, 1 ;  /* 0x3f80000014137421 */ /* 0x001fc60000010000 */
[----:B------:R-:W-:Y:S01]  /*0330*/  FMUL.FTZ R17, R14, R17 ;  /* 0x000000110e117220 */ /* 0x000fe20000410000 */
[----:B------:R-:W-:Y:S01]  /*0340*/  IADD3 R14, P0, R12, R8, RZ ;  /* 0x000000080c0e7210 */ /* 0x000fe20007f1e0ff */
[----:B------:R-:W0:Y:S04]  /*0350*/  MUFU.RCP R22, R19 ;  /* 0x0000001300167308 */ /* 0x000e280000001000 */
[----:B------:R-:W-:Y:S01]  /*0360*/  IMAD.X R15, R15, 0x1, R9, P0 ;  /* 0x000000010f0f7824 */ /* 0x000fe200000e0609 */
[----:B------:R-:W-:-:S05]  /*0370*/  IADD3 R13, P0, R13, UR6, RZ ;  /* 0x000000060d0d7c10 */ /* 0x000fca000ff1e0ff */
[----:B------:R-:W-:Y:S01]  /*0380*/  IMAD.X R11, RZ, RZ, R11, P0 ;  /* 0x000000ffff0b7224 */ /* 0x000fe200000e060b */
[----:B------:R-:W-:-:S04]  /*0390*/  ISETP.GE.U32.AND P0, PT, R13, R0, PT ;  /* 0x000000000d00720c */ /* 0x000fc80003f06070 */
[----:B------:R-:W-:Y:S01]  /*03a0*/  ISETP.GE.AND.EX P0, PT, R11, R6, PT, P0 ;  /* 0x000000060b00720c */ /* 0x000fe20003f06300 */
[----:B0-----:R-:W-:-:S05]  /*03b0*/  FMUL.FTZ R17, R17, R22 ;  /* 0x0000001611117220 */ /* 0x001fca0000410000 */
[----:B------:R-:W-:-:S05]  /*03c0*/  F2FP.BF16.F32.PACK_AB R17, RZ, R17 ;  /* 0x00000011ff11723e */ /* 0x000fca00000010ff */
[----:B------:R0:W-:Y:S02]  /*03d0*/  STG.E.U16 desc[UR4][R14.64], R17 ;  /* 0x000000110e007986 */ /* 0x0001e4000c101504 */
[----:B------:R-:W-:Y:S05]  /*03e0*/  @!P0 BRA `(.L_x_73) ;  /* 0xfffffffc00808947 */ /* 0x000fea000383ffff */
[----:B------:R-:W-:Y:S05]  /*03f0*/  EXIT ;  /* 0x000000000000794d */ /* 0x000fea0003800000 */
.L_x_72:
[----:B------:R-:W0:Y:S01]  /*0400*/  S2R R13, SR_TID.X ;  /* 0x00000000000d7919 */ /* 0x000e220000002100 */
[----:B------:R-:W-:Y:S01]  /*0410*/  SHF.R.U32.HI R10, RZ, 0x2, R0 ;  /* 0x00000002ff0a7819 */ /* 0x000fe20000011600 */
[----:B------:R-:W-:Y:S01]  /*0420*/  ULDC UR6, c[0x0][0x228] ;  /* 0x00008a0000067ab9 */ /* 0x000fe20000000800 */
[----:B------:R-:W-:Y:S01]  /*0430*/  LOP3.LUT R11, R0, 0xfffffffc, RZ, 0xc0, !PT ;  /* 0xfffffffc000b7812 */ /* 0x000fe200078ec0ff */
[----:B------:R-:W-:Y:S01]  /*0440*/  ULDC UR7, c[0x0][0x224] ;  /* 0x0000890000077ab9 */ /* 0x000fe20000000800 */
[----:B------:R-:W-:Y:S01]  /*0450*/  BSSY B0, `(.L_x_74) ;  /* 0x0000047000007945 */ /* 0x000fe20003800000 */
[----:B0-----:R-:W-:Y:S02]  /*0460*/  ISETP.GE.AND P0, PT, R13, R10, PT ;  /* 0x0000000a0d00720c */ /* 0x001fe40003f06270 */
[----:B------:R-:W-:-:S04]  /*0470*/  IADD3 R11, R11, R13, RZ ;  /* 0x0000000d0b0b7210 */ /* 0x000fc80007ffe0ff */
[----:B------:R-:W-:-:S07]  /*0480*/  ISETP.GE.AND P1, PT, R11, R0, PT ;  /* 0x000000000b00720c */ /* 0x000fce0003f26270 */
[----:B------:R-:W-:Y:S06]  /*0490*/  @P0 BRA `(.L_x_75) ;  /* 0x0000000400080947 */ /* 0x000fec0003800000 */
[----:B------:R-:W0:Y:S02]  /*04a0*/  LDC R12, c[0x0][RZ] ;  /* 0x00000000ff0c7b82 */ /* 0x000e240000000800 */
.L_x_76:
[----:B-1----:R-:W-:-:S06]  /*04b0*/  IMAD.WIDE R4, R13, 0x10, R2 ;  /* 0x000000100d047825 */ /* 0x002fcc00078e0202 */
[----:B------:R-:W2:Y:S02]  /*04c0*/  LDG.E.128.CONSTANT R4, desc[UR4][R4.64] ;  /* 0x0000000404047981 */ /* 0x000ea4000c1e9d00 */
[C---:B--2---:R-:W-:Y:S02]  /*04d0*/  IMAD.U32 R15, R4.reuse, 0x10000, RZ ;  /* 0x00010000040f7824 */ /* 0x044fe400078e00ff */
[----:B------:R-:W-:Y:S01]  /*04e0*/  IMAD.U32 R14, R5, 0x10000, RZ ;  /* 0x00010000050e7824 */ /* 0x000fe200078e00ff */
[----:B------:R-:W-:Y:S01]  /*04f0*/  PRMT R5, R4, 0x7632, R5 ;  /* 0x0000763204057816 */ /* 0x000fe20000000005 */
[----:B------:R-:W-:Y:S01]  /*0500*/  IMAD.U32 R19, R7, 0x10000, RZ ;  /* 0x0001000007137824 */ /* 0x000fe200078e00ff */
[----:B------:R-:W-:Y:S02]  /*0510*/  FMNMX.FTZ R15, R15, UR6, PT ;  /* 0x000000060f0f7c09 */ /* 0x000fe4000b810000 */
[----:B------:R-:W-:Y:S02]  /*0520*/  FMNMX.FTZ R14, R14, UR6, PT ;  /* 0x000000060e0e7c09 */ /* 0x000fe4000b810000 */
[----:B------:R-:W-:Y:S01]  /*0530*/  PRMT R7, R5, 0x7632, R7 ;  /* 0x0000763205077816 */ /* 0x000fe20000000007 */
[----:B------:R-:W-:-:S02]  /*0540*/  FMUL.FTZ R16, R15, UR7 ;  /* 0x000000070f107c20 */ /* 0x000fc40008410000 */
[----:B------:R-:W-:Y:S01]  /*0550*/  FMUL.FTZ R17, R14, UR7 ;  /* 0x000000070e117c20 */ /* 0x000fe20008410000 */
[----:B------:R-:W-:Y:S01]  /*0560*/  PRMT R24, R7, 0x7632, R24 ;  /* 0x0000763207187816 */ /* 0x000fe20000000018 */
[----:B------:R-:W-:Y:S01]  /*0570*/  FMUL.FTZ R18, R16, -1.4426950216293334961 ;  /* 0xbfb8aa3b10127820 */ /* 0x000fe20000410000 */
[----:B------:R-:W-:Y:S01]  /*0580*/  SHF.L.U32 R16, R6, 0x10, RZ ;  /* 0x0000001006107819 */ /* 0x000fe200000006ff */
[----:B------:R-:W-:Y:S01]  /*0590*/  FMUL.FTZ R21, R17, -1.4426950216293334961 ;  /* 0xbfb8aa3b11157820 */ /* 0x000fe20000410000 */
[----:B------:R-:W-:Y:S01]  /*05a0*/  FMNMX.FTZ R17, R19, UR6, PT ;  /* 0x0000000613117c09 */ /* 0x000fe2000b810000 */
[----:B------:R-:W-:Y:S01]  /*05b0*/  IMAD.U32 R24, R24, 0x10000, RZ ;  /* 0x0001000018187824 */ /* 0x000fe200078e00ff */
[----:B------:R-:W-:Y:S01]  /*05c0*/  FMNMX.FTZ R16, R16, UR6, PT ;  /* 0x0000000610107c09 */ /* 0x000fe2000b810000 */
[----:B------:R-:W1:Y:S01]  /*05d0*/  MUFU.EX2 R18, R18 ;  /* 0x0000001200127308 */ /* 0x000e620000000800 */
[----:B------:R-:W-:Y:S02]  /*05e0*/  SHF.L.U32 R7, R7, 0x10, RZ ;  /* 0x0000001007077819 */ /* 0x000fe400000006ff */
[----:B------:R-:W-:Y:S01]  /*05f0*/  FMNMX.FTZ R24, R24, UR6, PT ;  /* 0x0000000618187c09 */ /* 0x000fe2000b810000 */
[----:B------:R-:W-:-:S03]  /*0600*/  FMUL.FTZ R19, R16, UR7 ;  /* 0x0000000710137c20 */ /* 0x000fc60008410000 */
[----:B------:R-:W-:Y:S01]  /*0610*/  FMNMX.FTZ R24, R24, -UR6, !PT ;  /* 0x8000000618187c09 */ /* 0x000fe2000f810000 */
[----:B------:R-:W-:Y:S01]  /*0620*/  FMUL.FTZ R20, R19, -1.4426950216293334961 ;  /* 0xbfb8aa3b13147820 */ /* 0x000fe20000410000 */
[----:B------:R-:W-:Y:S01]  /*0630*/  FMUL.FTZ R19, R17, UR7 ;  /* 0x0000000711137c20 */ /* 0x000fe20008410000 */
[----:B------:R-:W2:Y:S02]  /*0640*/  MUFU.EX2 R21, R21 ;  /* 0x0000001500157308 */ /* 0x000ea40000000800 */
[----:B------:R-:W-:Y:S01]  /*0650*/  FADD.FTZ R24, R24, 1 ;  /* 0x3f80000018187421 */ /* 0x000fe20000010000 */
[----:B------:R-:W-:-:S03]  /*0660*/  FMUL.FTZ R19, R19, -1.4426950216293334961 ;  /* 0xbfb8aa3b13137820 */ /* 0x000fc60000410000 */
[----:B------:R-:W-:Y:S01]  /*0670*/  FMUL.FTZ R17, R17, R24 ;  /* 0x0000001811117220 */ /* 0x000fe20000410000 */
[----:B-1----:R-:W-:Y:S01]  /*0680*/  FADD.FTZ R18, R18, 1 ;  /* 0x3f80000012127421 */ /* 0x002fe20000010000 */
[----:B------:R-:W1:Y:S08]  /*0690*/  MUFU.EX2 R20, R20 ;  /* 0x0000001400147308 */ /* 0x000e700000000800 */
[----:B------:R-:W3:Y:S01]  /*06a0*/  MUFU.EX2 R19, R19 ;  /* 0x0000001300137308 */ /* 0x000ee20000000800 */
[----:B--2---:R-:W-:Y:S01]  /*06b0*/  FADD.FTZ R22, R21, 1 ;  /* 0x3f80000015167421 */ /* 0x004fe20000010000 */
[----:B------:R-:W-:Y:S01]  /*06c0*/  PRMT R21, R6, 0x7632, R21 ;  /* 0x0000763206157816 */ /* 0x000fe20000000015 */
[----:B------:R-:W-:-:S04]  /*06d0*/  IMAD.U32 R6, R5, 0x10000, RZ ;  /* 0x0001000005067824 */ /* 0x000fc800078e00ff */
[----:B------:R-:W-:Y:S01]  /*06e0*/  IMAD.U32 R21, R21, 0x10000, RZ ;  /* 0x0001000015157824 */ /* 0x000fe200078e00ff */
[----:B------:R-:W-:Y:S01]  /*06f0*/  FMNMX.FTZ R6, R6, UR6, PT ;  /* 0x0000000606067c09 */ /* 0x000fe2000b810000 */
[----:B------:R3:W2:Y:S01]  /*0700*/  MUFU.RCP R4, R22 ;  /* 0x0000001600047308 */ /* 0x0006a20000001000 */
[----:B-1----:R-:W-:Y:S01]  /*0710*/  FADD.FTZ R23, R20, 1 ;  /* 0x3f80000014177421 */ /* 0x002fe20000010000 */
[----:B------:R-:W-:Y:S02]  /*0720*/  FMNMX.FTZ R20, R7, UR6, PT ;  /* 0x0000000607147c09 */ /* 0x000fe4000b810000 */
[----:B------:R-:W-:Y:S02]  /*0730*/  FMNMX.FTZ R7, R6, -UR6, !PT ;  /* 0x8000000606077c09 */ /* 0x000fe4000f810000 */
[----:B------:R-:W-:Y:S02]  /*0740*/  FMNMX.FTZ R21, R21, UR6, PT ;  /* 0x0000000615157c09 */ /* 0x000fe4000b810000 */
[----:B------:R-:W1:Y:S01]  /*0750*/  MUFU.RCP R18, R18 ;  /* 0x0000001200127308 */ /* 0x000e620000001000 */
[----:B---3--:R-:W-:Y:S01]  /*0760*/  FADD.FTZ R22, R19, 1 ;  /* 0x3f80000013167421 */ /* 0x008fe20000010000 */
[----:B------:R-:W-:Y:S01]  /*0770*/  FMNMX.FTZ R19, R20, -UR6, !PT ;  /* 0x8000000614137c09 */ /* 0x000fe2000f810000 */
[----:B------:R-:W-:Y:S01]  /*0780*/  FADD.FTZ R20, R7, 1 ;  /* 0x3f80000007147421 */ /* 0x000fe20000010000 */
[----:B------:R-:W-:-:S03]  /*0790*/  FMNMX.FTZ R21, R21, -UR6, !PT ;  /* 0x8000000615157c09 */ /* 0x000fc6000f810000 */
[----:B------:R-:W-:Y:S01]  /*07a0*/  FADD.FTZ R19, R19, 1 ;  /* 0x3f80000013137421 */ /* 0x000fe20000010000 */
[----:B------:R-:W3:Y:S01]  /*07b0*/  MUFU.RCP R5, R23 ;  /* 0x0000001700057308 */ /* 0x000ee20000001000 */
[----:B------:R-:W-:Y:S01]  /*07c0*/  FADD.FTZ R21, R21, 1 ;  /* 0x3f80000015157421 */ /* 0x000fe20000010000 */
[----:B------:R-:W-:Y:S01]  /*07d0*/  FMUL.FTZ R15, R15, R20 ;  /* 0x000000140f0f7220 */ /* 0x000fe20000410000 */
[----:B------:R-:W-:Y:S02]  /*07e0*/  FMUL.FTZ R19, R14, R19 ;  /* 0x000000130e137220 */ /* 0x000fe40000410000 */
[----:B------:R-:W-:Y:S02]  /*07f0*/  FMUL.FTZ R16, R16, R21 ;  /* 0x0000001510107220 */ /* 0x000fe40000410000 */
[----:B--2---:R-:W-:Y:S01]  /*0800*/  FMUL.FTZ R4, R19, R4 ;  /* 0x0000000413047220 */ /* 0x004fe20000410000 */
[----:B------:R-:W2:Y:S01]  /*0810*/  MUFU.RCP R6, R22 ;  /* 0x0000001600067308 */ /* 0x000ea20000001000 */
[----:B-1----:R-:W-:Y:S01]  /*0820*/  FMUL.FTZ R15, R15, R18 ;  /* 0x000000120f0f7220 */ /* 0x002fe20000410000 */
[----:B---3--:R-:W-:Y:S01]  /*0830*/  FMUL.FTZ R16, R16, R5 ;  /* 0x0000000510107220 */ /* 0x008fe20000410000 */
[----:B--2---:R-:W-:-:S03]  /*0840*/  FMUL.FTZ R17, R17, R6 ;  /* 0x0000000611117220 */ /* 0x004fc60000410000 */
[----:B------:R-:W-:Y:S01]  /*0850*/  F2FP.BF16.F32.PACK_AB R6, R4, R15 ;  /* 0x0000000f0406723e */ /* 0x000fe200000010ff */
[----:B------:R-:W-:Y:S01]  /*0860*/  IMAD.WIDE R4, R13, 0x8, R8 ;  /* 0x000000080d047825 */ /* 0x000fe200078e0208 */
[----:B0-----:R-:W-:Y:S02]  /*0870*/  IADD3 R13, R12, R13, RZ ;  /* 0x0000000d0c0d7210 */ /* 0x001fe40007ffe0ff */
[----:B------:R-:W-:Y:S02]  /*0880*/  F2FP.BF16.F32.PACK_AB R7, R17, R16 ;  /* 0x000000101107723e */ /* 0x000fe400000010ff */
[----:B------:R-:W-:-:S03]  /*0890*/  ISETP.GE.AND P0, PT, R13, R10, PT ;  /* 0x0000000a0d00720c */ /* 0x000fc60003f06270 */
[----:B------:R1:W-:Y:S10]  /*08a0*/  STG.E.64 desc[UR4][R4.64], R6 ;  /* 0x0000000604007986 */ /* 0x0003f4000c101b04 */
[----:B------:R-:W-:Y:S05]  /*08b0*/  @!P0 BRA `(.L_x_76) ;  /* 0xfffffff800fc8947 */ /* 0x000fea000383ffff */
.L_x_75:
[----:B------:R-:W-:Y:S05]  /*08c0*/  BSYNC B0 ;  /* 0x0000000000007941 */ /* 0x000fea0003800000 */
.L_x_74:
[----:B------:R-:W-:Y:S05]  /*08d0*/  @P1 EXIT ;  /* 0x000000000000194d */ /* 0x000fea0003800000 */
[----:B------:R-:W-:Y:S01]  /*08e0*/  ULDC UR6, c[0x0][0x0] ;  /* 0x0000000000067ab9 */ /* 0x000fe20000000800 */
[----:B------:R-:W-:Y:S01]  /*08f0*/  ULDC UR7, c[0x0][0x228] ;  /* 0x00008a0000077ab9 */ /* 0x000fe20000000800 */
[----:B------:R-:W-:-:S05]  /*0900*/  ULDC UR8, c[0x0][0x224] ;  /* 0x0000890000087ab9 */ /* 0x000fca0000000800 */
.L_x_77:
[----:B01----:R-:W-:Y:S01]  /*0910*/  MOV R5, R3 ;  /* 0x0000000300057202 */ /* 0x003fe20000000f00 */
[----:B------:R-:W-:Y:S02]  /*0920*/  IMAD.SHL.U32 R7, R11, 0x2, RZ ;  /* 0x000000020b077824 */ /* 0x000fe400078e00ff */
[----:B------:R-:W-:-:S04]  /*0930*/  IMAD.MOV.U32 R4, RZ, RZ, R2 ;  /* 0x000000ffff047224 */ /* 0x000fc800078e0002 */
[----:B------:R-:W-:-:S05]  /*0940*/  IMAD.WIDE R4, R7, 0x2, R4 ;  /* 0x0000000207047825 */ /* 0x000fca00078e0204 */
[----:B------:R-:W2:Y:S04]  /*0950*/  LDG.E.U16.CONSTANT R6, desc[UR4][R4.64] ;  /* 0x0000000404067981 */ /* 0x000ea8000c1e9500 */
[----:B------:R0:W3:Y:S02]  /*0960*/  LDG.E.U16.CONSTANT R7, desc[UR4][R4.64+0x2] ;  /* 0x0000020404077981 */ /* 0x0000e4000c1e9500 */
[----:B0-----:R-:W-:Y:S01]  /*0970*/  MOV R4, R8 ;  /* 0x0000000800047202 */ /* 0x001fe20000000f00 */
[----:B------:R-:W-:-:S04]  /*0980*/  IMAD.MOV.U32 R5, RZ, RZ, R9 ;  /* 0x000000ffff057224 */ /* 0x000fc800078e0009 */
[C---:B------:R-:W-:Y:S01]  /*0990*/  IMAD.WIDE R4, R11.reuse, 0x2, R4 ;  /* 0x000000020b047825 */ /* 0x040fe200078e0204 */
[----:B------:R-:W-:-:S04]  /*09a0*/  IADD3 R11, R11, UR6, RZ ;  /* 0x000000060b0b7c10 */ /* 0x000fc8000fffe0ff */
[----:B------:R-:W-:Y:S01]  /*09b0*/  ISETP.GE.AND P0, PT, R11, R0, PT ;  /* 0x000000000b00720c */ /* 0x000fe20003f06270 */
[----:B--2---:R-:W-:Y:S02]  /*09c0*/  IMAD.U32 R6, R6, 0x10000, RZ ;  /* 0x0001000006067824 */ /* 0x004fe400078e00ff */
[----:B---3--:R-:W-:-:S03]  /*09d0*/  IMAD.U32 R7, R7, 0x10000, RZ ;  /* 0x0001000007077824 */ /* 0x008fc600078e00ff */
[----:B------:R-:W-:Y:S02]  /*09e0*/  FMNMX.FTZ R6, R6, UR7, PT ;  /* 0x0000000706067c09 */ /* 0x000fe4000b810000 */
[----:B------:R-:W-:-:S03]  /*09f0*/  FMNMX.FTZ R7, R7, UR7, PT ;  /* 0x0000000707077c09 */ /* 0x000fc6000b810000 */
[----:B------:R-:W-:Y:S01]  /*0a00*/  FMUL.FTZ R10, R6, UR8 ;  /* 0x00000008060a7c20 */ /* 0x000fe20008410000 */
[----:B------:R-:W-:-:S03]  /*0a10*/  FMNMX.FTZ R7, R7, -UR7, !PT ;  /* 0x8000000707077c09 */ /* 0x000fc6000f810000 */
[----:B------:R-:W-:Y:S02]  /*0a20*/  FMUL.FTZ R10, R10, -1.4426950216293334961 ;  /* 0xbfb8aa3b0a0a7820 */ /* 0x000fe40000410000 */
[----:B------:R-:W-:-:S04]  /*0a30*/  FADD.FTZ R7, R7, 1 ;  /* 0x3f80000007077421 */ /* 0x000fc80000010000 */
[----:B------:R-:W0:Y:S01]  /*0a40*/  MUFU.EX2 R10, R10 ;  /* 0x0000000a000a7308 */ /* 0x000e220000000800 */
[----:B------:R-:W-:Y:S01]  /*0a50*/  FMUL.FTZ R7, R6, R7 ;  /* 0x0000000706077220 */ /* 0x000fe20000410000 */
[----:B0-----:R-:W-:-:S06]  /*0a60*/  FADD.FTZ R12, R10, 1 ;  /* 0x3f8000000a0c7421 */ /* 0x001fcc0000010000 */
[----:B------:R-:W0:Y:S02]  /*0a70*/  MUFU.RCP R12, R12 ;  /* 0x0000000c000c7308 */ /* 0x000e240000001000 */
[----:B0-----:R-:W-:-:S05]  /*0a80*/  FMUL.FTZ R7, R7, R12 ;  /* 0x0000000c07077220 */ /* 0x001fca0000410000 */
[----:B------:R-:W-:-:S05]  /*0a90*/  F2FP.BF16.F32.PACK_AB R7, RZ, R7 ;  /* 0x00000007ff07723e */ /* 0x000fca00000010ff */
[----:B------:R0:W-:Y:S01]  /*0aa0*/  STG.E.U16 desc[UR4][R4.64], R7 ;  /* 0x0000000704007986 */ /* 0x0001e2000c101504 */
[----:B------:R-:W-:Y:S05]  /*0ab0*/  @!P0 BRA `(.L_x_77) ;  /* 0xfffffffc00948947 */ /* 0x000fea000383ffff */
[----:B------:R-:W-:Y:S05]  /*0ac0*/  EXIT ;  /* 0x000000000000794d */ /* 0x000fea0003800000 */
.L_x_78:
        /* <DEDUP_REMOVED lines=11> */
.L_x_255:


//--------------------- .text._ZN4vllm24swigluoai_and_mul_kernelIN3c104HalfEXadL_ZNS_17swigluoai_and_mulIS2_EET_RKS4_S6_ffEEEEvPS4_PS5_iff --------------------------
	.section	.text._ZN4vllm24swigluoai_and_mul_kernelIN3c104HalfEXadL_ZNS_17swigluoai_and_mulIS2_EET_RKS4_S6_ffEEEEvPS4_PS5_iff,"ax",@progbits
	.align	128
        .global         _ZN4vllm24swigluoai_and_mul_kernelIN3c104HalfEXadL_ZNS_17swigluoai_and_mulIS2_EET_RKS4_S6_ffEEEEvPS4_PS5_iff
        .type           _ZN4vllm24swigluoai_and_mul_kernelIN3c104HalfEXadL_ZNS_17swigluoai_and_mulIS2_EET_RKS4_S6_ffEEEEvPS4_PS5_iff,@function
        .size           _ZN4vllm24swigluoai_and_mul_kernelIN3c104HalfEXadL_ZNS_17swigluoai_and_mulIS2_EET_RKS4_S6_ffEEEEvPS4_PS5_iff,(.L_x_256 - _ZN4vllm24swigluoai_and_mul_kernelIN3c104HalfEXadL_ZNS_17swigluoai_and_mulIS2_EET_RKS4_S6_ffEEEEvPS4_PS5_iff)
        .other          _ZN4vllm24swigluoai_and_mul_kernelIN3c104HalfEXadL_ZNS_17swigluoai_and_mulIS2_EET_RKS4_S6_ffEEEEvPS4_PS5_iff,@"STO_CUDA_ENTRY STV_DEFAULT"
_ZN4vllm24swigluoai_and_mul_kernelIN3c104HalfEXadL_ZNS_17swigluoai_and_mulIS2_EET_RKS4_S6_ffEEEEvPS4_PS5_iff:
.text._ZN4vllm24swigluoai_and_mul_kernelIN3c104HalfEXadL_ZNS_17swigluoai_and_mulIS2_EET_RKS4_S6_ffEEEEvPS4_PS5_iff:
[----:B------:R-:W-:Y:S08]  /*0000*/  LDC R1, c[0x0][0x28] ;  /* 0x00000a00ff017b82 */ /* 0x000ff00000000800 */
[----:B------:R-:W0:Y:S08]  /*0010*/  S2UR UR4, SR_CTAID.X ;  /* 0x00000000000479c3 */ /* 0x000e300000002500 */
[----:B------:R-:W0:Y:S08]  /*0020*/  LDC R0, c[0x0][0x220] ;  /* 0x00008800ff007b82 */ /* 0x000e300000000800 */
[----:B------:R-:W1:Y:S08]  /*0030*/  LDC.64 R4, c[0x0][0x218] ;  /* 0x00008600ff047b82 */ /* 0x000e700000000a00 */
[----:B------:R-:W2:Y:S01]  /*0040*/  LDC.64 R12, c[0x0][0x210] ;  /* 0x00008400ff0c7b82 */ /* 0x000ea20000000a00 */
[----:B0-----:R-:W-:Y:S01]  /*0050*/  IMAD.WIDE.U32 R10, R0, UR4, RZ ;  /* 0x00000004000a7c25 */ /* 0x001fe2000f8e00ff */
[----:B------:R-:W-:-:S02]  /*0060*/  SHF.R.S32.HI R6, RZ, 0x1f, R0 ;  /* 0x0000001fff067819 */ /* 0x000fc40000011400 */
[----:B------:R-:W-:Y:S02]  /*0070*/  ISETP.GT.AND P3, PT, R0, 0x3, PT ;  /* 0x000000030000780c */ /* 0x000fe40003f64270 */
[----:B------:R-:W-:Y:S01]  /*0080*/  SHF.L.U32 R7, R10, 0x1, RZ ;  /* 0x000000010a077819 */ /* 0x000fe200000006ff */
        /* <DEDUP_REMOVED lines=20> */
[----:B------:R-:W-:Y:S01]  /*01d0*/  IADD3.X R10, RZ, R12, RZ, P0, !PT ;  /* 0x0000000cff0a7210 */ /* 0x000fe200007fe4ff */
[----:B------:R-:W-:-:S08]  /*01e0*/  ULDC UR8, c[0x0][0x224] ;  /* 0x0000890000087ab9 */ /* 0x000fd00000000800 */
.L_x_80:
[----:B------:R-:W-:-:S04]  /*01f0*/  LEA R18, P0, R13, R2, 0x2 ;  /* 0x000000020d127211 */ /* 0x000fc800078010ff */
[----:B------:R-:W-:-:S05]  /*0200*/  LEA.HI.X R19, R13, R3, R11, 0x2, P0 ;  /* 0x000000030d137211 */ /* 0x000fca00000f140b */
[----:B------:R-:W2:Y:S01]  /*0210*/  LDG.E.U16.CONSTANT R18, desc[UR4][R18.64] ;  /* 0x0000000412127981 */ /* 0x000ea2000c1e9500 */
[C---:B------:R-:W-:Y:S01]  /*0220*/  IMAD.SHL.U32 R12, R13.reuse, 0x2, RZ ;  /* 0x000000020d0c7824 */ /* 0x040fe200078e00ff */
[----:B0-----:R-:W-:-:S04]  /*0230*/  SHF.L.U64.HI R15, R13, 0x1, R11 ;  /* 0x000000010d0f7819 */ /* 0x001fc8000001020b */
[----:B------:R-:W-:-:S04]  /*0240*/  IADD3 R14, P0, R12, R7, RZ ;  /* 0x000000070c0e7210 */ /* 0x000fc80007f1e0ff */
[----:B------:R-:W-:Y:S02]  /*0250*/  LEA R16, P1, R14, R4, 0x1 ;  /* 0x000000040e107211 */ /* 0x000fe400078208ff */
[----:B------:R-:W-:-:S04]  /*0260*/  IADD3.X R17, R15, R10, RZ, P0, !PT ;  /* 0x0000000a0f117210 */ /* 0x000fc800007fe4ff */
[----:B------:R-:W-:-:S05]  /*0270*/  LEA.HI.X R17, R14, R5, R17, 0x1, P1 ;  /* 0x000000050e117211 */ /* 0x000fca00008f0c11 */
[----:B------:R-:W3:Y:S01]  /*0280*/  LDG.E.U16.CONSTANT R16, desc[UR4][R16.64] ;  /* 0x0000000410107981 */ /* 0x000ee2000c1e9500 */
[----:B--2---:R-:W-:-:S05]  /*0290*/  HADD2.F32 R14, -RZ, R18.H0_H0 ;  /* 0x20000012ff0e7230 */ /* 0x004fca0000004100 */
[----:B------:R-:W-:-:S05]  /*02a0*/  FMNMX.FTZ R14, R14, UR7, PT ;  /* 0x000000070e0e7c09 */ /* 0x000fca000b810000 */
[----:B------:R-:W-:-:S04]  /*02b0*/  FMUL.FTZ R20, R14, UR8 ;  /* 0x000000080e147c20 */ /* 0x000fc80008410000 */
[----:B------:R-:W-:-:S06]  /*02c0*/  FMUL.FTZ R20, R20, -1.4426950216293334961 ;  /* 0xbfb8aa3b14147820 */ /* 0x000fcc0000410000 */
[----:B------:R-:W0:Y:S01]  /*02d0*/  MUFU.EX2 R20, R20 ;  /* 0x0000001400147308 */ /* 0x000e220000000800 */
[----:B---3--:R-:W-:-:S05]  /*02e0*/  HADD2.F32 R18, -RZ, R16.H0_H0 ;  /* 0x20000010ff127230 */ /* 0x008fca0000004100 */
[----:B------:R-:W-:-:S04]  /*02f0*/  FMNMX.FTZ R18, R18, UR7, PT ;  /* 0x0000000712127c09 */ /* 0x000fc8000b810000 */
[----:B------:R-:W-:-:S05]  /*0300*/  FMNMX.FTZ R18, R18, -UR7, !PT ;  /* 0x8000000712127c09 */ /* 0x000fca000f810000 */
[----:B------:R-:W-:Y:S01]  /*0310*/  FADD.FTZ R17, R18, 1 ;  /* 0x3f80000012117421 */ /* 0x000fe20000010000 */
[----:B0-----:R-:W-:-:S03]  /*0320*/  FADD.FTZ R19, R20, 1 ;  /* 0x3f80000014137421 */ /* 0x001fc60000010000 */
[----:B------:R-:W-:Y:S01]  /*0330*/  FMUL.FTZ R17, R14, R17 ;  /* 0x000000110e117220 */ /* 0x000fe20000410000 */
[----:B------:R-:W-:Y:S01]  /*0340*/  IADD3 R14, P0, R12, R8, RZ ;  /* 0x000000080c0e7210 */ /* 0x000fe20007f1e0ff */
[----:B------:R-:W0:Y:S03]  /*0350*/  MUFU.RCP R22, R19 ;  /* 0x0000001300167308 */ /* 0x000e260000001000 */
[----:B------:R-:W-:Y:S02]  /*0360*/  IADD3.X R15, R15, R9, RZ, P0, !PT ;  /* 0x000000090f0f7210 */ /* 0x000fe400007fe4ff */
[----:B------:R-:W-:-:S05]  /*0370*/  IADD3 R13, P0, R13, UR6, RZ ;  /* 0x000000060d0d7c10 */ /* 0x000fca000ff1e0ff */
[----:B------:R-:W-:Y:S01]  /*0380*/  IMAD.X R11, RZ, RZ, R11, P0 ;  /* 0x000000ffff0b7224 */ /* 0x000fe200000e060b */
[----:B------:R-:W-:-:S04]  /*0390*/  ISETP.GE.U32.AND P0, PT, R13, R0, PT ;  /* 0x000000000d00720c */ /* 0x000fc80003f06070 */
[----:B------:R-:W-:Y:S01]  /*03a0*/  ISETP.GE.AND.EX P0, PT, R11, R6, PT, P0 ;  /* 0x000000060b00720c */ /* 0x000fe20003f06300 */
[----:B0-----:R-:W-:-:S05]  /*03b0*/  FMUL.FTZ R17, R17, R22 ;  /* 0x0000001611117220 */ /* 0x001fca0000410000 */
[----:B------:R-:W-:-:S05]  /*03c0*/  F2FP.F16.F32.PACK_AB R17, RZ, R17 ;  /* 0x00000011ff11723e */ /* 0x000fca00000000ff */
[----:B------:R0:W-:Y:S02]  /*03d0*/  STG.E.U16 desc[UR4][R14.64], R17 ;  /* 0x000000110e007986 */ /* 0x0001e4000c101504 */
[----:B------:R-:W-:Y:S05]  /*03e0*/  @!P0 BRA `(.L_x_80) ;  /* 0xfffffffc00808947 */ /* 0x000fea000383ffff */
[----:B------:R-:W-:Y:S05]  /*03f0*/  EXIT ;  /* 0x000000000000794d */ /* 0x000fea0003800000 */
.L_x_79:
        /* <DEDUP_REMOVED lines=11> */
.L_x_83:
[----:B-1----:R-:W-:-:S06]  /*04b0*/  IMAD.WIDE R4, R13, 0x10, R2 ;  /* 0x000000100d047825 */ /* 0x002fcc00078e0202 */
[----:B------:R-:W2:Y:S02]  /*04c0*/  LDG.E.128.CONSTANT R4, desc[UR4][R4.64] ;  /* 0x0000000404047981 */ /* 0x000ea4000c1e9d00 */
[----:B--2---:R-:W-:Y:S02]  /*04d0*/  HADD2.F32 R15, -RZ, R4.H0_H0 ;  /* 0x20000004ff0f7230 */ /* 0x004fe40000004100 */
[----:B------:R-:W-:Y:S02]  /*04e0*/  HADD2.F32 R14, -RZ, R5.H0_H0 ;  /* 0x20000005ff0e7230 */ /* 0x000fe40000004100 */
[--C-:B------:R-:W-:Y:S01]  /*04f0*/  HADD2.F32 R17, -RZ, R6.reuse.H0_H0 ;  /* 0x20000006ff117230 */ /* 0x100fe20000004100 */
[----:B------:R-:W-:Y:S01]  /*0500*/  FMNMX.FTZ R15, R15, UR6, PT ;  /* 0x000000060f0f7c09 */ /* 0x000fe2000b810000 */
[----:B------:R-:W-:Y:S01]  /*0510*/  HADD2.F32 R20, -RZ, R7.H0_H0 ;  /* 0x20000007ff147230 */ /* 0x000fe20000004100 */
[----:B------:R-:W-:Y:S01]  /*0520*/  FMNMX.FTZ R14, R14, UR6, PT ;  /* 0x000000060e0e7c09 */ /* 0x000fe2000b810000 */
[----:B------:R-:W-:Y:S01]  /*0530*/  HADD2.F32 R5, -RZ, R5.H1_H1 ;  /* 0x30000005ff057230 */ /* 0x000fe20000004100 */
[----:B------:R-:W-:Y:S01]  /*0540*/  FMNMX.FTZ R17, R17, UR6, PT ;  /* 0x0000000611117c09 */ /* 0x000fe2000b810000 */
[----:B------:R-:W-:Y:S01]  /*0550*/  FMUL.FTZ R16, R15, UR7 ;  /* 0x000000070f107c20 */ /* 0x000fe20008410000 */
[----:B------:R-:W-:-:S02]  /*0560*/  HADD2.F32 R22, -RZ, R6.H1_H1 ;  /* 0x30000006ff167230 */ /* 0x000fc40000004100 */
[----:B------:R-:W-:Y:S01]  /*0570*/  FMNMX.FTZ R6, R5, UR6, PT ;  /* 0x0000000605067c09 */ /* 0x000fe2000b810000 */
[----:B------:R-:W-:Y:S01]  /*0580*/  FMUL.FTZ R18, R16, -1.4426950216293334961 ;  /* 0xbfb8aa3b10127820 */ /* 0x000fe20000410000 */
[----:B------:R-:W-:Y:S01]  /*0590*/  FMUL.FTZ R16, R14, UR7 ;  /* 0x000000070e107c20 */ /* 0x000fe20008410000 */
[----:B------:R-:W-:Y:S01]  /*05a0*/  FMUL.FTZ R19, R17, UR7 ;  /* 0x0000000711137c20 */ /* 0x000fe20008410000 */
[----:B------:R-:W-:Y:S01]  /*05b0*/  HADD2.F32 R7, -RZ, R7.H1_H1 ;  /* 0x30000007ff077230 */ /* 0x000fe20000004100 */
[----:B------:R-:W-:Y:S01]  /*05c0*/  FMNMX.FTZ R22, R22, UR6, PT ;  /* 0x0000000616167c09 */ /* 0x000fe2000b810000 */
[----:B------:R-:W-:Y:S01]  /*05d0*/  FMUL.FTZ R21, R16, -1.4426950216293334961 ;  /* 0xbfb8aa3b10157820 */ /* 0x000fe20000410000 */
[----:B------:R-:W-:Y:S01]  /*05e0*/  FMNMX.FTZ R16, R20, UR6, PT ;  /* 0x0000000614107c09 */ /* 0x000fe2000b810000 */
[----:B------:R-:W-:Y:S01]  /*05f0*/  FMUL.FTZ R23, R19, -1.4426950216293334961 ;  /* 0xbfb8aa3b13177820 */ /* 0x000fe20000410000 */
[----:B------:R-:W1:Y:S01]  /*0600*/  MUFU.EX2 R18, R18 ;  /* 0x0000001200127308 */ /* 0x000e620000000800 */
[----:B------:R-:W-:-:S02]  /*0610*/  FMNMX.FTZ R22, R22, -UR6, !PT ;  /* 0x8000000616167c09 */ /* 0x000fc4000f810000 */
[----:B------:R-:W-:-:S03]  /*0620*/  FMUL.FTZ R19, R16, UR7 ;  /* 0x0000000710137c20 */ /* 0x000fc60008410000 */
[----:B------:R-:W-:Y:S01]  /*0630*/  FADD.FTZ R22, R22, 1 ;  /* 0x3f80000016167421 */ /* 0x000fe20000010000 */
[----:B------:R-:W-:Y:S01]  /*0640*/  FMUL.FTZ R20, R19, -1.4426950216293334961 ;  /* 0xbfb8aa3b13147820 */ /* 0x000fe20000410000 */
[----:B------:R-:W2:Y:S02]  /*0650*/  MUFU.EX2 R21, R21 ;  /* 0x0000001500157308 */ /* 0x000ea40000000800 */
[----:B------:R-:W-:-:S06]  /*0660*/  FMUL.FTZ R17, R17, R22 ;  /* 0x0000001611117220 */ /* 0x000fcc0000410000 */
[----:B------:R-:W3:Y:S01]  /*0670*/  MUFU.EX2 R20, R20 ;  /* 0x0000001400147308 */ /* 0x000ee20000000800 */
[----:B-1----:R-:W-:-:S07]  /*0680*/  FADD.FTZ R19, R18, 1 ;  /* 0x3f80000012137421 */ /* 0x002fce0000010000 */
[----:B------:R-:W1:Y:S01]  /*0690*/  MUFU.EX2 R23, R23 ;  /* 0x0000001700177308 */ /* 0x000e620000000800 */
[----:B--2---:R-:W-:Y:S01]  /*06a0*/  FADD.FTZ R18, R21, 1 ;  /* 0x3f80000015127421 */ /* 0x004fe20000010000 */
[----:B------:R-:W-:-:S05]  /*06b0*/  HADD2.F32 R21, -RZ, R4.H1_H1 ;  /* 0x30000004ff157230 */ /* 0x000fca0000004100 */
[----:B------:R-:W-:Y:S01]  /*06c0*/  FMNMX.FTZ R21, R21, UR6, PT ;  /* 0x0000000615157c09 */ /* 0x000fe2000b810000 */
[----:B------:R-:W2:Y:S01]  /*06d0*/  MUFU.RCP R19, R19 ;  /* 0x0000001300137308 */ /* 0x000ea20000001000 */
[----:B---3--:R-:W-:Y:S01]  /*06e0*/  FADD.FTZ R5, R20, 1 ;  /* 0x3f80000014057421 */ /* 0x008fe20000010000 */
[----:B------:R-:W-:Y:S02]  /*06f0*/  FMNMX.FTZ R20, R7, UR6, PT ;  /* 0x0000000607147c09 */ /* 0x000fe4000b810000 */
[----:B------:R-:W-:Y:S02]  /*0700*/  FMNMX.FTZ R21, R21, -UR6, !PT ;  /* 0x8000000615157c09 */ /* 0x000fe4000f810000 */
[----:B------:R-:W-:Y:S02]  /*0710*/  FMNMX.FTZ R7, R6, -UR6, !PT ;  /* 0x8000000606077c09 */ /* 0x000fe4000f810000 */
[----:B------:R-:W3:Y:S01]  /*0720*/  MUFU.RCP R18, R18 ;  /* 0x0000001200127308 */ /* 0x000ee20000001000 */
[----:B-1----:R-:W-:Y:S01]  /*0730*/  FADD.FTZ R24, R23, 1 ;  /* 0x3f80000017187421 */ /* 0x002fe20000010000 */
[----:B------:R-:W-:Y:S01]  /*0740*/  FMNMX.FTZ R20, R20, -UR6, !PT ;  /* 0x8000000614147c09 */ /* 0x000fe2000f810000 */
[----:B------:R-:W-:Y:S01]  /*0750*/  FADD.FTZ R6, R21, 1 ;  /* 0x3f80000015067421 */ /* 0x000fe20000010000 */
[----:B------:R-:W-:-:S03]  /*0760*/  FADD.FTZ R7, R7, 1 ;  /* 0x3f80000007077421 */ /* 0x000fc60000010000 */
[----:B------:R-:W-:Y:S01]  /*0770*/  FADD.FTZ R21, R20, 1 ;  /* 0x3f80000014157421 */ /* 0x000fe20000010000 */
[----:B------:R-:W1:Y:S01]  /*0780*/  MUFU.RCP R4, R24 ;  /* 0x0000001800047308 */ /* 0x000e620000001000 */
[----:B------:R-:W-:Y:S01]  /*0790*/  FMUL.FTZ R6, R15, R6 ;  /* 0x000000060f067220 */ /* 0x000fe20000410000 */
[----:B------:R-:W-:Y:S01]  /*07a0*/  FMUL.FTZ R7, R14, R7 ;  /* 0x000000070e077220 */ /* 0x000fe20000410000 */
[----:B------:R-:W-:Y:S02]  /*07b0*/  FMUL.FTZ R16, R16, R21 ;  /* 0x0000001510107220 */ /* 0x000fe40000410000 */
[----:B--2---:R-:W-:-:S03]  /*07c0*/  FMUL.FTZ R6, R6, R19 ;  /* 0x0000001306067220 */ /* 0x004fc60000410000 */
[----:B------:R-:W2:Y:S01]  /*07d0*/  MUFU.RCP R5, R5 ;  /* 0x0000000500057308 */ /* 0x000ea20000001000 */
[----:B---3--:R-:W-:-:S05]  /*07e0*/  FMUL.FTZ R7, R7, R18 ;  /* 0x0000001207077220 */ /* 0x008fca0000410000 */
[----:B------:R-:W-:Y:S01]  /*07f0*/  F2FP.F16.F32.PACK_AB R6, R7, R6 ;  /* 0x000000060706723e */ /* 0x000fe200000000ff */
[----:B-1----:R-:W-:Y:S01]  /*0800*/  FMUL.FTZ R17, R17, R4 ;  /* 0x0000000411117220 */ /* 0x002fe20000410000 */
[----:B--2---:R-:W-:Y:S01]  /*0810*/  FMUL.FTZ R16, R16, R5 ;  /* 0x0000000510107220 */ /* 0x004fe20000410000 */
[----:B------:R-:W-:Y:S01]  /*0820*/  IMAD.WIDE R4, R13, 0x8, R8 ;  /* 0x000000080d047825 */ /* 0x000fe200078e0208 */
[----:B0-----:R-:W-:-:S03]  /*0830*/  IADD3 R13, R12, R13, RZ ;  /* 0x0000000d0c0d7210 */ /* 0x001fc60007ffe0ff */
[----:B------:R-:W-:Y:S02]  /*0840*/  F2FP.F16.F32.PACK_AB R7, R16, R17 ;  /* 0x000000111007723e */ /* 0x000fe400000000ff */
[----:B------:R-:W-:-:S03]  /*0850*/  ISETP.GE.AND P0, PT, R13, R10, PT ;  /* 0x0000000a0d00720c */ /* 0x000fc60003f06270 */
[----:B------:R1:W-:Y:S10]  /*0860*/  STG.E.64 desc[UR4][R4.64], R6 ;  /* 0x0000000604007986 */ /* 0x0003f4000c101b04 */
[----:B------:R-:W-:Y:S05]  /*0870*/  @!P0 BRA `(.L_x_83) ;  /* 0xfffffffc000c8947 */ /* 0x000fea000383ffff */
.L_x_82:
[----:B------:R-:W-:Y:S05]  /*0880*/  BSYNC B0 ;  /* 0x0000000000007941 */ /* 0x000fea0003800000 */
.L_x_81:
[----:B------:R-:W-:Y:S05]  /*0890*/  @P1 EXIT ;  /* 0x000000000000194d */ /* 0x000fea0003800000 */
[----:B------:R-:W-:Y:S01]  /*08a0*/  ULDC UR6, c[0x0][0x0] ;  /* 0x0000000000067ab9 */ /* 0x000fe20000000800 */
[----:B------:R-:W-:Y:S01]  /*08b0*/  ULDC UR7, c[0x0][0x228] ;  /* 0x00008a0000077ab9 */ /* 0x000fe20000000800 */
[----:B------:R-:W-:-:S05]  /*08c0*/  ULDC UR8, c[0x0][0x224] ;  /* 0x0000890000087ab9 */ /* 0x000fca0000000800 */
.L_x_84:
[----:B01----:R-:W-:Y:S01]  /*08d0*/  MOV R4, R2 ;  /* 0x0000000200047202 */ /* 0x003fe20000000f00 */
[----:B------:R-:W-:Y:S01]  /*08e0*/  IMAD.SHL.U32 R7, R11, 0x2, RZ ;  /* 0x000000020b077824 */ /* 0x000fe200078e00ff */
[----:B------:R-:W-:-:S03]  /*08f0*/  MOV R5, R3 ;  /* 0x0000000300057202 */ /* 0x000fc60000000f00 */
        /* <DEDUP_REMOVED lines=8> */
[----:B--2---:R-:W-:Y:S02]  /*0980*/  HADD2.F32 R6, -RZ, R6.H0_H0 ;  /* 0x20000006ff067230 */ /* 0x004fe40000004100 */
[----:B---3--:R-:W-:-:S03]  /*0990*/  HADD2.F32 R7, -RZ, R7.H0_H0 ;  /* 0x20000007ff077230 */ /* 0x008fc60000004100 */
        /* <DEDUP_REMOVED lines=11> */
[----:B------:R-:W-:-:S05]  /*0a50*/  F2FP.F16.F32.PACK_AB R7, RZ, R7 ;  /* 0x00000007ff07723e */ /* 0x000fca00000000ff */
[----:B------:R0:W-:Y:S01]  /*0a60*/  STG.E.U16 desc[UR4][R4.64], R7 ;  /* 0x0000000704007986 */ /* 0x0001e2000c101504 */
[----:B------:R-:W-:Y:S05]  /*0a70*/  @!P0 BRA `(.L_x_84) ;  /* 0xfffffffc00948947 */ /* 0x000fea000383ffff */
[----:B------:R-:W-:Y:S05]  /*0a80*/  EXIT ;  /* 0x000000000000794d */ /* 0x000fea0003800000 */
.L_x_85:
        /* <DEDUP_REMOVED lines=15> */
.L_x_256:


//--------------------- .text._ZN4vllm24swigluoai_and_mul_kernelIfXadL_ZNS_17swigluoai_and_mulIfEET_RKS2_S4_ffEEEEvPS2_PS3_iff --------------------------
	.section	.text._ZN4vllm24swigluoai_and_mul_kernelIfXadL_ZNS_17swigluoai_and_mulIfEET_RKS2_S4_ffEEEEvPS2_PS3_iff,"ax",@progbits
	.align	128
        .global         _ZN4vllm24swigluoai_and_mul_kernelIfXadL_ZNS_17swigluoai_and_mulIfEET_RKS2_S4_ffEEEEvPS2_PS3_iff
        .type           _ZN4vllm24swigluoai_and_mul_kernelIfXadL_ZNS_17swigluoai_and_mulIfEET_RKS2_S4_ffEEEEvPS2_PS3_iff,@function
        .size           _ZN4vllm24swigluoai_and_mul_kernelIfXadL_ZNS_17swigluoai_and_mulIfEET_RKS2_S4_ffEEEEvPS2_PS3_iff,(.L_x_257 - _ZN4vllm24swigluoai_and_mul_kernelIfXadL_ZNS_17swigluoai_and_mulIfEET_RKS2_S4_ffEEEEvPS2_PS3_iff)
        .other          _ZN4vllm24swigluoai_and_mul_kernelIfXadL_ZNS_17swigluoai_and_mulIfEET_RKS2_S4_ffEEEEvPS2_PS3_iff,@"STO_CUDA_ENTRY STV_DEFAULT"
_ZN4vllm24swigluoai_and_mul_kernelIfXadL_ZNS_17swigluoai_and_mulIfEET_RKS2_S4_ffEEEEvPS2_PS3_iff:
.text._ZN4vllm24swigluoai_and_mul_kernelIfXadL_ZNS_17swigluoai_and_mulIfEET_RKS2_S4_ffEEEEvPS2_PS3_iff:
[----:B------:R-:W-:Y:S08]  /*0000*/  LDC R1, c[0x0][0x28] ;  /* 0x00000a00ff017b82 */ /* 0x000ff00000000800 */
[----:B------:R-:W0:Y:S08]  /*0010*/  S2UR UR4, SR_CTAID.X ;  /* 0x00000000000479c3 */ /* 0x000e300000002500 */
[----:B------:R-:W0:Y:S08]  /*0020*/  LDC R0, c[0x0][0x220] ;  /* 0x00008800ff007b82 */ /* 0x000e300000000800 */
[----:B------:R-:W1:Y:S08]  /*0030*/  LDC.64 R4, c[0x0][0x218] ;  /* 0x00008600ff047b82 */ /* 0x000e700000000a00 */
[----:B------:R-:W2:Y:S01]  /*0040*/  LDC.64 R10, c[0x0][0x210] ;  /* 0x00008400ff0a7b82 */ /* 0x000ea20000000a00 */
[----:B0-----:R-:W-:Y:S01]  /*0050*/  IMAD.WIDE.U32 R12, R0, UR4, RZ ;  /* 0x00000004000c7c25 */ /* 0x001fe2000f8e00ff */
[----:B------:R-:W-:-:S02]  /*0060*/  SHF.R.S32.HI R6, RZ, 0x1f, R0 ;  /* 0x0000001fff067819 */ /* 0x000fc40000011400 */
[----:B------:R-:W-:-:S03]  /*0070*/  ISETP.GT.AND P3, PT, R0, 0x1, PT ;  /* 0x000000010000780c */ /* 0x000fc60003f64270 */
[----:B------:R-:W-:Y:S01]  /*0080*/  IMAD R15, R6, UR4, RZ ;  /* 0x00000004060f7c24 */ /* 0x000fe2000f8e02ff */
[----:B------:R-:W-:Y:S01]  /*0090*/  ULDC.64 UR4, c[0x0][0x208] ;  /* 0x0000820000047ab9 */ /* 0x000fe20000000a00 */
[----:B-1----:R-:W-:Y:S02]  /*00a0*/  LEA R8, P2, R12, R4, 0x3 ;  /* 0x000000040c087211 */ /* 0x002fe400078418ff */
[----:B------:R-:W-:Y:S02]  /*00b0*/  IMAD.IADD R15, R13, 0x1, R15 ;  /* 0x000000010d0f7824 */ /* 0x000fe400078e020f */
[----:B------:R-:W-:-:S03]  /*00c0*/  LOP3.LUT R3, R8, 0xf, RZ, 0xc0, !PT ;  /* 0x0000000f08037812 */ /* 0x000fc600078ec0ff */
[C-C-:B------:R-:W-:Y:S02]  /*00d0*/  LEA.HI.X R9, R12.reuse, R5, R15.reuse, 0x3, P2 ;  /* 0x000000050c097211 */ /* 0x140fe400010f1c0f */
[C---:B--2---:R-:W-:Y:S02]  /*00e0*/  LEA R2, P1, R12.reuse, R10, 0x2 ;  /* 0x0000000a0c027211 */ /* 0x044fe400078210ff */
[----:B------:R-:W-:Y:S02]  /*00f0*/  SHF.L.U64.HI R10, R12, 0x2, R15 ;  /* 0x000000020c0a7819 */ /* 0x000fe4000001020f */
[----:B------:R-:W-:-:S03]  /*0100*/  LOP3.LUT P0, RZ, R3, 0x7, R2, 0xf8, !PT ;  /* 0x0000000703ff7812 */ /* 0x000fc6000780f802 */
[----:B------:R-:W-:Y:S01]  /*0110*/  IMAD.X R3, R10, 0x1, R11, P1 ;  /* 0x000000010a037824 */ /* 0x000fe200008e060b */
[----:B------:R-:W-:-:S13]  /*0120*/  LOP3.LUT P0, RZ, RZ, RZ, RZ, 0xfc, P0 ;  /* 0x000000ffffff7212 */ /* 0x000fda000000fcff */
[----:B------:R-:W-:Y:S05]  /*0130*/  @!P0 BRA P3, `(.L_x_86) ;  /* 0x0000000000988947 */ /* 0x000fea0001800000 */
[----:B------:R-:W0:Y:S02]  /*0140*/  S2R R11, SR_TID.X ;  /* 0x00000000000b7919 */ /* 0x000e240000002100 */
[----:B0-----:R-:W-:-:S04]  /*0150*/  ISETP.GE.U32.AND P0, PT, R11, R0, PT ;  /* 0x000000000b00720c */ /* 0x001fc80003f06070 */
[----:B------:R-:W-:-:S13]  /*0160*/  ISETP.GE.AND.EX P0, PT, RZ, R6, PT, P0 ;  /* 0x00000006ff00720c */ /* 0x000fda0003f06300 */
[----:B------:R-:W-:Y:S05]  /*0170*/  @P0 EXIT ;  /* 0x000000000000094d */ /* 0x000fea0003800000 */
[C---:B------:R-:W-:Y:S01]  /*0180*/  LEA R7, P0, R12.reuse, 0x1, 0x1 ;  /* 0x000000010c077811 */ /* 0x040fe200078008ff */
[----:B------:R-:W-:Y:S01]  /*0190*/  IMAD.MOV.U32 R10, RZ, RZ, RZ ;  /* 0x000000ffff0a7224 */ /* 0x000fe200078e00ff */
[----:B------:R-:W-:Y:S01]  /*01a0*/  ULDC UR6, c[0x0][0x0] ;  /* 0x0000000000067ab9 */ /* 0x000fe20000000800 */
[----:B------:R-:W-:Y:S01]  /*01b0*/  ULDC UR7, c[0x0][0x228] ;  /* 0x00008a0000077ab9 */ /* 0x000fe20000000800 */
[----:B------:R-:W-:Y:S01]  /*01c0*/  LEA.HI.X R12, R12, RZ, R15, 0x1, P0 ;  /* 0x000000ff0c0c7211 */ /* 0x000fe200000f0c0f */
[----:B------:R-:W-:-:S08]  /*01d0*/  ULDC UR8, c[0x0][0x224] ;  /* 0x0000890000087ab9 */ /* 0x000fd00000000800 */
.L_x_87:
[----:B0-----:R-:W-:-:S04]  /*01e0*/  LEA R14, P0, R11, R8, 0x3 ;  /* 0x000000080b0e7211 */ /* 0x001fc800078018ff */
[----:B------:R-:W-:-:S05]  /*01f0*/  LEA.HI.X R15, R11, R9, R10, 0x3, P0 ;  /* 0x000000090b0f7211 */ /* 0x000fca00000f1c0a */
[----:B------:R-:W2:Y:S01]  /*0200*/  LDG.E.CONSTANT R14, desc[UR4][R14.64] ;  /* 0x000000040e0e7981 */ /* 0x000ea2000c1e9900 */
[----:B------:R-:W-:-:S04]  /*0210*/  LEA R13, P0, R11, R7, 0x1 ;  /* 0x000000070b0d7211 */ /* 0x000fc800078008ff */
[----:B------:R-:W-:Y:S02]  /*0220*/  LEA.HI.X R18, R11, R12, R10, 0x1, P0 ;  /* 0x0000000c0b127211 */ /* 0x000fe400000f0c0a */
[----:B------:R-:W-:-:S04]  /*0230*/  LEA R16, P0, R13, R4, 0x2 ;  /* 0x000000040d107211 */ /* 0x000fc800078010ff */
[----:B------:R-:W-:-:S05]  /*0240*/  LEA.HI.X R17, R13, R5, R18, 0x2, P0 ;  /* 0x000000050d117211 */ /* 0x000fca00000f1412 */
[----:B------:R-:W3:Y:S01]  /*0250*/  LDG.E.CONSTANT R16, desc[UR4][R16.64] ;  /* 0x0000000410107981 */ /* 0x000ee2000c1e9900 */
[----:B--2---:R-:W-:-:S05]  /*0260*/  FMNMX.FTZ R13, R14, UR7, PT ;  /* 0x000000070e0d7c09 */ /* 0x004fca000b810000 */
[----:B------:R-:W-:-:S04]  /*0270*/  FMUL.FTZ R18, R13, UR8 ;  /* 0x000000080d127c20 */ /* 0x000fc80008410000 */
[----:B------:R-:W-:-:S06]  /*0280*/  FMUL.FTZ R19, R18, -1.4426950216293334961 ;  /* 0xbfb8aa3b12137820 */ /* 0x000fcc0000410000 */
[----:B------:R-:W0:Y:S01]  /*0290*/  MUFU.EX2 R19, R19 ;  /* 0x0000001300137308 */ /* 0x000e220000000800 */
[----:B---3--:R-:W-:-:S04]  /*02a0*/  FMNMX.FTZ R14, R16, UR7, PT ;  /* 0x00000007100e7c09 */ /* 0x008fc8000b810000 */
[----:B------:R-:W-:-:S05]  /*02b0*/  FMNMX.FTZ R14, R14, -UR7, !PT ;  /* 0x800000070e0e7c09 */ /* 0x000fca000f810000 */
[----:B------:R-:W-:Y:S01]  /*02c0*/  FADD.FTZ R18, R14, 1 ;  /* 0x3f8000000e127421 */ /* 0x000fe20000010000 */
[----:B------:R-:W-:-:S03]  /*02d0*/  LEA R14, P0, R11, R2, 0x2 ;  /* 0x000000020b0e7211 */ /* 0x000fc600078010ff */
[----:B------:R-:W-:Y:S01]  /*02e0*/  FMUL.FTZ R18, R13, R18 ;  /* 0x000000120d127220 */ /* 0x000fe20000410000 */
[----:B------:R-:W-:Y:S01]  /*02f0*/  LEA.HI.X R15, R11, R3, R10, 0x2, P0 ;  /* 0x000000030b0f7211 */ /* 0x000fe200000f140a */
[----:B0-----:R-:W-:Y:S01]  /*0300*/  FADD.FTZ R20, R19, 1 ;  /* 0x3f80000013147421 */ /* 0x001fe20000010000 */
[----:B------:R-:W-:-:S03]  /*0310*/  IADD3 R11, P0, R11, UR6, RZ ;  /* 0x000000060b0b7c10 */ /* 0x000fc6000ff1e0ff */
[----:B------:R-:W0:Y:S02]  /*0320*/  MUFU.RCP R21, R20 ;  /* 0x0000001400157308 */ /* 0x000e240000001000 */
[----:B------:R-:W-:Y:S01]  /*0330*/  IMAD.X R10, RZ, RZ, R10, P0 ;  /* 0x000000ffff0a7224 */ /* 0x000fe200000e060a */
[----:B------:R-:W-:-:S04]  /*0340*/  ISETP.GE.U32.AND P0, PT, R11, R0, PT ;  /* 0x000000000b00720c */ /* 0x000fc80003f06070 */
[----:B------:R-:W-:Y:S01]  /*0350*/  ISETP.GE.AND.EX P0, PT, R10, R6, PT, P0 ;  /* 0x000000060a00720c */ /* 0x000fe20003f06300 */
[----:B0-----:R-:W-:-:S05]  /*0360*/  FMUL.FTZ R13, R18, R21 ;  /* 0x00000015120d7220 */ /* 0x001fca0000410000 */
[----:B------:R0:W-:Y:S07]  /*0370*/  STG.E desc[UR4][R14.64], R13 ;  /* 0x0000000d0e007986 */ /* 0x0001ee000c101904 */
[----:B------:R-:W-:Y:S05]  /*0380*/  @!P0 BRA `(.L_x_87) ;  /* 0xfffffffc00948947 */ /* 0x000fea000383ffff */
[----:B------:R-:W-:Y:S05]  /*0390*/  EXIT ;  /* 0x000000000000794d */ /* 0x000fea0003800000 */
.L_x_86:
[----:B------:R-:W0:Y:S01]  /*03a0*/  S2R R13, SR_TID.X ;  /* 0x00000000000d7919 */ /* 0x000e220000002100 */
[----:B------:R-:W-:Y:S01]  /*03b0*/  SHF.R.U32.HI R10, RZ, 0x1, R0 ;  /* 0x00000001ff0a7819 */ /* 0x000fe20000011600 */
[----:B------:R-:W-:Y:S01]  /*03c0*/  ULDC UR6, c[0x0][0x228] ;  /* 0x00008a0000067ab9 */ /* 0x000fe20000000800 */
[----:B------:R-:W-:Y:S01]  /*03d0*/  LOP3.LUT R11, R0, 0xfffffffe, RZ, 0xc0, !PT ;  /* 0xfffffffe000b7812 */ /* 0x000fe200078ec0ff */
[----:B------:R-:W-:Y:S01]  /*03e0*/  ULDC UR7, c[0x0][0x224] ;  /* 0x0000890000077ab9 */ /* 0x000fe20000000800 */
[----:B------:R-:W-:Y:S01]  /*03f0*/  BSSY B0, `(.L_x_88) ;  /* 0x0000023000007945 */ /* 0x000fe20003800000 */
[----:B0-----:R-:W-:Y:S02]  /*0400*/  ISETP.GE.AND P0, PT, R13, R10, PT ;  /* 0x0000000a0d00720c */ /* 0x001fe40003f06270 */
[----:B------:R-:W-:-:S05]  /*0410*/  IMAD.IADD R11, R11, 0x1, R13 ;  /* 0x000000010b0b7824 */ /* 0x000fca00078e020d */
[----:B------:R-:W-:-:S06]  /*0420*/  ISETP.GE.AND P1, PT, R11, R0, PT ;  /* 0x000000000b00720c */ /* 0x000fcc0003f26270 */
[----:B------:R-:W-:Y:S07]  /*0430*/  @P0 BRA `(.L_x_89) ;  /* 0x0000000000780947 */ /* 0x000fee0003800000 */
[----:B------:R-:W0:Y:S02]  /*0440*/  LDC R12, c[0x0][RZ] ;  /* 0x00000000ff0c7b82 */ /* 0x000e240000000800 */
.L_x_90:
[----:B------:R-:W-:-:S05]  /*0450*/  IMAD.WIDE R14, R13, 0x10, R8 ;  /* 0x000000100d0e7825 */ /* 0x000fca00078e0208 */
[----:B-1----:R-:W2:Y:S02]  /*0460*/  LDG.E.128.CONSTANT R4, desc[UR4][R14.64] ;  /* 0x000000040e047981 */ /* 0x002ea4000c1e9d00 */
[----:B--2---:R-:W-:Y:S02]  /*0470*/  FMNMX.FTZ R6, R6, UR6, PT ;  /* 0x0000000606067c09 */ /* 0x004fe4000b810000 */
[----:B------:R-:W-:Y:S02]  /*0480*/  FMNMX.FTZ R4, R4, UR6, PT ;  /* 0x0000000604047c09 */ /* 0x000fe4000b810000 */
[----:B------:R-:W-:Y:S01]  /*0490*/  FMNMX.FTZ R7, R7, UR6, PT ;  /* 0x0000000607077c09 */ /* 0x000fe2000b810000 */
[----:B------:R-:W-:Y:S01]  /*04a0*/  FMUL.FTZ R16, R6, UR7 ;  /* 0x0000000706107c20 */ /* 0x000fe20008410000 */
[----:B------:R-:W-:Y:S02]  /*04b0*/  FMNMX.FTZ R5, R5, UR6, PT ;  /* 0x0000000605057c09 */ /* 0x000fe4000b810000 */
[----:B------:R-:W-:Y:S01]  /*04c0*/  FMNMX.FTZ R7, R7, -UR6, !PT ;  /* 0x8000000607077c09 */ /* 0x000fe2000f810000 */
[----:B------:R-:W-:Y:S01]  /*04d0*/  FMUL.FTZ R17, R16, -1.4426950216293334961 ;  /* 0xbfb8aa3b10117820 */ /* 0x000fe20000410000 */
[----:B------:R-:W-:Y:S01]  /*04e0*/  FMUL.FTZ R16, R4, UR7 ;  /* 0x0000000704107c20 */ /* 0x000fe20008410000 */
[----:B------:R-:W-:-:S02]  /*04f0*/  FMNMX.FTZ R5, R5, -UR6, !PT ;  /* 0x8000000605057c09 */ /* 0x000fc4000f810000 */
[----:B------:R-:W-:Y:S01]  /*0500*/  FADD.FTZ R7, R7, 1 ;  /* 0x3f80000007077421 */ /* 0x000fe20000010000 */
[----:B------:R-:W-:Y:S01]  /*0510*/  FMUL.FTZ R16, R16, -1.4426950216293334961 ;  /* 0xbfb8aa3b10107820 */ /* 0x000fe20000410000 */
[----:B------:R-:W1:Y:S01]  /*0520*/  MUFU.EX2 R17, R17 ;  /* 0x0000001100117308 */ /* 0x000e620000000800 */
[----:B------:R-:W-:Y:S01]  /*0530*/  FADD.FTZ R5, R5, 1 ;  /* 0x3f80000005057421 */ /* 0x000fe20000010000 */
[----:B------:R-:W-:-:S03]  /*0540*/  FMUL.FTZ R7, R6, R7 ;  /* 0x0000000706077220 */ /* 0x000fc60000410000 */
[----:B------:R-:W-:Y:S01]  /*0550*/  FMUL.FTZ R6, R4, R5 ;  /* 0x0000000504067220 */ /* 0x000fe20000410000 */
[----:B------:R-:W-:Y:S02]  /*0560*/  IMAD.WIDE R4, R13, 0x8, R2 ;  /* 0x000000080d047825 */ /* 0x000fe400078e0202 */
[----:B------:R-:W2:Y:S02]  /*0570*/  MUFU.EX2 R16, R16 ;  /* 0x0000001000107308 */ /* 0x000ea40000000800 */
[----:B0-----:R-:W-:-:S05]  /*0580*/  IMAD.IADD R13, R12, 0x1, R13 ;  /* 0x000000010c0d7824 */ /* 0x001fca00078e020d */
[----:B------:R-:W-:Y:S01]  /*0590*/  ISETP.GE.AND P0, PT, R13, R10, PT ;  /* 0x0000000a0d00720c */ /* 0x000fe20003f06270 */
[----:B-1----:R-:W-:-:S06]  /*05a0*/  FADD.FTZ R18, R17, 1 ;  /* 0x3f80000011127421 */ /* 0x002fcc0000010000 */
[----:B------:R-:W0:Y:S01]  /*05b0*/  MUFU.RCP R18, R18 ;  /* 0x0000001200127308 */ /* 0x000e220000001000 */
[----:B--2---:R-:W-:-:S07]  /*05c0*/  FADD.FTZ R14, R16, 1 ;  /* 0x3f800000100e7421 */ /* 0x004fce0000010000 */
[----:B------:R-:W1:Y:S01]  /*05d0*/  MUFU.RCP R15, R14 ;  /* 0x0000000e000f7308 */ /* 0x000e620000001000 */
[----:B0-----:R-:W-:Y:S01]  /*05e0*/  FMUL.FTZ R7, R7, R18 ;  /* 0x0000001207077220 */ /* 0x001fe20000410000 */
[----:B-1----:R-:W-:-:S05]  /*05f0*/  FMUL.FTZ R6, R6, R15 ;  /* 0x0000000f06067220 */ /* 0x002fca0000410000 */
[----:B------:R1:W-:Y:S01]  /*0600*/  STG.E.64 desc[UR4][R4.64], R6 ;  /* 0x0000000604007986 */ /* 0x0003e2000c101b04 */
[----:B------:R-:W-:Y:S05]  /*0610*/  @!P0 BRA `(.L_x_90) ;  /* 0xfffffffc008c8947 */ /* 0x000fea000383ffff */
.L_x_89:
[----:B------:R-:W-:Y:S05]  /*0620*/  BSYNC B0 ;  /* 0x0000000000007941 */ /* 0x000fea0003800000 */
.L_x_88:
[----:B------:R-:W-:Y:S05]  /*0630*/  @P1 EXIT ;  /* 0x000000000000194d */ /* 0x000fea0003800000 */
[----:B------:R-:W-:Y:S01]  /*0640*/  ULDC UR6, c[0x0][0x0] ;  /* 0x0000000000067ab9 */ /* 0x000fe20000000800 */
[----:B------:R-:W-:Y:S01]  /*0650*/  ULDC UR7, c[0x0][0x228] ;  /* 0x00008a0000077ab9 */ /* 0x000fe20000000800 */
[----:B------:R-:W-:-:S05]  /*0660*/  ULDC UR8, c[0x0][0x224] ;  /* 0x0000890000087ab9 */ /* 0x000fca0000000800 */
.L_x_91:
[----:B01----:R-:W-:Y:S02]  /*0670*/  IMAD.SHL.U32 R7, R11, 0x2, RZ ;  /* 0x000000020b077824 */ /* 0x003fe400078e00ff */
[----:B------:R-:W-:Y:S02]  /*0680*/  IMAD.MOV.U32 R4, RZ, RZ, R8 ;  /* 0x000000ffff047224 */ /* 0x000fe400078e0008 */
[----:B------:R-:W-:Y:S02]  /*0690*/  IMAD.MOV.U32 R5, RZ, RZ, R9 ;  /* 0x000000ffff057224 */ /* 0x000fe400078e0009 */
[----:B------:R-:W-:-:S05]  /*06a0*/  IMAD.WIDE R4, R7, 0x4, R4 ;  /* 0x0000000407047825 */ /* 0x000fca00078e0204 */
[----:B------:R-:W2:Y:S04]  /*06b0*/  LDG.E.CONSTANT R6, desc[UR4][R4.64] ;  /* 0x0000000404067981 */ /* 0x000ea8000c1e9900 */
[----:B------:R0:W3:Y:S02]  /*06c0*/  LDG.E.CONSTANT R7, desc[UR4][R4.64+0x4] ;  /* 0x0000040404077981 */ /* 0x0000e4000c1e9900 */
[----:B0-----:R-:W-:Y:S02]  /*06d0*/  IMAD.MOV.U32 R4, RZ, RZ, R2 ;  /* 0x000000ffff047224 */ /* 0x001fe400078e0002 */
[----:B------:R-:W-:Y:S02]  /*06e0*/  IMAD.MOV.U32 R5, RZ, RZ, R3 ;  /* 0x000000ffff057224 */ /* 0x000fe400078e0003 */
[----:B------:R-:W-:-:S04]  /*06f0*/  IMAD.WIDE R4, R11, 0x4, R4 ;  /* 0x000000040b047825 */ /* 0x000fc800078e0204 */
[----:B------:R-:W-:-:S05]  /*0700*/  VIADD R11, R11, UR6 ;  /* 0x000000060b0b7c36 */ /* 0x000fca0008000000 */
[----:B------:R-:W-:Y:S02]  /*0710*/  ISETP.GE.AND P0, PT, R11, R0, PT ;  /* 0x000000000b00720c */ /* 0x000fe40003f06270 */
[----:B--2---:R-:W-:Y:S02]  /*0720*/  FMNMX.FTZ R6, R6, UR7, PT ;  /* 0x0000000706067c09 */ /* 0x004fe4000b810000 */
[----:B---3--:R-:W-:-:S03]  /*0730*/  FMNMX.FTZ R7, R7, UR7, PT ;  /* 0x0000000707077c09 */ /* 0x008fc6000b810000 */
        /* <DEDUP_REMOVED lines=9> */
[----:B------:R0:W-:Y:S01]  /*07d0*/  STG.E desc[UR4][R4.64], R7 ;  /* 0x0000000704007986 */ /* 0x0001e2000c101904 */
[----:B------:R-:W-:Y:S05]  /*07e0*/  @!P0 BRA `(.L_x_91) ;  /* 0xfffffffc00a08947 */ /* 0x000fea000383ffff */
[----:B------:R-:W-:Y:S05]  /*07f0*/  EXIT ;  /* 0x000000000000794d */ /* 0x000fea0003800000 */
.L_x_92:
        /* <DEDUP_REMOVED lines=16> */
.L_x_257:


//--------------------- .text._ZN4vllm29act_and_mul_kernel_with_paramIN3c108BFloat16E14__nv_bfloat162XadL_ZNS_14fatrelu_kernelIS2_EET_RKS5_fEEXadL_ZNS_21packed_fatrelu_kernelIS3_EES5_S7_fEELb0ELb0EEEvPS5_PS6_if --------------------------
	.section	.text._ZN4vllm29act_and_mul_kernel_with_paramIN3c108BFloat16E14__nv_bfloat162XadL_ZNS_14fatrelu_kernelIS2_EET_RKS5_fEEXadL_ZNS_21packed_fatrelu_kernelIS3_EES5_S7_fEELb0ELb0EEEvPS5_PS6_if,"ax",@progbits
	.align	128
        .global         _ZN4vllm29act_and_mul_kernel_with_paramIN3c108BFloat16E14__nv_bfloat162XadL_ZNS_14fatrelu_kernelIS2_EET_RKS5_fEEXadL_ZNS_21packed_fatrelu_kernelIS3_EES5_S7_fEELb0ELb0EEEvPS5_PS6_if
        .type           _ZN4vllm29act_and_mul_kernel_with_paramIN3c108BFloat16E14__nv_bfloat162XadL_ZNS_14fatrelu_kernelIS2_EET_RKS5_fEEXadL_ZNS_21packed_fatrelu_kernelIS3_EES5_S7_fEELb0ELb0EEEvPS5_PS6_if,@function
        .size           _ZN4vllm29act_and_mul_kernel_with_paramIN3c108BFloat16E14__nv_bfloat162XadL_ZNS_14fatrelu_kernelIS2_EET_RKS5_fEEXadL_ZNS_21packed_fatrelu_kernelIS3_EES5_S7_fEELb0ELb0EEEvPS5_PS6_if,(.L_x_258 - _ZN4vllm29act_and_mul_kernel_with_paramIN3c108BFloat16E14__nv_bfloat162XadL_ZNS_14fatrelu_kernelIS2_EET_RKS5_fEEXadL_ZNS_21packed_fatrelu_kernelIS3_EES5_S7_fEELb0ELb0EEEvPS5_PS6_if)
        .other          _ZN4vllm29act_and_mul_kernel_with_paramIN3c108BFloat16E14__nv_bfloat162XadL_ZNS_14fatrelu_kernelIS2_EET_RKS5_fEEXadL_ZNS_21packed_fatrelu_kernelIS3_EES5_S7_fEELb0ELb0EEEvPS5_PS6_if,@"STO_CUDA_ENTRY STV_DEFAULT"
_ZN4vllm29act_and_mul_kernel_with_paramIN3c108BFloat16E14__nv_bfloat162XadL_ZNS_14fatrelu_kernelIS2_EET_RKS5_fEEXadL_ZNS_21packed_fatrelu_kernelIS3_EES5_S7_fEELb0ELb0EEEvPS5_PS6_if:
.text._ZN4vllm29act_and_mul_kernel_with_paramIN3c108BFloat16E14__nv_bfloat162XadL_ZNS_14fatrelu_kernelIS2_EET_RKS5_fEEXadL_ZNS_21packed_fatrelu_kernelIS3_EES5_S7_fEELb0ELb0EEEvPS5_PS6_if:
[----:B------:R-:W-:Y:S01]  /*0000*/  LDC R1, c[0x0][0x28] ;  /* 0x00000a00ff017b82 */ /* 0x000fe20000000800 */
[----:B------:R-:W0:Y:S07]  /*0010*/  S2R R0, SR_TID.X ;  /* 0x0000000000007919 */ /* 0x000e2e0000002100 */
[----:B------:R-:W1:Y:S02]  /*0020*/  LDC R14, c[0x0][0x220] ;  /* 0x00008800ff0e7b82 */ /* 0x000e640000000800 */
[----:B-1----:R-:W-:-:S02]  /*0030*/  SHF.R.S32.HI R9, RZ, 0x1f, R14 ;  /* 0x0000001fff097819 */ /* 0x002fc4000001140e */
[----:B0-----:R-:W-:-:S04]  /*0040*/  ISETP.GE.U32.AND P0, PT, R0, R14, PT ;  /* 0x0000000e0000720c */ /* 0x001fc80003f06070 */
[----:B------:R-:W-:-:S13]  /*0050*/  ISETP.GE.AND.EX P0, PT, RZ, R9, PT, P0 ;  /* 0x00000009ff00720c */ /* 0x000fda0003f06300 */
[----:B------:R-:W-:Y:S05]  /*0060*/  @P0 EXIT ;  /* 0x000000000000094d */ /* 0x000fea0003800000 */
[----:B------:R-:W0:Y:S01]  /*0070*/  S2UR UR4, SR_CTAID.X ;  /* 0x00000000000479c3 */ /* 0x000e220000002500 */
[----:B------:R-:W-:Y:S01]  /*0080*/  IMAD.MOV.U32 R13, RZ, RZ, R0 ;  /* 0x000000ffff0d7224 */ /* 0x000fe200078e0000 */
[C---:B------:R-:W-:Y:S01]  /*0090*/  SHF.L.U64.HI R11, R14.reuse, 0x1, R9 ;  /* 0x000000010e0b7819 */ /* 0x040fe20000010209 */
[----:B------:R-:W-:Y:S01]  /*00a0*/  IMAD.MOV.U32 R12, RZ, RZ, RZ ;  /* 0x000000ffff0c7224 */ /* 0x000fe200078e00ff */
[----:B------:R-:W-:Y:S01]  /*00b0*/  ULDC UR5, c[0x0][0x0] ;  /* 0x0000000000057ab9 */ /* 0x000fe20000000800 */
[----:B------:R-:W-:Y:S01]  /*00c0*/  ULDC.64 UR6, c[0x0][0x208] ;  /* 0x0000820000067ab9 */ /* 0x000fe20000000a00 */
[----:B------:R-:W-:Y:S01]  /*00d0*/  ULDC UR10, c[0x0][0x224] ;  /* 0x00008900000a7ab9 */ /* 0x000fe20000000800 */
[----:B------:R-:W-:Y:S01]  /*00e0*/  ULDC.64 UR8, c[0x0][0x218] ;  /* 0x0000860000087ab9 */ /* 0x000fe20000000a00 */
[----:B------:R-:W-:Y:S01]  /*00f0*/  ULDC.64 UR12, c[0x0][0x210] ;  /* 0x00008400000c7ab9 */ /* 0x000fe20000000a00 */
[----:B0-----:R-:W-:-:S07]  /*0100*/  IMAD R0, R14, UR4, RZ ;  /* 0x000000040e007c24 */ /* 0x001fce000f8e02ff */
.L_x_93:
[----:B0-----:R-:W-:-:S05]  /*0110*/  LEA R3, P0, R0, R13, 0x1 ;  /* 0x0000000d00037211 */ /* 0x001fca00078008ff */
[----:B------:R-:W-:Y:S01]  /*0120*/  IMAD.X R4, RZ, RZ, R12, P0 ;  /* 0x000000ffff047224 */ /* 0x000fe200000e060c */
[----:B------:R-:W-:-:S04]  /*0130*/  LEA R2, P0, R3, UR8, 0x1 ;  /* 0x0000000803027c11 */ /* 0x000fc8000f8008ff */
[----:B------:R-:W-:-:S05]  /*0140*/  LEA.HI.X R3, R3, UR9, R4, 0x1, P0 ;  /* 0x0000000903037c11 */ /* 0x000fca00080f0c04 */
[----:B------:R-:W2:Y:S01]  /*0150*/  LDG.E.U16.CONSTANT R6, desc[UR6][R2.64] ;  /* 0x0000000602067981 */ /* 0x000ea2000c1e9500 */
[----:B------:R-:W-:-:S05]  /*0160*/  LEA R4, P0, R14, R2, 0x1 ;  /* 0x000000020e047211 */ /* 0x000fca00078008ff */
[----:B------:R-:W-:-:S05]  /*0170*/  IMAD.X R5, R11, 0x1, R3, P0 ;  /* 0x000000010b057824 */ /* 0x000fca00000e0603 */
[----:B------:R-:W3:Y:S01]  /*0180*/  LDG.E.U16.CONSTANT R4, desc[UR6][R4.64] ;  /* 0x0000000604047981 */ /* 0x000ee2000c1e9500 */
[----:B--2---:R-:W-:-:S05]  /*0190*/  IMAD.U32 R6, R6, 0x10000, RZ ;  /* 0x0001000006067824 */ /* 0x004fca00078e00ff */
[----:B------:R-:W-:-:S04]  /*01a0*/  FSETP.GT.FTZ.AND P0, PT, R6, UR10, PT ;  /* 0x0000000a06007c0b */ /* 0x000fc8000bf14000 */
[----:B------:R-:W-:Y:S02]  /*01b0*/  FSEL R6, R6, RZ, P0 ;  /* 0x000000ff06067208 */ /* 0x000fe40000000000 */
[----:B------:R-:W-:Y:S01]  /*01c0*/  IADD3 R10, P0, R0, R13, RZ ;  /* 0x0000000d000a7210 */ /* 0x000fe20007f1e0ff */
[----:B---3--:R-:W-:-:S03]  /*01d0*/  IMAD.U32 R8, R4, 0x10000, RZ ;  /* 0x0001000004087824 */ /* 0x008fc600078e00ff */
[----:B------:R-:W0:Y:S01]  /*01e0*/  F2F.BF16.F32 R6, R6 ;  /* 0x0000000600067304 */ /* 0x000e220000202000 */
[----:B------:R-:W-:Y:S01]  /*01f0*/  IMAD.X R3, RZ, RZ, R12, P0 ;  /* 0x000000ffff037224 */ /* 0x000fe200000e060c */
[----:B------:R-:W-:-:S04]  /*0200*/  LEA R2, P0, R10, UR12, 0x1 ;  /* 0x0000000c0a027c11 */ /* 0x000fc8000f8008ff */
[----:B------:R-:W-:Y:S02]  /*0210*/  LEA.HI.X R3, R10, UR13, R3, 0x1, P0 ;  /* 0x0000000d0a037c11 */ /* 0x000fe400080f0c03 */
[----:B------:R-:W-:-:S05]  /*0220*/  IADD3 R13, P0, R13, UR5, RZ ;  /* 0x000000050d0d7c10 */ /* 0x000fca000ff1e0ff */
[----:B------:R-:W-:Y:S01]  /*0230*/  IMAD.X R12, RZ, RZ, R12, P0 ;  /* 0x000000ffff0c7224 */ /* 0x000fe200000e060c */
[----:B------:R-:W-:Y:S01]  /*0240*/  ISETP.GE.U32.AND P0, PT, R13, R14, PT ;  /* 0x0000000e0d00720c */ /* 0x000fe20003f06070 */
[----:B0-----:R-:W-:-:S03]  /*0250*/  IMAD.U32 R7, R6, 0x10000, RZ ;  /* 0x0001000006077824 */ /* 0x001fc600078e00ff */
[----:B------:R-:W-:Y:S01]  /*0260*/  ISETP.GE.AND.EX P0, PT, R12, R9, PT, P0 ;  /* 0x000000090c00720c */ /* 0x000fe20003f06300 */
[----:B------:R-:W-:-:S05]  /*0270*/  FMUL.FTZ R7, R7, R8 ;  /* 0x0000000807077220 */ /* 0x000fca0000410000 */
[----:B------:R-:W-:-:S05]  /*0280*/  F2FP.BF16.F32.PACK_AB R7, RZ, R7 ;  /* 0x00000007ff07723e */ /* 0x000fca00000010ff */
[----:B------:R0:W-:Y:S02]  /*0290*/  STG.E.U16 desc[UR6][R2.64], R7 ;  /* 0x0000000702007986 */ /* 0x0001e4000c101506 */
[----:B------:R-:W-:Y:S05]  /*02a0*/  @!P0 BRA `(.L_x_93) ;  /* 0xfffffffc00988947 */ /* 0x000fea000383ffff */
[----:B------:R-:W-:Y:S05]  /*02b0*/  EXIT ;  /* 0x000000000000794d */ /* 0x000fea0003800000 */
.L_x_94:
        /* <DEDUP_REMOVED lines=12> */
.L_x_258:


//--------------------- .text._ZN4vllm29act_and_mul_kernel_with_paramIN3c104HalfE7__half2XadL_ZNS_14fatrelu_kernelIS2_EET_RKS5_fEEXadL_ZNS_21packed_fatrelu_kernelIS3_EES5_S7_fEELb0ELb0EEEvPS5_PS6_if --------------------------
	.section	.text._ZN4vllm29act_and_mul_kernel_with_paramIN3c104HalfE7__half2XadL_ZNS_14fatrelu_kernelIS2_EET_RKS5_fEEXadL_ZNS_21packed_fatrelu_kernelIS3_EES5_S7_fEELb0ELb0EEEvPS5_PS6_if,"ax",@progbits
	.align	128
        .global         _ZN4vllm29act_and_mul_kernel_with_paramIN3c104HalfE7__half2XadL_ZNS_14fatrelu_kernelIS2_EET_RKS5_fEEXadL_ZNS_21packed_fatrelu_kernelIS3_EES5_S7_fEELb0ELb0EEEvPS5_PS6_if
        .type           _ZN4vllm29act_and_mul_kernel_with_paramIN3c104HalfE7__half2XadL_ZNS_14fatrelu_kernelIS2_EET_RKS5_fEEXadL_ZNS_21packed_fatrelu_kernelIS3_EES5_S7_fEELb0ELb0EEEvPS5_PS6_if,@function
        .size           _ZN4vllm29act_and_mul_kernel_with_paramIN3c104HalfE7__half2XadL_ZNS_14fatrelu_kernelIS2_EET_RKS5_fEEXadL_ZNS_21packed_fatrelu_kernelIS3_EES5_S7_fEELb0ELb0EEEvPS5_PS6_if,(.L_x_259 - _ZN4vllm29act_and_mul_kernel_with_paramIN3c104HalfE7__half2XadL_ZNS_14fatrelu_kernelIS2_EET_RKS5_fEEXadL_ZNS_21packed_fatrelu_kernelIS3_EES5_S7_fEELb0ELb0EEEvPS5_PS6_if)
        .other          _ZN4vllm29act_and_mul_kernel_with_paramIN3c104HalfE7__half2XadL_ZNS_14fatrelu_kernelIS2_EET_RKS5_fEEXadL_ZNS_21packed_fatrelu_kernelIS3_EES5_S7_fEELb0ELb0EEEvPS5_PS6_if,@"STO_CUDA_ENTRY STV_DEFAULT"
_ZN4vllm29act_and_mul_kernel_with_paramIN3c104HalfE7__half2XadL_ZNS_14fatrelu_kernelIS2_EET_RKS5_fEEXadL_ZNS_21packed_fatrelu_kernelIS3_EES5_S7_fEELb0ELb0EEEvPS5_PS6_if:
.text._ZN4vllm29act_and_mul_kernel_with_paramIN3c104HalfE7__half2XadL_ZNS_14fatrelu_kernelIS2_EET_RKS5_fEEXadL_ZNS_21packed_fatrelu_kernelIS3_EES5_S7_fEELb0ELb0EEEvPS5_PS6_if:
        /* <DEDUP_REMOVED lines=17> */
.L_x_95:
[----:B------:R-:W-:-:S05]  /*0110*/  LEA R3, P0, R0, R13, 0x1 ;  /* 0x0000000d00037211 */ /* 0x000fca00078008ff */
[----:B------:R-:W-:Y:S01]  /*0120*/  IMAD.X R4, RZ, RZ, R15, P0 ;  /* 0x000000ffff047224 */ /* 0x000fe200000e060f */
[----:B------:R-:W-:-:S04]  /*0130*/  LEA R2, P0, R3, UR8, 0x1 ;  /* 0x0000000803027c11 */ /* 0x000fc8000f8008ff */
[----:B------:R-:W-:-:S05]  /*0140*/  LEA.HI.X R3, R3, UR9, R4, 0x1, P0 ;  /* 0x0000000903037c11 */ /* 0x000fca00080f0c04 */
[----:B------:R-:W2:Y:S01]  /*0150*/  LDG.E.U16.CONSTANT R6, desc[UR6][R2.64] ;  /* 0x0000000602067981 */ /* 0x000ea2000c1e9500 */
[----:B------:R-:W-:-:S05]  /*0160*/  LEA R4, P0, R17, R2, 0x1 ;  /* 0x0000000211047211 */ /* 0x000fca00078008ff */
[----:B------:R-:W-:-:S05]  /*0170*/  IMAD.X R5, R11, 0x1, R3, P0 ;  /* 0x000000010b057824 */ /* 0x000fca00000e0603 */
[----:B------:R-:W3:Y:S01]  /*0180*/  LDG.E.U16.CONSTANT R4, desc[UR6][R4.64] ;  /* 0x0000000604047981 */ /* 0x000ee2000c1e9500 */
[----:B--2---:R-:W-:-:S05]  /*0190*/  HADD2.F32 R6, -RZ, R6.H0_H0 ;  /* 0x20000006ff067230 */ /* 0x004fca0000004100 */
[----:B------:R-:W-:-:S04]  /*01a0*/  FSETP.GT.FTZ.AND P0, PT, R6, UR10, PT ;  /* 0x0000000a06007c0b */ /* 0x000fc8000bf14000 */
[----:B------:R-:W-:Y:S02]  /*01b0*/  FSEL R6, R6, RZ, P0 ;  /* 0x000000ff06067208 */ /* 0x000fe40000000000 */
[----:B------:R-:W-:Y:S01]  /*01c0*/  IADD3 R9, P0, R0, R13, RZ ;  /* 0x0000000d00097210 */ /* 0x000fe20007f1e0ff */
[----:B---3--:R-:W-:Y:S01]  /*01d0*/  HADD2.F32 R7, -RZ, R4.H0_H0 ;  /* 0x20000004ff077230 */ /* 0x008fe20000004100 */
[----:B------:R-:W-:-:S03]  /*01e0*/  F2FP.F16.F32.PACK_AB R6, RZ, R6 ;  /* 0x00000006ff06723e */ /* 0x000fc600000000ff */
[----:B------:R-:W-:Y:S01]  /*01f0*/  IMAD.X R10, RZ, RZ, R15, P0 ;  /* 0x000000ffff0a7224 */ /* 0x000fe200000e060f */
[----:B------:R-:W-:Y:S01]  /*0200*/  LEA R2, P0, R9, UR12, 0x1 ;  /* 0x0000000c09027c11 */ /* 0x000fe2000f8008ff */
[----:B------:R-:W-:-:S03]  /*0210*/  HADD2.F32 R6, -RZ, R6.H0_H0 ;  /* 0x20000006ff067230 */ /* 0x000fc60000004100 */
[----:B------:R-:W-:Y:S02]  /*0220*/  LEA.HI.X R3, R9, UR13, R10, 0x1, P0 ;  /* 0x0000000d09037c11 */ /* 0x000fe400080f0c0a */
[----:B------:R-:W-:Y:S01]  /*0230*/  FMUL.FTZ R6, R6, R7 ;  /* 0x0000000706067220 */ /* 0x000fe20000410000 */
[----:B------:R-:W-:-:S04]  /*0240*/  IADD3 R13, P0, R13, UR5, RZ ;  /* 0x000000050d0d7c10 */ /* 0x000fc8000ff1e0ff */
[----:B------:R-:W-:Y:S01]  /*0250*/  F2FP.F16.F32.PACK_AB R6, RZ, R6 ;  /* 0x00000006ff06723e */ /* 0x000fe200000000ff */
[----:B------:R-:W-:Y:S01]  /*0260*/  IMAD.X R15, RZ, RZ, R15, P0 ;  /* 0x000000ffff0f7224 */ /* 0x000fe200000e060f */
[----:B------:R-:W-:-:S03]  /*0270*/  ISETP.GE.U32.AND P0, PT, R13, R17, PT ;  /* 0x000000110d00720c */ /* 0x000fc60003f06070 */
[----:B------:R0:W-:Y:S01]  /*0280*/  STG.E.U16 desc[UR6][R2.64], R6 ;  /* 0x0000000602007986 */ /* 0x0001e2000c101506 */
[----:B------:R-:W-:-:S13]  /*0290*/  ISETP.GE.AND.EX P0, PT, R15, R8, PT, P0 ;  /* 0x000000080f00720c */ /* 0x000fda0003f06300 */
[----:B0-----:R-:W-:Y:S05]  /*02a0*/  @!P0 BRA `(.L_x_95) ;  /* 0xfffffffc00988947 */ /* 0x001fea000383ffff */
[----:B------:R-:W-:Y:S05]  /*02b0*/  EXIT ;  /* 0x000000000000794d */ /* 0x000fea0003800000 */
.L_x_96:
        /* <DEDUP_REMOVED lines=12> */
.L_x_259:


//--------------------- .text._ZN4vllm29act_and_mul_kernel_with_paramIf6float2XadL_ZNS_14fatrelu_kernelIfEET_RKS3_fEEXadL_ZNS_21packed_fatrelu_kernelIS1_EES3_S5_fEELb0ELb0EEEvPS3_PS4_if --------------------------
	.section	.text._ZN4vllm29act_and_mul_kernel_with_paramIf6float2XadL_ZNS_14fatrelu_kernelIfEET_RKS3_fEEXadL_ZNS_21packed_fatrelu_kernelIS1_EES3_S5_fEELb0ELb0EEEvPS3_PS4_if,"ax",@progbits
	.align	128
        .global         _ZN4vllm29act_and_mul_kernel_with_paramIf6float2XadL_ZNS_14fatrelu_kernelIfEET_RKS3_fEEXadL_ZNS_21packed_fatrelu_kernelIS1_EES3_S5_fEELb0ELb0EEEvPS3_PS4_if
        .type           _ZN4vllm29act_and_mul_kernel_with_paramIf6float2XadL_ZNS_14fatrelu_kernelIfEET_RKS3_fEEXadL_ZNS_21packed_fatrelu_kernelIS1_EES3_S5_fEELb0ELb0EEEvPS3_PS4_if,@function
        .size           _ZN4vllm29act_and_mul_kernel_with_paramIf6float2XadL_ZNS_14fatrelu_kernelIfEET_RKS3_fEEXadL_ZNS_21packed_fatrelu_kernelIS1_EES3_S5_fEELb0ELb0EEEvPS3_PS4_if,(.L_x_260 - _ZN4vllm29act_and_mul_kernel_with_paramIf6float2XadL_ZNS_14fatrelu_kernelIfEET_RKS3_fEEXadL_ZNS_21packed_fatrelu_kernelIS1_EES3_S5_fEELb0ELb0EEEvPS3_PS4_if)
        .other          _ZN4vllm29act_and_mul_kernel_with_paramIf6float2XadL_ZNS_14fatrelu_kernelIfEET_RKS3_fEEXadL_ZNS_21packed_fatrelu_kernelIS1_EES3_S5_fEELb0ELb0EEEvPS3_PS4_if,@"STO_CUDA_ENTRY STV_DEFAULT"
_ZN4vllm29act_and_mul_kernel_with_paramIf6float2XadL_ZNS_14fatrelu_kernelIfEET_RKS3_fEEXadL_ZNS_21packed_fatrelu_kernelIS1_EES3_S5_fEELb0ELb0EEEvPS3_PS4_if:
.text._ZN4vllm29act_and_mul_kernel_with_paramIf6float2XadL_ZNS_14fatrelu_kernelIfEET_RKS3_fEEXadL_ZNS_21packed_fatrelu_kernelIS1_EES3_S5_fEELb0ELb0EEEvPS3_PS4_if:
        /* <DEDUP_REMOVED lines=17> */
.L_x_97:
[----:B------:R-:W-:-:S05]  /*0110*/  LEA R3, P0, R0, R13, 0x1 ;  /* 0x0000000d00037211 */ /* 0x000fca00078008ff */
[----:B------:R-:W-:Y:S01]  /*0120*/  IMAD.X R4, RZ, RZ, R15, P0 ;  /* 0x000000ffff047224 */ /* 0x000fe200000e060f */
[----:B------:R-:W-:-:S04]  /*0130*/  LEA R2, P0, R3, UR8, 0x2 ;  /* 0x0000000803027c11 */ /* 0x000fc8000f8010ff */
[----:B------:R-:W-:Y:S02]  /*0140*/  LEA.HI.X R3, R3, UR9, R4, 0x2, P0 ;  /* 0x0000000903037c11 */ /* 0x000fe400080f1404 */
[----:B------:R-:W-:-:S03]  /*0150*/  LEA R4, P0, R17, R2, 0x2 ;  /* 0x0000000211047211 */ /* 0x000fc600078010ff */
[----:B------:R-:W2:Y:S02]  /*0160*/  LDG.E.CONSTANT R2, desc[UR6][R2.64] ;  /* 0x0000000602027981 */ /* 0x000ea4000c1e9900 */
[----:B------:R-:W-:-:S05]  /*0170*/  IMAD.X R5, R11, 0x1, R3, P0 ;  /* 0x000000010b057824 */ /* 0x000fca00000e0603 */
[----:B------:R-:W3:Y:S01]  /*0180*/  LDG.E.CONSTANT R4, desc[UR6][R4.64] ;  /* 0x0000000604047981 */ /* 0x000ee2000c1e9900 */
[----:B------:R-:W-:-:S05]  /*0190*/  IADD3 R7, P1, R0, R13, RZ ;  /* 0x0000000d00077210 */ /* 0x000fca0007f3e0ff */
[----:B------:R-:W-:Y:S01]  /*01a0*/  IMAD.X R10, RZ, RZ, R15, P1 ;  /* 0x000000ffff0a7224 */ /* 0x000fe200008e060f */
[----:B------:R-:W-:-:S04]  /*01b0*/  LEA R6, P1, R7, UR12, 0x2 ;  /* 0x0000000c07067c11 */ /* 0x000fc8000f8210ff */
[----:B------:R-:W-:Y:S02]  /*01c0*/  LEA.HI.X R7, R7, UR13, R10, 0x2, P1 ;  /* 0x0000000d07077c11 */ /* 0x000fe400088f140a */
[----:B--2---:R-:W-:-:S04]  /*01d0*/  FSETP.GT.FTZ.AND P0, PT, R2, UR10, PT ;  /* 0x0000000a02007c0b */ /* 0x004fc8000bf14000 */
[----:B------:R-:W-:Y:S02]  /*01e0*/  FSEL R9, R2, RZ, P0 ;  /* 0x000000ff02097208 */ /* 0x000fe40000000000 */
[----:B------:R-:W-:-:S03]  /*01f0*/  IADD3 R13, P0, R13, UR5, RZ ;  /* 0x000000050d0d7c10 */ /* 0x000fc6000ff1e0ff */
[----:B---3--:R-:W-:Y:S02]  /*0200*/  FMUL.FTZ R9, R4, R9 ;  /* 0x0000000904097220 */ /* 0x008fe40000410000 */
[----:B------:R-:W-:Y:S01]  /*0210*/  IMAD.X R15, RZ, RZ, R15, P0 ;  /* 0x000000ffff0f7224 */ /* 0x000fe200000e060f */
[----:B------:R-:W-:Y:S02]  /*0220*/  ISETP.GE.U32.AND P0, PT, R13, R17, PT ;  /* 0x000000110d00720c */ /* 0x000fe40003f06070 */
[----:B------:R0:W-:Y:S02]  /*0230*/  STG.E desc[UR6][R6.64], R9 ;  /* 0x0000000906007986 */ /* 0x0001e4000c101906 */
[----:B------:R-:W-:-:S13]  /*0240*/  ISETP.GE.AND.EX P0, PT, R15, R8, PT, P0 ;  /* 0x000000080f00720c */ /* 0x000fda0003f06300 */
[----:B0-----:R-:W-:Y:S05]  /*0250*/  @!P0 BRA `(.L_x_97) ;  /* 0xfffffffc00ac8947 */ /* 0x001fea000383ffff */
[----:B------:R-:W-:Y:S05]  /*0260*/  EXIT ;  /* 0x000000000000794d */ /* 0x000fea0003800000 */
.L_x_98:
        /* <DEDUP_REMOVED lines=9> */
.L_x_260:


//--------------------- .text._ZN4vllm29act_and_mul_kernel_with_paramIN3c108BFloat16E14__nv_bfloat162XadL_ZNS_14fatrelu_kernelIS2_EET_RKS5_fEEXadL_ZNS_21packed_fatrelu_kernelIS3_EES5_S7_fEELb1ELb0EEEvPS5_PS6_if --------------------------
	.section	.text._ZN4vllm29act_and_mul_kernel_with_paramIN3c108BFloat16E14__nv_bfloat162XadL_ZNS_14fatrelu_kernelIS2_EET_RKS5_fEEXadL_ZNS_21packed_fatrelu_kernelIS3_EES5_S7_fEELb1ELb0EEEvPS5_PS6_if,"ax",@progbits
	.align	128
        .global         _ZN4vllm29act_and_mul_kernel_with_paramIN3c108BFloat16E14__nv_bfloat162XadL_ZNS_14fatrelu_kernelIS2_EET_RKS5_fEEXadL_ZNS_21packed_fatrelu_kernelIS3_EES5_S7_fEELb1ELb0EEEvPS5_PS6_if
        .type           _ZN4vllm29act_and_mul_kernel_with_paramIN3c108BFloat16E14__nv_bfloat162XadL_ZNS_14fatrelu_kernelIS2_EET_RKS5_fEEXadL_ZNS_21packed_fatrelu_kernelIS3_EES5_S7_fEELb1ELb0EEEvPS5_PS6_if,@function
        .size           _ZN4vllm29act_and_mul_kernel_with_paramIN3c108BFloat16E14__nv_bfloat162XadL_ZNS_14fatrelu_kernelIS2_EET_RKS5_fEEXadL_ZNS_21packed_fatrelu_kernelIS3_EES5_S7_fEELb1ELb0EEEvPS5_PS6_if,(.L_x_261 - _ZN4vllm29act_and_mul_kernel_with_paramIN3c108BFloat16E14__nv_bfloat162XadL_ZNS_14fatrelu_kernelIS2_EET_RKS5_fEEXadL_ZNS_21packed_fatrelu_kernelIS3_EES5_S7_fEELb1ELb0EEEvPS5_PS6_if)
        .other          _ZN4vllm29act_and_mul_kernel_with_paramIN3c108BFloat16E14__nv_bfloat162XadL_ZNS_14fatrelu_kernelIS2_EET_RKS5_fEEXadL_ZNS_21packed_fatrelu_kernelIS3_EES5_S7_fEELb1ELb0EEEvPS5_PS6_if,@"STO_CUDA_ENTRY STV_DEFAULT"
_ZN4vllm29act_and_mul_kernel_with_paramIN3c108BFloat16E14__nv_bfloat162XadL_ZNS_14fatrelu_kernelIS2_EET_RKS5_fEEXadL_ZNS_21packed_fatrelu_kernelIS3_EES5_S7_fEELb1ELb0EEEvPS5_PS6_if:
.text._ZN4vllm29act_and_mul_kernel_with_paramIN3c108BFloat16E14__nv_bfloat162XadL_ZNS_14fatrelu_kernelIS2_EET_RKS5_fEEXadL_ZNS_21packed_fatrelu_kernelIS3_EES5_S7_fEELb1ELb0EEEvPS5_PS6_if:
[----:B------:R-:W-:Y:S08]  /*0000*/  LDC R1, c[0x0][0x28] ;  /* 0x00000a00ff017b82 */ /* 0x000ff00000000800 */
[----:B------:R-:W0:Y:S01]  /*0010*/  LDC R13, c[0x0][0x220] ;  /* 0x00008800ff0d7b82 */ /* 0x000e220000000800 */
[----:B------:R-:W1:Y:S01]  /*0020*/  S2R R17, SR_TID.X ;  /* 0x0000000000117919 */ /* 0x000e620000002100 */
[----:B0-----:R-:W-:-:S04]  /*0030*/  SHF.R.S32.HI R0, RZ, 0x1f, R13 ;  /* 0x0000001fff007819 */ /* 0x001fc8000001140d */
[----:B------:R-:W-:-:S04]  /*0040*/  LEA.HI R0, R0, R13, RZ, 0x3 ;  /* 0x0000000d00007211 */ /* 0x000fc800078f18ff */
[----:B------:R-:W-:-:S04]  /*0050*/  SHF.R.S32.HI R0, RZ, 0x3, R0 ;  /* 0x00000003ff007819 */ /* 0x000fc80000011400 */
[----:B-1----:R-:W-:-:S13]  /*0060*/  ISETP.GE.AND P0, PT, R17, R0, PT ;  /* 0x000000001100720c */ /* 0x002fda0003f06270 */
[----:B------:R-:W-:Y:S05]  /*0070*/  @P0 EXIT ;  /* 0x000000000000094d */ /* 0x000fea0003800000 */
[----:B------:R-:W0:Y:S01]  /*0080*/  S2R R5, SR_CTAID.X ;  /* 0x0000000000057919 */ /* 0x000e220000002500 */
[----:B------:R-:W1:Y:S01]  /*0090*/  LDC.64 R2, c[0x0][0x218] ;  /* 0x00008600ff027b82 */ /* 0x000e620000000a00 */
[----:B------:R-:W-:Y:S01]  /*00a0*/  ULDC UR4, c[0x0][0x0] ;  /* 0x0000000000047ab9 */ /* 0x000fe20000000800 */
[----:B------:R-:W-:Y:S01]  /*00b0*/  ULDC.64 UR6, c[0x0][0x208] ;  /* 0x0000820000067ab9 */ /* 0x000fe20000000a00 */
[----:B------:R-:W-:-:S05]  /*00c0*/  ULDC UR5, c[0x0][0x224] ;  /* 0x0000890000057ab9 */ /* 0x000fca0000000800 */
[----:B------:R-:W2:Y:S01]  /*00d0*/  LDC.64 R14, c[0x0][0x210] ;  /* 0x00008400ff0e7b82 */ /* 0x000ea20000000a00 */
[----:B0-----:R-:W-:-:S04]  /*00e0*/  IMAD R5, R5, R13, RZ ;  /* 0x0000000d05057224 */ /* 0x001fc800078e02ff */
[C---:B------:R-:W-:Y:S02]  /*00f0*/  IMAD.SHL.U32 R7, R5.reuse, 0x2, RZ ;  /* 0x0000000205077824 */ /* 0x040fe400078e00ff */
[----:B--2---:R-:W-:-:S04]  /*0100*/  IMAD.WIDE.U32 R14, R5, 0x2, R14 ;  /* 0x00000002050e7825 */ /* 0x004fc800078e000e */
[----:B-1----:R-:W-:-:S04]  /*0110*/  IMAD.WIDE.U32 R2, R7, 0x2, R2 ;  /* 0x0000000207027825 */ /* 0x002fc800078e0002 */
[----:B------:R-:W-:-:S07]  /*0120*/  IMAD.WIDE R12, R13, 0x2, R2 ;  /* 0x000000020d0c7825 */ /* 0x000fce00078e0202 */
.L_x_99:
[----:B0-----:R-:W-:-:S06]  /*0130*/  IMAD.WIDE R4, R17, 0x10, R2 ;  /* 0x0000001011047825 */ /* 0x001fcc00078e0202 */
[----:B------:R-:W2:Y:S01]  /*0140*/  LDG.E.128.CONSTANT R4, desc[UR6][R4.64] ;  /* 0x0000000604047981 */ /* 0x000ea2000c1e9d00 */
[----:B------:R-:W-:-:S06]  /*0150*/  IMAD.WIDE R8, R17, 0x10, R12 ;  /* 0x0000001011087825 */ /* 0x000fcc00078e020c */
[----:B------:R-:W3:Y:S01]  /*0160*/  LDG.E.128.CONSTANT R8, desc[UR6][R8.64] ;  /* 0x0000000608087981 */ /* 0x000ee2000c1e9d00 */
[C---:B--2---:R-:W-:Y:S01]  /*0170*/  PRMT R19, R5.reuse, 0x7632, R19 ;  /* 0x0000763205137816 */ /* 0x044fe20000000013 */
[----:B------:R-:W-:Y:S01]  /*0180*/  IMAD.U32 R20, R5, 0x10000, RZ ;  /* 0x0001000005147824 */ /* 0x000fe200078e00ff */
[C---:B------:R-:W-:Y:S01]  /*0190*/  PRMT R22, R7.reuse, 0x7632, R22 ;  /* 0x0000763207167816 */ /* 0x040fe20000000016 */
[C---:B------:R-:W-:Y:S01]  /*01a0*/  IMAD.U32 R18, R4.reuse, 0x10000, RZ ;  /* 0x0001000004127824 */ /* 0x040fe200078e00ff */
[----:B------:R-:W-:Y:S01]  /*01b0*/  PRMT R16, R4, 0x7632, R16 ;  /* 0x0000763204107816 */ /* 0x000fe20000000010 */
[----:B------:R-:W-:Y:S01]  /*01c0*/  IMAD.U32 R7, R7, 0x10000, RZ ;  /* 0x0001000007077824 */ /* 0x000fe200078e00ff */
[----:B------:R-:W-:Y:S01]  /*01d0*/  PRMT R21, R6, 0x7632, R21 ;  /* 0x0000763206157816 */ /* 0x000fe20000000015 */
[----:B------:R-:W-:Y:S01]  /*01e0*/  IMAD.U32 R19, R19, 0x10000, RZ ;  /* 0x0001000013137824 */ /* 0x000fe200078e00ff */
[----:B------:R-:W-:Y:S01]  /*01f0*/  FSETP.GT.FTZ.AND P3, PT, R20, UR5, PT ;  /* 0x0000000514007c0b */ /* 0x000fe2000bf74000 */
[----:B------:R-:W-:Y:S01]  /*0200*/  IMAD.U32 R22, R22, 0x10000, RZ ;  /* 0x0001000016167824 */ /* 0x000fe200078e00ff */
[----:B------:R-:W-:Y:S01]  /*0210*/  FSETP.GT.FTZ.AND P2, PT, R18, UR5, PT ;  /* 0x0000000512007c0b */ /* 0x000fe2000bf54000 */
[----:B------:R-:W-:Y:S01]  /*0220*/  IMAD.U32 R4, R16, 0x10000, RZ ;  /* 0x0001000010047824 */ /* 0x000fe200078e00ff */
[----:B------:R-:W-:Y:S01]  /*0230*/  FSEL R20, R20, RZ, P3 ;  /* 0x000000ff14147208 */ /* 0x000fe20001800000 */
[----:B------:R-:W-:Y:S01]  /*0240*/  IMAD.U32 R6, R6, 0x10000, RZ ;  /* 0x0001000006067824 */ /* 0x000fe200078e00ff */
[----:B------:R-:W-:Y:S01]  /*0250*/  FSETP.GT.FTZ.AND P0, PT, R7, UR5, PT ;  /* 0x0000000507007c0b */ /* 0x000fe2000bf14000 */
[----:B------:R-:W-:Y:S01]  /*0260*/  IMAD.U32 R21, R21, 0x10000, RZ ;  /* 0x0001000015157824 */ /* 0x000fe200078e00ff */
[----:B------:R-:W-:-:S02]  /*0270*/  FSETP.GT.FTZ.AND P3, PT, R19, UR5, PT ;  /* 0x0000000513007c0b */ /* 0x000fc4000bf74000 */
[----:B------:R-:W-:Y:S02]  /*0280*/  FSETP.GT.FTZ.AND P5, PT, R22, UR5, PT ;  /* 0x0000000516007c0b */ /* 0x000fe4000bfb4000 */
[----:B------:R-:W-:Y:S02]  /*0290*/  FSEL R5, R18, RZ, P2 ;  /* 0x000000ff12057208 */ /* 0x000fe40001000000 */
[----:B------:R-:W-:Y:S02]  /*02a0*/  FSETP.GT.FTZ.AND P2, PT, R4, UR5, PT ;  /* 0x0000000504007c0b */ /* 0x000fe4000bf54000 */
[----:B------:R-:W-:Y:S02]  /*02b0*/  FSETP.GT.FTZ.AND P1, PT, R6, UR5, PT ;  /* 0x0000000506007c0b */ /* 0x000fe4000bf34000 */
[----:B------:R-:W-:Y:S02]  /*02c0*/  FSETP.GT.FTZ.AND P4, PT, R21, UR5, PT ;  /* 0x0000000515007c0b */ /* 0x000fe4000bf94000 */
[----:B------:R-:W-:-:S02]  /*02d0*/  FSEL R7, R7, RZ, P0 ;  /* 0x000000ff07077208 */ /* 0x000fc40000000000 */
[----:B------:R-:W-:Y:S02]  /*02e0*/  FSEL R22, R22, RZ, P5 ;  /* 0x000000ff16167208 */ /* 0x000fe40002800000 */
[----:B------:R-:W-:Y:S02]  /*02f0*/  FSEL R19, R19, RZ, P3 ;  /* 0x000000ff13137208 */ /* 0x000fe40001800000 */
[----:B------:R-:W-:Y:S02]  /*0300*/  FSEL R4, R4, RZ, P2 ;  /* 0x000000ff04047208 */ /* 0x000fe40001000000 */
[----:B------:R-:W-:Y:S02]  /*0310*/  FSEL R6, R6, RZ, P1 ;  /* 0x000000ff06067208 */ /* 0x000fe40000800000 */
[----:B------:R-:W-:Y:S02]  /*0320*/  FSEL R21, R21, RZ, P4 ;  /* 0x000000ff15157208 */ /* 0x000fe40002000000 */
[----:B------:R-:W-:-:S02]  /*0330*/  F2FP.BF16.F32.PACK_AB R7, R22, R7 ;  /* 0x000000071607723e */ /* 0x000fc400000010ff */
[----:B------:R-:W-:Y:S02]  /*0340*/  F2FP.BF16.F32.PACK_AB R19, R19, R20 ;  /* 0x000000141313723e */ /* 0x000fe400000010ff */
[----:B------:R-:W-:Y:S02]  /*0350*/  F2FP.BF16.F32.PACK_AB R4, R4, R5 ;  /* 0x000000050404723e */ /* 0x000fe400000010ff */
[----:B------:R-:W-:Y:S01]  /*0360*/  F2FP.BF16.F32.PACK_AB R6, R21, R6 ;  /* 0x000000061506723e */ /* 0x000fe200000010ff */
[----:B---3--:R-:W-:Y:S02]  /*0370*/  HFMA2.MMA.BF16_V2 R11, R7, R11, -RZ ;  /* 0x0000000b070b7235 */ /* 0x008fe400003000ff */
[----:B------:R-:W-:Y:S01]  /*0380*/  HFMA2.MMA.BF16_V2 R9, R19, R9, -RZ ;  /* 0x0000000913097235 */ /* 0x000fe200003000ff */
[----:B------:R-:W-:Y:S02]  /*0390*/  HMUL2.BF16_V2 R8, R4, R8 ;  /* 0x0000000804087232 */ /* 0x000fe40000200000 */
[----:B------:R-:W-:-:S04]  /*03a0*/  IMAD.WIDE R4, R17, 0x10, R14 ;  /* 0x0000001011047825 */ /* 0x000fc800078e020e */
[----:B------:R-:W-:Y:S02]  /*03b0*/  HMUL2.BF16_V2 R10, R6, R10 ;  /* 0x0000000a060a7232 */ /* 0x000fe40000200000 */
[----:B------:R-:W-:-:S03]  /*03c0*/  VIADD R17, R17, UR4 ;  /* 0x0000000411117c36 */ /* 0x000fc60008000000 */
[----:B------:R0:W-:Y:S02]  /*03d0*/  STG.E.128 desc[UR6][R4.64], R8 ;  /* 0x0000000804007986 */ /* 0x0001e4000c101d06 */
[----:B------:R-:W-:-:S13]  /*03e0*/  ISETP.GE.AND P0, PT, R17, R0, PT ;  /* 0x000000001100720c */ /* 0x000fda0003f06270 */
[----:B------:R-:W-:Y:S05]  /*03f0*/  @!P0 BRA `(.L_x_99) ;  /* 0xfffffffc004c8947 */ /* 0x000fea000383ffff */
[----:B------:R-:W-:Y:S05]  /*0400*/  EXIT ;  /* 0x000000000000794d */ /* 0x000fea0003800000 */
.L_x_100:
        /* <DEDUP_REMOVED lines=15> */
.L_x_261:


//--------------------- .text._ZN4vllm29act_and_mul_kernel_with_paramIN3c104HalfE7__half2XadL_ZNS_14fatrelu_kernelIS2_EET_RKS5_fEEXadL_ZNS_21packed_fatrelu_kernelIS3_EES5_S7_fEELb1ELb0EEEvPS5_PS6_if --------------------------
	.section	.text._ZN4vllm29act_and_mul_kernel_with_paramIN3c104HalfE7__half2XadL_ZNS_14fatrelu_kernelIS2_EET_RKS5_fEEXadL_ZNS_21packed_fatrelu_kernelIS3_EES5_S7_fEELb1ELb0EEEvPS5_PS6_if,"ax",@progbits
	.align	128
        .global         _ZN4vllm29act_and_mul_kernel_with_paramIN3c104HalfE7__half2XadL_ZNS_14fatrelu_kernelIS2_EET_RKS5_fEEXadL_ZNS_21packed_fatrelu_kernelIS3_EES5_S7_fEELb1ELb0EEEvPS5_PS6_if
        .type           _ZN4vllm29act_and_mul_kernel_with_paramIN3c104HalfE7__half2XadL_ZNS_14fatrelu_kernelIS2_EET_RKS5_fEEXadL_ZNS_21packed_fatrelu_kernelIS3_EES5_S7_fEELb1ELb0EEEvPS5_PS6_if,@function
        .size           _ZN4vllm29act_and_mul_kernel_with_paramIN3c104HalfE7__half2XadL_ZNS_14fatrelu_kernelIS2_EET_RKS5_fEEXadL_ZNS_21packed_fatrelu_kernelIS3_EES5_S7_fEELb1ELb0EEEvPS5_PS6_if,(.L_x_262 - _ZN4vllm29act_and_mul_kernel_with_paramIN3c104HalfE7__half2XadL_ZNS_14fatrelu_kernelIS2_EET_RKS5_fEEXadL_ZNS_21packed_fatrelu_kernelIS3_EES5_S7_fEELb1ELb0EEEvPS5_PS6_if)
        .other          _ZN4vllm29act_and_mul_kernel_with_paramIN3c104HalfE7__half2XadL_ZNS_14fatrelu_kernelIS2_EET_RKS5_fEEXadL_ZNS_21packed_fatrelu_kernelIS3_EES5_S7_fEELb1ELb0EEEvPS5_PS6_if,@"STO_CUDA_ENTRY STV_DEFAULT"
_ZN4vllm29act_and_mul_kernel_with_paramIN3c104HalfE7__half2XadL_ZNS_14fatrelu_kernelIS2_EET_RKS5_fEEXadL_ZNS_21packed_fatrelu_kernelIS3_EES5_S7_fEELb1ELb0EEEvPS5_PS6_if:
.text._ZN4vllm29act_and_mul_kernel_with_paramIN3c104HalfE7__half2XadL_ZNS_14fatrelu_kernelIS2_EET_RKS5_fEEXadL_ZNS_21packed_fatrelu_kernelIS3_EES5_S7_fEELb1ELb0EEEvPS5_PS6_if:
        /* <DEDUP_REMOVED lines=19> */
.L_x_101:
[----:B------:R-:W-:-:S06]  /*0130*/  IMAD.WIDE R6, R17, 0x10, R2 ;  /* 0x0000001011067825 */ /* 0x000fcc00078e0202 */
[----:B0-----:R-:W2:Y:S01]  /*0140*/  LDG.E.128.CONSTANT R4, desc[UR6][R6.64] ;  /* 0x0000000606047981 */ /* 0x001ea2000c1e9d00 */
[----:B------:R-:W-:-:S06]  /*0150*/  IMAD.WIDE R8, R17, 0x10, R12 ;  /* 0x0000001011087825 */ /* 0x000fcc00078e020c */
[----:B------:R-:W3:Y:S01]  /*0160*/  LDG.E.128.CONSTANT R8, desc[UR6][R8.64] ;  /* 0x0000000608087981 */ /* 0x000ee2000c1e9d00 */
[--C-:B--2---:R-:W-:Y:S02]  /*0170*/  HADD2.F32 R16, -RZ, R4.reuse.H0_H0 ;  /* 0x20000004ff107230 */ /* 0x104fe40000004100 */
[--C-:B------:R-:W-:Y:S02]  /*0180*/  HADD2.F32 R18, -RZ, R5.reuse.H0_H0 ;  /* 0x20000005ff127230 */ /* 0x100fe40000004100 */
[----:B------:R-:W-:Y:S01]  /*0190*/  HADD2.F32 R19, -RZ, R5.H1_H1 ;  /* 0x30000005ff137230 */ /* 0x000fe20000004100 */
[----:B------:R-:W-:Y:S01]  /*01a0*/  FSETP.GT.FTZ.AND P6, PT, R16, UR5, PT ;  /* 0x0000000510007c0b */ /* 0x000fe2000bfd4000 */
[--C-:B------:R-:W-:Y:S01]  /*01b0*/  HADD2.F32 R22, -RZ, R7.reuse.H0_H0 ;  /* 0x20000007ff167230 */ /* 0x100fe20000004100 */
[----:B------:R-:W-:Y:S01]  /*01c0*/  FSETP.GT.FTZ.AND P5, PT, R18, UR5, PT ;  /* 0x0000000512007c0b */ /* 0x000fe2000bfb4000 */
[----:B------:R-:W-:Y:S01]  /*01d0*/  HADD2.F32 R23, -RZ, R7.H1_H1 ;  /* 0x30000007ff177230 */ /* 0x000fe20000004100 */
[----:B------:R-:W-:Y:S01]  /*01e0*/  FSEL R5, R16, RZ, P6 ;  /* 0x000000ff10057208 */ /* 0x000fe20003000000 */
[----:B------:R-:W-:Y:S01]  /*01f0*/  HADD2.F32 R4, -RZ, R4.H1_H1 ;  /* 0x30000004ff047230 */ /* 0x000fe20000004100 */
[----:B------:R-:W-:Y:S01]  /*0200*/  FSETP.GT.FTZ.AND P1, PT, R19, UR5, PT ;  /* 0x0000000513007c0b */ /* 0x000fe2000bf34000 */
[--C-:B------:R-:W-:Y:S01]  /*0210*/  HADD2.F32 R20, -RZ, R6.reuse.H0_H0 ;  /* 0x20000006ff147230 */ /* 0x100fe20000004100 */
[----:B------:R-:W-:Y:S01]  /*0220*/  FSETP.GT.FTZ.AND P3, PT, R22, UR5, PT ;  /* 0x0000000516007c0b */ /* 0x000fe2000bf74000 */
[----:B------:R-:W-:Y:S01]  /*0230*/  HADD2.F32 R21, -RZ, R6.H1_H1 ;  /* 0x30000006ff157230 */ /* 0x000fe20000004100 */
[----:B------:R-:W-:-:S02]  /*0240*/  FSETP.GT.FTZ.AND P6, PT, R23, UR5, PT ;  /* 0x0000000517007c0b */ /* 0x000fc4000bfd4000 */
[----:B------:R-:W-:Y:S02]  /*0250*/  FSETP.GT.FTZ.AND P0, PT, R4, UR5, PT ;  /* 0x0000000504007c0b */ /* 0x000fe4000bf14000 */
[----:B------:R-:W-:Y:S02]  /*0260*/  FSETP.GT.FTZ.AND P4, PT, R20, UR5, PT ;  /* 0x0000000514007c0b */ /* 0x000fe4000bf94000 */
[----:B------:R-:W-:Y:S02]  /*0270*/  FSETP.GT.FTZ.AND P2, PT, R21, UR5, PT ;  /* 0x0000000515007c0b */ /* 0x000fe4000bf54000 */
[----:B------:R-:W-:Y:S02]  /*0280*/  FSEL R18, R18, RZ, P5 ;  /* 0x000000ff12127208 */ /* 0x000fe40002800000 */
[----:B------:R-:W-:Y:S02]  /*0290*/  FSEL R22, R22, RZ, P3 ;  /* 0x000000ff16167208 */ /* 0x000fe40001800000 */
[----:B------:R-:W-:-:S02]  /*02a0*/  FSEL R23, R23, RZ, P6 ;  /* 0x000000ff17177208 */ /* 0x000fc40003000000 */
[----:B------:R-:W-:Y:S02]  /*02b0*/  FSEL R19, R19, RZ, P1 ;  /* 0x000000ff13137208 */ /* 0x000fe40000800000 */
[----:B------:R-:W-:Y:S02]  /*02c0*/  FSEL R4, R4, RZ, P0 ;  /* 0x000000ff04047208 */ /* 0x000fe40000000000 */
[----:B------:R-:W-:Y:S02]  /*02d0*/  FSEL R20, R20, RZ, P4 ;  /* 0x000000ff14147208 */ /* 0x000fe40002000000 */
[----:B------:R-:W-:Y:S02]  /*02e0*/  FSEL R21, R21, RZ, P2 ;  /* 0x000000ff15157208 */ /* 0x000fe40001000000 */
[----:B------:R-:W-:Y:S02]  /*02f0*/  F2FP.F16.F32.PACK_AB R22, R23, R22 ;  /* 0x000000161716723e */ /* 0x000fe400000000ff */
[----:B------:R-:W-:-:S02]  /*0300*/  F2FP.F16.F32.PACK_AB R18, R19, R18 ;  /* 0x000000121312723e */ /* 0x000fc400000000ff */
[----:B------:R-:W-:Y:S02]  /*0310*/  F2FP.F16.F32.PACK_AB R4, R4, R5 ;  /* 0x000000050404723e */ /* 0x000fe400000000ff */
[----:B------:R-:W-:Y:S01]  /*0320*/  F2FP.F16.F32.PACK_AB R20, R21, R20 ;  /* 0x000000141514723e */ /* 0x000fe200000000ff */
[----:B---3--:R-:W-:Y:S02]  /*0330*/  HFMA2.MMA R11, R22, R11, -RZ ;  /* 0x0000000b160b7235 */ /* 0x008fe400001000ff */
[----:B------:R-:W-:Y:S01]  /*0340*/  HFMA2.MMA R9, R18, R9, -RZ ;  /* 0x0000000912097235 */ /* 0x000fe200001000ff */
[----:B------:R-:W-:Y:S02]  /*0350*/  HMUL2 R8, R4, R8 ;  /* 0x0000000804087232 */ /* 0x000fe40000000000 */
[----:B------:R-:W-:-:S04]  /*0360*/  IMAD.WIDE R4, R17, 0x10, R14 ;  /* 0x0000001011047825 */ /* 0x000fc800078e020e */
[----:B------:R-:W-:Y:S02]  /*0370*/  HMUL2 R10, R20, R10 ;  /* 0x0000000a140a7232 */ /* 0x000fe40000000000 */
[----:B------:R-:W-:-:S03]  /*0380*/  VIADD R17, R17, UR4 ;  /* 0x0000000411117c36 */ /* 0x000fc60008000000 */
[----:B------:R0:W-:Y:S02]  /*0390*/  STG.E.128 desc[UR6][R4.64], R8 ;  /* 0x0000000804007986 */ /* 0x0001e4000c101d06 */
[----:B------:R-:W-:-:S13]  /*03a0*/  ISETP.GE.AND P0, PT, R17, R0, PT ;  /* 0x000000001100720c */ /* 0x000fda0003f06270 */
[----:B------:R-:W-:Y:S05]  /*03b0*/  @!P0 BRA `(.L_x_101) ;  /* 0xfffffffc005c8947 */ /* 0x000fea000383ffff */
[----:B------:R-:W-:Y:S05]  /*03c0*/  EXIT ;  /* 0x000000000000794d */ /* 0x000fea0003800000 */
.L_x_102:
        /* <DEDUP_REMOVED lines=11> */
.L_x_262:


//--------------------- .text._ZN4vllm29act_and_mul_kernel_with_paramIf6float2XadL_ZNS_14fatrelu_kernelIfEET_RKS3_fEEXadL_ZNS_21packed_fatrelu_kernelIS1_EES3_S5_fEELb1ELb0EEEvPS3_PS4_if --------------------------
	.section	.text._ZN4vllm29act_and_mul_kernel_with_paramIf6float2XadL_ZNS_14fatrelu_kernelIfEET_RKS3_fEEXadL_ZNS_21packed_fatrelu_kernelIS1_EES3_S5_fEELb1ELb0EEEvPS3_PS4_if,"ax",@progbits
	.align	128
        .global         _ZN4vllm29act_and_mul_kernel_with_paramIf6float2XadL_ZNS_14fatrelu_kernelIfEET_RKS3_fEEXadL_ZNS_21packed_fatrelu_kernelIS1_EES3_S5_fEELb1ELb0EEEvPS3_PS4_if
        .type           _ZN4vllm29act_and_mul_kernel_with_paramIf6float2XadL_ZNS_14fatrelu_kernelIfEET_RKS3_fEEXadL_ZNS_21packed_fatrelu_kernelIS1_EES3_S5_fEELb1ELb0EEEvPS3_PS4_if,@function
        .size           _ZN4vllm29act_and_mul_kernel_with_paramIf6float2XadL_ZNS_14fatrelu_kernelIfEET_RKS3_fEEXadL_ZNS_21packed_fatrelu_kernelIS1_EES3_S5_fEELb1ELb0EEEvPS3_PS4_if,(.L_x_263 - _ZN4vllm29act_and_mul_kernel_with_paramIf6float2XadL_ZNS_14fatrelu_kernelIfEET_RKS3_fEEXadL_ZNS_21packed_fatrelu_kernelIS1_EES3_S5_fEELb1ELb0EEEvPS3_PS4_if)
        .other          _ZN4vllm29act_and_mul_kernel_with_paramIf6float2XadL_ZNS_14fatrelu_kernelIfEET_RKS3_fEEXadL_ZNS_21packed_fatrelu_kernelIS1_EES3_S5_fEELb1ELb0EEEvPS3_PS4_if,@"STO_CUDA_ENTRY STV_DEFAULT"
_ZN4vllm29act_and_mul_kernel_with_paramIf6float2XadL_ZNS_14fatrelu_kernelIfEET_RKS3_fEEXadL_ZNS_21packed_fatrelu_kernelIS1_EES3_S5_fEELb1ELb0EEEvPS3_PS4_if:
.text._ZN4vllm29act_and_mul_kernel_with_paramIf6float2XadL_ZNS_14fatrelu_kernelIfEET_RKS3_fEEXadL_ZNS_21packed_fatrelu_kernelIS1_EES3_S5_fEELb1ELb0EEEvPS3_PS4_if:
        /* <DEDUP_REMOVED lines=19> */
.L_x_103:
[----:B0-----:R-:W-:-:S06]  /*0130*/  IMAD.WIDE R4, R17, 0x10, R2 ;  /* 0x0000001011047825 */ /* 0x001fcc00078e0202 */
[----:B------:R-:W2:Y:S01]  /*0140*/  LDG.E.128.CONSTANT R4, desc[UR6][R4.64] ;  /* 0x0000000604047981 */ /* 0x000ea2000c1e9d00 */
[----:B------:R-:W-:-:S06]  /*0150*/  IMAD.WIDE R8, R17, 0x10, R12 ;  /* 0x0000001011087825 */ /* 0x000fcc00078e020c */
[----:B------:R-:W3:Y:S01]  /*0160*/  LDG.E.128.CONSTANT R8, desc[UR6][R8.64] ;  /* 0x0000000608087981 */ /* 0x000ee2000c1e9d00 */
[----:B--2---:R-:W-:Y:S02]  /*0170*/  FSETP.GT.FTZ.AND P3, PT, R7, UR5, PT ;  /* 0x0000000507007c0b */ /* 0x004fe4000bf74000 */
[----:B------:R-:W-:Y:S02]  /*0180*/  FSETP.GT.FTZ.AND P2, PT, R6, UR5, PT ;  /* 0x0000000506007c0b */ /* 0x000fe4000bf54000 */
[----:B------:R-:W-:Y:S02]  /*0190*/  FSETP.GT.FTZ.AND P1, PT, R5, UR5, PT ;  /* 0x0000000505007c0b */ /* 0x000fe4000bf34000 */
[----:B------:R-:W-:Y:S02]  /*01a0*/  FSETP.GT.FTZ.AND P0, PT, R4, UR5, PT ;  /* 0x0000000504007c0b */ /* 0x000fe4000bf14000 */
[----:B------:R-:W-:Y:S02]  /*01b0*/  FSEL R16, R7, RZ, P3 ;  /* 0x000000ff07107208 */ /* 0x000fe40001800000 */
[----:B------:R-:W-:-:S02]  /*01c0*/  FSEL R19, R6, RZ, P2 ;  /* 0x000000ff06137208 */ /* 0x000fc40001000000 */
[----:B------:R-:W-:Y:S01]  /*01d0*/  FSEL R6, R5, RZ, P1 ;  /* 0x000000ff05067208 */ /* 0x000fe20000800000 */
[----:B---3--:R-:W-:Y:S01]  /*01e0*/  FMUL.FTZ R11, R11, R16 ;  /* 0x000000100b0b7220 */ /* 0x008fe20000410000 */
[----:B------:R-:W-:Y:S01]  /*01f0*/  FSEL R7, R4, RZ, P0 ;  /* 0x000000ff04077208 */ /* 0x000fe20000000000 */
[----:B------:R-:W-:Y:S01]  /*0200*/  FMUL.FTZ R10, R10, R19 ;  /* 0x000000130a0a7220 */ /* 0x000fe20000410000 */
[----:B------:R-:W-:-:S04]  /*0210*/  IMAD.WIDE R4, R17, 0x10, R14 ;  /* 0x0000001011047825 */ /* 0x000fc800078e020e */
[----:B------:R-:W-:Y:S01]  /*0220*/  FMUL.FTZ R9, R9, R6 ;  /* 0x0000000609097220 */ /* 0x000fe20000410000 */
[----:B------:R-:W-:Y:S01]  /*0230*/  FMUL.FTZ R8, R8, R7 ;  /* 0x0000000708087220 */ /* 0x000fe20000410000 */
[----:B------:R-:W-:-:S04]  /*0240*/  VIADD R17, R17, UR4 ;  /* 0x0000000411117c36 */ /* 0x000fc80008000000 */
[----:B------:R0:W-:Y:S01]  /*0250*/  STG.E.128 desc[UR6][R4.64], R8 ;  /* 0x0000000804007986 */ /* 0x0001e2000c101d06 */
[----:B------:R-:W-:-:S13]  /*0260*/  ISETP.GE.AND P0, PT, R17, R0, PT ;  /* 0x000000001100720c */ /* 0x000fda0003f06270 */
[----:B------:R-:W-:Y:S05]  /*0270*/  @!P0 BRA `(.L_x_103) ;  /* 0xfffffffc00ac8947 */ /* 0x000fea000383ffff */
[----:B------:R-:W-:Y:S05]  /*0280*/  EXIT ;  /* 0x000000000000794d */ /* 0x000fea0003800000 */
.L_x_104:
        /* <DEDUP_REMOVED lines=15> */
.L_x_263:


//--------------------- .text._ZN4vllm29act_and_mul_kernel_with_paramIN3c108BFloat16E14__nv_bfloat162XadL_ZNS_14fatrelu_kernelIS2_EET_RKS5_fEEXadL_ZNS_21packed_fatrelu_kernelIS3_EES5_S7_fEELb1ELb1EEEvPS5_PS6_if --------------------------
	.section	.text._ZN4vllm29act_and_mul_kernel_with_paramIN3c108BFloat16E14__nv_bfloat162XadL_ZNS_14fatrelu_kernelIS2_EET_RKS5_fEEXadL_ZNS_21packed_fatrelu_kernelIS3_EES5_S7_fEELb1ELb1EEEvPS5_PS6_if,"ax",@progbits
	.align	128
        .global         _ZN4vllm29act_and_mul_kernel_with_paramIN3c108BFloat16E14__nv_bfloat162XadL_ZNS_14fatrelu_kernelIS2_EET_RKS5_fEEXadL_ZNS_21packed_fatrelu_kernelIS3_EES5_S7_fEELb1ELb1EEEvPS5_PS6_if
        .type           _ZN4vllm29act_and_mul_kernel_with_paramIN3c108BFloat16E14__nv_bfloat162XadL_ZNS_14fatrelu_kernelIS2_EET_RKS5_fEEXadL_ZNS_21packed_fatrelu_kernelIS3_EES5_S7_fEELb1ELb1EEEvPS5_PS6_if,@function
        .size           _ZN4vllm29act_and_mul_kernel_with_paramIN3c108BFloat16E14__nv_bfloat162XadL_ZNS_14fatrelu_kernelIS2_EET_RKS5_fEEXadL_ZNS_21packed_fatrelu_kernelIS3_EES5_S7_fEELb1ELb1EEEvPS5_PS6_if,(.L_x_264 - _ZN4vllm29act_and_mul_kernel_with_paramIN3c108BFloat16E14__nv_bfloat162XadL_ZNS_14fatrelu_kernelIS2_EET_RKS5_fEEXadL_ZNS_21packed_fatrelu_kernelIS3_EES5_S7_fEELb1ELb1EEEvPS5_PS6_if)
        .other          _ZN4vllm29act_and_mul_kernel_with_paramIN3c108BFloat16E14__nv_bfloat162XadL_ZNS_14fatrelu_kernelIS2_EET_RKS5_fEEXadL_ZNS_21packed_fatrelu_kernelIS3_EES5_S7_fEELb1ELb1EEEvPS5_PS6_if,@"STO_CUDA_ENTRY STV_DEFAULT"
_ZN4vllm29act_and_mul_kernel_with_paramIN3c108BFloat16E14__nv_bfloat162XadL_ZNS_14fatrelu_kernelIS2_EET_RKS5_fEEXadL_ZNS_21packed_fatrelu_kernelIS3_EES5_S7_fEELb1ELb1EEEvPS5_PS6_if:
.text._ZN4vllm29act_and_mul_kernel_with_paramIN3c108BFloat16E14__nv_bfloat162XadL_ZNS_14fatrelu_kernelIS2_EET_RKS5_fEEXadL_ZNS_21packed_fatrelu_kernelIS3_EES5_S7_fEELb1ELb1EEEvPS5_PS6_if:
        /* <DEDUP_REMOVED lines=9> */
.L_x_108:
        /* <DEDUP_REMOVED lines=19> */
.L_x_105:
[----:B------:R0:W1:Y:S01]  /*01c0*/  LDC.64 R2, c[0x4][R16] ;  /* 0x0100000010027b82 */ /* 0x0000620000000a00 */
[----:B------:R-:W-:Y:S01]  /*01d0*/  ULDC.64 UR4, c[0x4][0xf0] ;  /* 0x01003c0000047ab9 */ /* 0x000fe20000000a00 */
[----:B------:R-:W-:Y:S01]  /*01e0*/  ULDC.64 UR6, c[0x4][0x0] ;  /* 0x0100000000067ab9 */ /* 0x000fe20000000a00 */
[----:B------:R-:W-:Y:S01]  /*01f0*/  IMAD.U32 R4, RZ, RZ, UR4 ;  /* 0x00000004ff047e24 */ /* 0x000fe2000f8e00ff */
[----:B------:R-:W-:Y:S01]  /*0200*/  MOV R5, UR5 ;  /* 0x0000000500057c02 */ /* 0x000fe20008000f00 */
[----:B------:R-:W-:Y:S01]  /*0210*/  ULDC.64 UR4, c[0x4][0xf8] ;  /* 0x01003e0000047ab9 */ /* 0x000fe20000000a00 */
[----:B------:R-:W-:Y:S01]  /*0220*/  HFMA2.MMA R12, -RZ, RZ, 0, 5.9604644775390625e-08 ;  /* 0x00000001ff0c7435 */ /* 0x000fe200000001ff */
[----:B------:R-:W-:Y:S01]  /*0230*/  IMAD.U32 R6, RZ, RZ, UR4 ;  /* 0x00000004ff067e24 */ /* 0x000fe2000f8e00ff */
[----:B------:R-:W-:Y:S01]  /*0240*/  MOV R10, UR6 ;  /* 0x00000006000a7c02 */ /* 0x000fe20008000f00 */
[----:B------:R-:W-:Y:S02]  /*0250*/  IMAD.U32 R7, RZ, RZ, UR5 ;  /* 0x00000005ff077e24 */ /* 0x000fe4000f8e00ff */
[----:B------:R-:W-:-:S02]  /*0260*/  IMAD.U32 R11, RZ, RZ, UR7 ;  /* 0x00000007ff0b7e24 */ /* 0x000fc4000f8e00ff */
[----:B------:R-:W-:Y:S02]  /*0270*/  IMAD.MOV.U32 R8, RZ, RZ, 0x90 ;  /* 0x00000090ff087424 */ /* 0x000fe400078e00ff */
[----:B0-----:R-:W-:-:S07]  /*0280*/  IMAD.MOV.U32 R13, RZ, RZ, RZ ;  /* 0x000000ffff0d7224 */ /* 0x001fce00078e00ff */
[----:B------:R-:W-:-:S07]  /*0290*/  LEPC R20, `(.L_x_106) ;  /* 0x000000001014794e */ /* 0x000fce0000000000 */
[----:B-1----:R-:W-:Y:S05]  /*02a0*/  CALL.ABS.NOINC R2 ;  /* 0x0000000002007343 */ /* 0x002fea0003c00000 */
.L_x_106:
[----:B------:R0:W1:Y:S01]  /*02b0*/  LDC.64 R2, c[0x4][R16] ;  /* 0x0100000010027b82 */ /* 0x0000620000000a00 */
[----:B------:R-:W-:Y:S01]  /*02c0*/  ULDC.64 UR4, c[0x4][0x100] ;  /* 0x0100400000047ab9 */ /* 0x000fe20000000a00 */
[----:B------:R-:W-:Y:S01]  /*02d0*/  ULDC.64 UR6, c[0x4][0xf8] ;  /* 0x01003e0000067ab9 */ /* 0x000fe20000000a00 */
[----:B------:R-:W-:Y:S01]  /*02e0*/  MOV R4, UR4 ;  /* 0x0000000400047c02 */ /* 0x000fe20008000f00 */
[----:B------:R-:W-:Y:S01]  /*02f0*/  IMAD.U32 R5, RZ, RZ, UR5 ;  /* 0x00000005ff057e24 */ /* 0x000fe2000f8e00ff */
[----:B------:R-:W-:Y:S01]  /*0300*/  ULDC.64 UR4, c[0x4][0x8] ;  /* 0x0100020000047ab9 */ /* 0x000fe20000000a00 */
[----:B------:R-:W-:Y:S01]  /*0310*/  HFMA2.MMA R8, -RZ, RZ, 0, 9.357929229736328125e-06 ;  /* 0x0000009dff087435 */ /* 0x000fe200000001ff */
[----:B------:R-:W-:Y:S01]  /*0320*/  MOV R6, UR6 ;  /* 0x0000000600067c02 */ /* 0x000fe20008000f00 */
[----:B------:R-:W-:Y:S01]  /*0330*/  IMAD.U32 R7, RZ, RZ, UR7 ;  /* 0x00000007ff077e24 */ /* 0x000fe2000f8e00ff */
[----:B------:R-:W-:Y:S01]  /*0340*/  MOV R10, UR4 ;  /* 0x00000004000a7c02 */ /* 0x000fe20008000f00 */
[----:B------:R-:W-:Y:S01]  /*0350*/  IMAD.U32 R11, RZ, RZ, UR5 ;  /* 0x00000005ff0b7e24 */ /* 0x000fe2000f8e00ff */
[----:B------:R-:W-:Y:S01]  /*0360*/  MOV R13, RZ ;  /* 0x000000ff000d7202 */ /* 0x000fe20000000f00 */
[----:B0-----:R-:W-:-:S07]  /*0370*/  IMAD.MOV.U32 R12, RZ, RZ, 0x1 ;  /* 0x00000001ff0c7424 */ /* 0x001fce00078e00ff */
[----:B------:R-:W-:-:S07]  /*0380*/  LEPC R20, `(.L_x_107) ;  /* 0x000000001014794e */ /* 0x000fce0000000000 */
[----:B-1----:R-:W-:Y:S05]  /*0390*/  CALL.ABS.NOINC R2 ;  /* 0x0000000002007343 */ /* 0x002fea0003c00000 */
.L_x_107:
[----:B------:R-:W-:-:S13]  /*03a0*/  ISETP.NE.AND P6, PT, R18, RZ, PT ;  /* 0x000000ff1200720c */ /* 0x000fda0003fc5270 */
[----:B------:R-:W-:Y:S05]  /*03b0*/  @!P6 BRA `(.L_x_108) ;  /* 0xfffffffc0034e947 */ /* 0x000fea000383ffff */
[----:B------:R-:W-:Y:S05]  /*03c0*/  EXIT ;  /* 0x000000000000794d */ /* 0x000fea0003800000 */
.L_x_109:
        /* <DEDUP_REMOVED lines=11> */
.L_x_264:


//--------------------- .text._ZN4vllm29act_and_mul_kernel_with_paramIN3c104HalfE7__half2XadL_ZNS_14fatrelu_kernelIS2_EET_RKS5_fEEXadL_ZNS_21packed_fatrelu_kernelIS3_EES5_S7_fEELb1ELb1EEEvPS5_PS6_if --------------------------
	.section	.text._ZN4vllm29act_and_mul_kernel_with_paramIN3c104HalfE7__half2XadL_ZNS_14fatrelu_kernelIS2_EET_RKS5_fEEXadL_ZNS_21packed_fatrelu_kernelIS3_EES5_S7_fEELb1ELb1EEEvPS5_PS6_if,"ax",@progbits
	.align	128
        .global         _ZN4vllm29act_and_mul_kernel_with_paramIN3c104HalfE7__half2XadL_ZNS_14fatrelu_kernelIS2_EET_RKS5_fEEXadL_ZNS_21packed_fatrelu_kernelIS3_EES5_S7_fEELb1ELb1EEEvPS5_PS6_if
        .type           _ZN4vllm29act_and_mul_kernel_with_paramIN3c104HalfE7__half2XadL_ZNS_14fatrelu_kernelIS2_EET_RKS5_fEEXadL_ZNS_21packed_fatrelu_kernelIS3_EES5_S7_fEELb1ELb1EEEvPS5_PS6_if,@function
        .size           _ZN4vllm29act_and_mul_kernel_with_paramIN3c104HalfE7__half2XadL_ZNS_14fatrelu_kernelIS2_EET_RKS5_fEEXadL_ZNS_21packed_fatrelu_kernelIS3_EES5_S7_fEELb1ELb1EEEvPS5_PS6_if,(.L_x_265 - _ZN4vllm29act_and_mul_kernel_with_paramIN3c104HalfE7__half2XadL_ZNS_14fatrelu_kernelIS2_EET_RKS5_fEEXadL_ZNS_21packed_fatrelu_kernelIS3_EES5_S7_fEELb1ELb1EEEvPS5_PS6_if)
        .other          _ZN4vllm29act_and_mul_kernel_with_paramIN3c104HalfE7__half2XadL_ZNS_14fatrelu_kernelIS2_EET_RKS5_fEEXadL_ZNS_21packed_fatrelu_kernelIS3_EES5_S7_fEELb1ELb1EEEvPS5_PS6_if,@"STO_CUDA_ENTRY STV_DEFAULT"
_ZN4vllm29act_and_mul_kernel_with_paramIN3c104HalfE7__half2XadL_ZNS_14fatrelu_kernelIS2_EET_RKS5_fEEXadL_ZNS_21packed_fatrelu_kernelIS3_EES5_S7_fEELb1ELb1EEEvPS5_PS6_if:
.text._ZN4vllm29act_and_mul_kernel_with_paramIN3c104HalfE7__half2XadL_ZNS_14fatrelu_kernelIS2_EET_RKS5_fEEXadL_ZNS_21packed_fatrelu_kernelIS3_EES5_S7_fEELb1ELb1EEEvPS5_PS6_if:
        /* <DEDUP_REMOVED lines=9> */
.L_x_113:
        /* <DEDUP_REMOVED lines=19> */
.L_x_110:
        /* <DEDUP_REMOVED lines=15> */
.L_x_111:
        /* <DEDUP_REMOVED lines=15> */
.L_x_112:
[----:B------:R-:W-:-:S13]  /*03a0*/  ISETP.NE.AND P6, PT, R18, RZ, PT ;  /* 0x000000ff1200720c */ /* 0x000fda0003fc5270 */
[----:B------:R-:W-:Y:S05]  /*03b0*/  @!P6 BRA `(.L_x_113) ;  /* 0xfffffffc0034e947 */ /* 0x000fea000383ffff */
[----:B------:R-:W-:Y:S05]  /*03c0*/  EXIT ;  /* 0x000000000000794d */ /* 0x000fea0003800000 */
.L_x_114:
        /* <DEDUP_REMOVED lines=11> */
.L_x_265:


//--------------------- .text._ZN4vllm29act_and_mul_kernel_with_paramIf6float2XadL_ZNS_14fatrelu_kernelIfEET_RKS3_fEEXadL_ZNS_21packed_fatrelu_kernelIS1_EES3_S5_fEELb1ELb1EEEvPS3_PS4_if --------------------------
	.section	.text._ZN4vllm29act_and_mul_kernel_with_paramIf6float2XadL_ZNS_14fatrelu_kernelIfEET_RKS3_fEEXadL_ZNS_21packed_fatrelu_kernelIS1_EES3_S5_fEELb1ELb1EEEvPS3_PS4_if,"ax",@progbits
	.align	128
        .global         _ZN4vllm29act_and_mul_kernel_with_paramIf6float2XadL_ZNS_14fatrelu_kernelIfEET_RKS3_fEEXadL_ZNS_21packed_fatrelu_kernelIS1_EES3_S5_fEELb1ELb1EEEvPS3_PS4_if
        .type           _ZN4vllm29act_and_mul_kernel_with_paramIf6float2XadL_ZNS_14fatrelu_kernelIfEET_RKS3_fEEXadL_ZNS_21packed_fatrelu_kernelIS1_EES3_S5_fEELb1ELb1EEEvPS3_PS4_if,@function
        .size           _ZN4vllm29act_and_mul_kernel_with_paramIf6float2XadL_ZNS_14fatrelu_kernelIfEET_RKS3_fEEXadL_ZNS_21packed_fatrelu_kernelIS1_EES3_S5_fEELb1ELb1EEEvPS3_PS4_if,(.L_x_266 - _ZN4vllm29act_and_mul_kernel_with_paramIf6float2XadL_ZNS_14fatrelu_kernelIfEET_RKS3_fEEXadL_ZNS_21packed_fatrelu_kernelIS1_EES3_S5_fEELb1ELb1EEEvPS3_PS4_if)
        .other          _ZN4vllm29act_and_mul_kernel_with_paramIf6float2XadL_ZNS_14fatrelu_kernelIfEET_RKS3_fEEXadL_ZNS_21packed_fatrelu_kernelIS1_EES3_S5_fEELb1ELb1EEEvPS3_PS4_if,@"STO_CUDA_ENTRY STV_DEFAULT"
_ZN4vllm29act_and_mul_kernel_with_paramIf6float2XadL_ZNS_14fatrelu_kernelIfEET_RKS3_fEEXadL_ZNS_21packed_fatrelu_kernelIS1_EES3_S5_fEELb1ELb1EEEvPS3_PS4_if:
.text._ZN4vllm29act_and_mul_kernel_with_paramIf6float2XadL_ZNS_14fatrelu_kernelIfEET_RKS3_fEEXadL_ZNS_21packed_fatrelu_kernelIS1_EES3_S5_fEELb1ELb1EEEvPS3_PS4_if:
        /* <DEDUP_REMOVED lines=9> */
.L_x_118:
        /* <DEDUP_REMOVED lines=19> */
.L_x_115:
        /* <DEDUP_REMOVED lines=15> */
.L_x_116:
        /* <DEDUP_REMOVED lines=15> */
.L_x_117:
[----:B------:R-:W-:-:S13]  /*03a0*/  ISETP.NE.AND P6, PT, R18, RZ, PT ;  /* 0x000000ff1200720c */ /* 0x000fda0003fc5270 */
[----:B------:R-:W-:Y:S05]  /*03b0*/  @!P6 BRA `(.L_x_118) ;  /* 0xfffffffc0034e947 */ /* 0x000fea000383ffff */
[----:B------:R-:W-:Y:S05]  /*03c0*/  EXIT ;  /* 0x000000000000794d */ /* 0x000fea0003800000 */
.L_x_119:
        /* <DEDUP_REMOVED lines=11> */
.L_x_266:


//--------------------- .text._ZN4vllm18act_and_mul_kernelIN3c108BFloat16E14__nv_bfloat162XadL_ZNS_16gelu_tanh_kernelIS2_EET_RKS5_EEXadL_ZNS_23packed_gelu_tanh_kernelIS3_EES5_S7_EELb1ELb0ELb0EEEvPS5_PS6_i --------------------------
	.section	.text._ZN4vllm18act_and_mul_kernelIN3c108BFloat16E14__nv_bfloat162XadL_ZNS_16gelu_tanh_kernelIS2_EET_RKS5_EEXadL_ZNS_23packed_gelu_tanh_kernelIS3_EES5_S7_EELb1ELb0ELb0EEEvPS5_PS6_i,"ax",@progbits
	.align	128
        .global         _ZN4vllm18act_and_mul_kernelIN3c108BFloat16E14__nv_bfloat162XadL_ZNS_16gelu_tanh_kernelIS2_EET_RKS5_EEXadL_ZNS_23packed_gelu_tanh_kernelIS3_EES5_S7_EELb1ELb0ELb0EEEvPS5_PS6_i
        .type           _ZN4vllm18act_and_mul_kernelIN3c108BFloat16E14__nv_bfloat162XadL_ZNS_16gelu_tanh_kernelIS2_EET_RKS5_EEXadL_ZNS_23packed_gelu_tanh_kernelIS3_EES5_S7_EELb1ELb0ELb0EEEvPS5_PS6_i,@function
        .size           _ZN4vllm18act_and_mul_kernelIN3c108BFloat16E14__nv_bfloat162XadL_ZNS_16gelu_tanh_kernelIS2_EET_RKS5_EEXadL_ZNS_23packed_gelu_tanh_kernelIS3_EES5_S7_EELb1ELb0ELb0EEEvPS5_PS6_i,(.L_x_267 - _ZN4vllm18act_and_mul_kernelIN3c108BFloat16E14__nv_bfloat162XadL_ZNS_16gelu_tanh_kernelIS2_EET_RKS5_EEXadL_ZNS_23packed_gelu_tanh_kernelIS3_EES5_S7_EELb1ELb0ELb0EEEvPS5_PS6_i)
        .other          _ZN4vllm18act_and_mul_kernelIN3c108BFloat16E14__nv_bfloat162XadL_ZNS_16gelu_tanh_kernelIS2_EET_RKS5_EEXadL_ZNS_23packed_gelu_tanh_kernelIS3_EES5_S7_EELb1ELb0ELb0EEEvPS5_PS6_i,@"STO_CUDA_ENTRY STV_DEFAULT"
_ZN4vllm18act_and_mul_kernelIN3c108BFloat16E14__nv_bfloat162XadL_ZNS_16gelu_tanh_kernelIS2_EET_RKS5_EEXadL_ZNS_23packed_gelu_tanh_kernelIS3_EES5_S7_EELb1ELb0ELb0EEEvPS5_PS6_i:
.text._ZN4vllm18act_and_mul_kernelIN3c108BFloat16E14__nv_bfloat162XadL_ZNS_16gelu_tanh_kernelIS2_EET_RKS5_EEXadL_ZNS_23packed_gelu_tanh_kernelIS3_EES5_S7_EELb1ELb0ELb0EEEvPS5_PS6_i:
        /* <DEDUP_REMOVED lines=8> */
[----:B------:R-:W-:Y:S01]  /*0080*/  IMAD.MOV.U32 R2, RZ, RZ, RZ ;  /* 0x000000ffff027224 */ /* 0x000fe200078e00ff */
[C---:B------:R-:W-:Y:S01]  /*0090*/  SHF.L.U64.HI R5, R0.reuse, 0x1, R3 ;  /* 0x0000000100057819 */ /* 0x040fe20000010203 */
[----:B------:R-:W-:Y:S01]  /*00a0*/  ULDC UR5, c[0x0][0x0] ;  /* 0x0000000000057ab9 */ /* 0x000fe20000000800 */
[----:B------:R-:W-:Y:S01]  /*00b0*/  ULDC.64 UR6, c[0x0][0x208] ;  /* 0x0000820000067ab9 */ /* 0x000fe20000000a00 */
[----:B------:R-:W-:Y:S01]  /*00c0*/  ULDC.64 UR8, c[0x0][0x218] ;  /* 0x0000860000087ab9 */ /* 0x000fe20000000a00 */
[----:B------:R-:W-:Y:S01]  /*00d0*/  ULDC.64 UR10, c[0x0][0x210] ;  /* 0x00008400000a7ab9 */ /* 0x000fe20000000a00 */
[----:B0-----:R-:W-:-:S07]  /*00e0*/  IMAD R4, R0, UR4, RZ ;  /* 0x0000000400047c24 */ /* 0x001fce000f8e02ff */
.L_x_120:
[----:B------:R-:W-:-:S05]  /*00f0*/  LEA R6, P0, R4, R7, 0x1 ;  /* 0x0000000704067211 */ /* 0x000fca00078008ff */
[----:B------:R-:W-:Y:S01]  /*0100*/  IMAD.X R9, RZ, RZ, R2, P0 ;  /* 0x000000ffff097224 */ /* 0x000fe200000e0602 */
[----:B------:R-:W-:-:S04]  /*0110*/  LEA R8, P0, R6, UR8, 0x1 ;  /* 0x0000000806087c11 */ /* 0x000fc8000f8008ff */
[----:B------:R-:W-:-:S05]  /*0120*/  LEA.HI.X R9, R6, UR9, R9, 0x1, P0 ;  /* 0x0000000906097c11 */ /* 0x000fca00080f0c09 */
[----:B------:R-:W2:Y:S01]  /*0130*/  LDG.E.U16.CONSTANT R6, desc[UR6][R8.64] ;  /* 0x0000000608067981 */ /* 0x000ea2000c1e9500 */
[----:B------:R-:W-:-:S05]  /*0140*/  LEA R10, P0, R0, R8, 0x1 ;  /* 0x00000008000a7211 */ /* 0x000fca00078008ff */
[----:B------:R-:W-:-:S05]  /*0150*/  IMAD.X R11, R5, 0x1, R9, P0 ;  /* 0x00000001050b7824 */ /* 0x000fca00000e0609 */
[----:B------:R0:W3:Y:S02]  /*0160*/  LDG.E.U16.CONSTANT R10, desc[UR6][R10.64] ;  /* 0x000000060a0a7981 */ /* 0x0000e4000c1e9500 */
[----:B0-----:R-:W-:-:S05]  /*0170*/  IADD3 R11, P0, R4, R7, RZ ;  /* 0x00000007040b7210 */ /* 0x001fca0007f1e0ff */
[----:B------:R-:W-:Y:S02]  /*0180*/  IMAD.X R12, RZ, RZ, R2, P0 ;  /* 0x000000ffff0c7224 */ /* 0x000fe400000e0602 */
[----:B--2---:R-:W-:-:S04]  /*0190*/  IMAD.U32 R6, R6, 0x10000, RZ ;  /* 0x0001000006067824 */ /* 0x004fc800078e00ff */
[----:B------:R-:W-:-:S04]  /*01a0*/  FMUL.FTZ R13, R6, R6 ;  /* 0x00000006060d7220 */ /* 0x000fc80000410000 */
[----:B------:R-:W-:-:S04]  /*01b0*/  FMUL.FTZ R13, R6, R13 ;  /* 0x0000000d060d7220 */ /* 0x000fc80000410000 */
[----:B------:R-:W-:Y:S01]  /*01c0*/  FFMA.FTZ R13, R13, 0.044714998453855514526, R6 ;  /* 0x3d3727130d0d7823 */ /* 0x000fe20000010006 */
[----:B------:R-:W-:-:S03]  /*01d0*/  FMUL.FTZ R6, R6, 0.5 ;  /* 0x3f00000006067820 */ /* 0x000fc60000410000 */
[----:B------:R-:W-:-:S06]  /*01e0*/  FMUL.FTZ R13, R13, 0.79788458347320556641 ;  /* 0x3f4c422a0d0d7820 */ /* 0x000fcc0000410000 */
[----:B------:R-:W0:Y:S02]  /*01f0*/  MUFU.TANH R13, R13 ;  /* 0x0000000d000d7308 */ /* 0x000e240000002400 */
[----:B0-----:R-:W-:-:S04]  /*0200*/  FADD.FTZ R9, R13, 1 ;  /* 0x3f8000000d097421 */ /* 0x001fc80000010000 */
[----:B------:R-:W-:Y:S01]  /*0210*/  FMUL.FTZ R6, R6, R9 ;  /* 0x0000000906067220 */ /* 0x000fe20000410000 */
[----:B---3--:R-:W-:-:S05]  /*0220*/  SHF.L.U32 R9, R10, 0x10, RZ ;  /* 0x000000100a097819 */ /* 0x008fca00000006ff */
[----:B------:R-:W0:Y:S02]  /*0230*/  F2F.BF16.F32 R6, R6 ;  /* 0x0000000600067304 */ /* 0x000e240000202000 */
[----:B0-----:R-:W-:-:S04]  /*0240*/  IMAD.U32 R8, R6, 0x10000, RZ ;  /* 0x0001000006087824 */ /* 0x001fc800078e00ff */
[----:B------:R-:W-:Y:S01]  /*0250*/  FMUL.FTZ R9, R8, R9 ;  /* 0x0000000908097220 */ /* 0x000fe20000410000 */
[----:B------:R-:W-:-:S04]  /*0260*/  LEA R8, P0, R11, UR10, 0x1 ;  /* 0x0000000a0b087c11 */ /* 0x000fc8000f8008ff */
[----:B------:R-:W-:Y:S02]  /*0270*/  F2FP.BF16.F32.PACK_AB R10, RZ, R9 ;  /* 0x00000009ff0a723e */ /* 0x000fe400000010ff */
[----:B------:R-:W-:Y:S02]  /*0280*/  LEA.HI.X R9, R11, UR11, R12, 0x1, P0 ;  /* 0x0000000b0b097c11 */ /* 0x000fe400080f0c0c */
[----:B------:R-:W-:-:S03]  /*0290*/  IADD3 R7, P0, R7, UR5, RZ ;  /* 0x0000000507077c10 */ /* 0x000fc6000ff1e0ff */
[----:B------:R0:W-:Y:S01]  /*02a0*/  STG.E.U16 desc[UR6][R8.64], R10 ;  /* 0x0000000a08007986 */ /* 0x0001e2000c101506 */
[----:B------:R-:W-:Y:S02]  /*02b0*/  IADD3.X R2, RZ, R2, RZ, P0, !PT ;  /* 0x00000002ff027210 */ /* 0x000fe400007fe4ff */
[----:B------:R-:W-:-:S04]  /*02c0*/  ISETP.GE.U32.AND P0, PT, R7, R0, PT ;  /* 0x000000000700720c */ /* 0x000fc80003f06070 */
[----:B------:R-:W-:-:S13]  /*02d0*/  ISETP.GE.AND.EX P0, PT, R2, R3, PT, P0 ;  /* 0x000000030200720c */ /* 0x000fda0003f06300 */
[----:B0-----:R-:W-:Y:S05]  /*02e0*/  @!P0 BRA `(.L_x_120) ;  /* 0xfffffffc00808947 */ /* 0x001fea000383ffff */
[----:B------:R-:W-:Y:S05]  /*02f0*/  EXIT ;  /* 0x000000000000794d */ /* 0x000fea0003800000 */
.L_x_121:
        /* <DEDUP_REMOVED lines=16> */
.L_x_267:


//--------------------- .text._ZN4vllm18act_and_mul_kernelIN3c104HalfE7__half2XadL_ZNS_16gelu_tanh_kernelIS2_EET_RKS5_EEXadL_ZNS_23packed_gelu_tanh_kernelIS3_EES5_S7_EELb1ELb0ELb0EEEvPS5_PS6_i --------------------------
	.section	.text._ZN4vllm18act_and_mul_kernelIN3c104HalfE7__half2XadL_ZNS_16gelu_tanh_kernelIS2_EET_RKS5_EEXadL_ZNS_23packed_gelu_tanh_kernelIS3_EES5_S7_EELb1ELb0ELb0EEEvPS5_PS6_i,"ax",@progbits
	.align	128
        .global         _ZN4vllm18act_and_mul_kernelIN3c104HalfE7__half2XadL_ZNS_16gelu_tanh_kernelIS2_EET_RKS5_EEXadL_ZNS_23packed_gelu_tanh_kernelIS3_EES5_S7_EELb1ELb0ELb0EEEvPS5_PS6_i
        .type           _ZN4vllm18act_and_mul_kernelIN3c104HalfE7__half2XadL_ZNS_16gelu_tanh_kernelIS2_EET_RKS5_EEXadL_ZNS_23packed_gelu_tanh_kernelIS3_EES5_S7_EELb1ELb0ELb0EEEvPS5_PS6_i,@function
        .size           _ZN4vllm18act_and_mul_kernelIN3c104HalfE7__half2XadL_ZNS_16gelu_tanh_kernelIS2_EET_RKS5_EEXadL_ZNS_23packed_gelu_tanh_kernelIS3_EES5_S7_EELb1ELb0ELb0EEEvPS5_PS6_i,(.L_x_268 - _ZN4vllm18act_and_mul_kernelIN3c104HalfE7__half2XadL_ZNS_16gelu_tanh_kernelIS2_EET_RKS5_EEXadL_ZNS_23packed_gelu_tanh_kernelIS3_EES5_S7_EELb1ELb0ELb0EEEvPS5_PS6_i)
        .other          _ZN4vllm18act_and_mul_kernelIN3c104HalfE7__half2XadL_ZNS_16gelu_tanh_kernelIS2_EET_RKS5_EEXadL_ZNS_23packed_gelu_tanh_kernelIS3_EES5_S7_EELb1ELb0ELb0EEEvPS5_PS6_i,@"STO_CUDA_ENTRY STV_DEFAULT"
_ZN4vllm18act_and_mul_kernelIN3c104HalfE7__half2XadL_ZNS_16gelu_tanh_kernelIS2_EET_RKS5_EEXadL_ZNS_23packed_gelu_tanh_kernelIS3_EES5_S7_EELb1ELb0ELb0EEEvPS5_PS6_i:
.text._ZN4vllm18act_and_mul_kernelIN3c104HalfE7__half2XadL_ZNS_16gelu_tanh_kernelIS2_EET_RKS5_EEXadL_ZNS_23packed_gelu_tanh_kernelIS3_EES5_S7_EELb1ELb0ELb0EEEvPS5_PS6_i:
        /* <DEDUP_REMOVED lines=15> */
.L_x_122:
[----:B------:R-:W-:-:S05]  /*00f0*/  LEA R6, P0, R4, R7, 0x1 ;  /* 0x0000000704067211 */ /* 0x000fca00078008ff */
[----:B------:R-:W-:Y:S01]  /*0100*/  IMAD.X R9, RZ, RZ, R2, P0 ;  /* 0x000000ffff097224 */ /* 0x000fe200000e0602 */
[----:B------:R-:W-:-:S04]  /*0110*/  LEA R8, P0, R6, UR8, 0x1 ;  /* 0x0000000806087c11 */ /* 0x000fc8000f8008ff */
[----:B------:R-:W-:-:S05]  /*0120*/  LEA.HI.X R9, R6, UR9, R9, 0x1, P0 ;  /* 0x0000000906097c11 */ /* 0x000fca00080f0c09 */
[----:B------:R-:W2:Y:S01]  /*0130*/  LDG.E.U16.CONSTANT R6, desc[UR6][R8.64] ;  /* 0x0000000608067981 */ /* 0x000ea2000c1e9500 */
[----:B------:R-:W-:-:S04]  /*0140*/  LEA R10, P0, R0, R8, 0x1 ;  /* 0x00000008000a7211 */ /* 0x000fc800078008ff */
[----:B------:R-:W-:-:S05]  /*0150*/  IADD3.X R11, R5, R9, RZ, P0, !PT ;  /* 0x00000009050b7210 */ /* 0x000fca00007fe4ff */
[----:B------:R-:W3:Y:S01]  /*0160*/  LDG.E.U16.CONSTANT R10, desc[UR6][R10.64] ;  /* 0x000000060a0a7981 */ /* 0x000ee2000c1e9500 */
[----:B--2---:R-:W-:-:S05]  /*0170*/  HADD2.F32 R6, -RZ, R6.H0_H0 ;  /* 0x20000006ff067230 */ /* 0x004fca0000004100 */
        /* <DEDUP_REMOVED lines=8> */
[----:B---3--:R-:W-:Y:S01]  /*0200*/  HADD2.F32 R9, -RZ, R10.H0_H0 ;  /* 0x2000000aff097230 */ /* 0x008fe20000004100 */
[----:B------:R-:W-:-:S03]  /*0210*/  IADD3 R10, P0, R4, R7, RZ ;  /* 0x00000007040a7210 */ /* 0x000fc60007f1e0ff */
[----:B------:R-:W-:-:S05]  /*0220*/  F2FP.F16.F32.PACK_AB R6, RZ, R6 ;  /* 0x00000006ff06723e */ /* 0x000fca00000000ff */
[----:B------:R-:W-:-:S05]  /*0230*/  HADD2.F32 R6, -RZ, R6.H0_H0 ;  /* 0x20000006ff067230 */ /* 0x000fca0000004100 */
[----:B------:R-:W-:Y:S01]  /*0240*/  FMUL.FTZ R6, R6, R9 ;  /* 0x0000000906067220 */ /* 0x000fe20000410000 */
[----:B------:R-:W-:Y:S01]  /*0250*/  IMAD.X R9, RZ, RZ, R2, P0 ;  /* 0x000000ffff097224 */ /* 0x000fe200000e0602 */
[----:B------:R-:W-:-:S03]  /*0260*/  LEA R8, P0, R10, UR10, 0x1 ;  /* 0x0000000a0a087c11 */ /* 0x000fc6000f8008ff */
[----:B------:R-:W-:Y:S02]  /*0270*/  F2FP.F16.F32.PACK_AB R6, RZ, R6 ;  /* 0x00000006ff06723e */ /* 0x000fe400000000ff */
        /* <DEDUP_REMOVED lines=8> */
.L_x_123:
        /* <DEDUP_REMOVED lines=16> */
.L_x_268:


//--------------------- .text._ZN4vllm18act_and_mul_kernelIf6float2XadL_ZNS_16gelu_tanh_kernelIfEET_RKS3_EEXadL_ZNS_23packed_gelu_tanh_kernelIS1_EES3_S5_EELb1ELb0ELb0EEEvPS3_PS4_i --------------------------
	.section	.text._ZN4vllm18act_and_mul_kernelIf6float2XadL_ZNS_16gelu_tanh_kernelIfEET_RKS3_EEXadL_ZNS_23packed_gelu_tanh_kernelIS1_EES3_S5_EELb1ELb0ELb0EEEvPS3_PS4_i,"ax",@progbits
	.align	128
        .global         _ZN4vllm18act_and_mul_kernelIf6float2XadL_ZNS_16gelu_tanh_kernelIfEET_RKS3_EEXadL_ZNS_23packed_gelu_tanh_kernelIS1_EES3_S5_EELb1ELb0ELb0EEEvPS3_PS4_i
        .type           _ZN4vllm18act_and_mul_kernelIf6float2XadL_ZNS_16gelu_tanh_kernelIfEET_RKS3_EEXadL_ZNS_23packed_gelu_tanh_kernelIS1_EES3_S5_EELb1ELb0ELb0EEEvPS3_PS4_i,@function
        .size           _ZN4vllm18act_and_mul_kernelIf6float2XadL_ZNS_16gelu_tanh_kernelIfEET_RKS3_EEXadL_ZNS_23packed_gelu_tanh_kernelIS1_EES3_S5_EELb1ELb0ELb0EEEvPS3_PS4_i,(.L_x_269 - _ZN4vllm18act_and_mul_kernelIf6float2XadL_ZNS_16gelu_tanh_kernelIfEET_RKS3_EEXadL_ZNS_23packed_gelu_tanh_kernelIS1_EES3_S5_EELb1ELb0ELb0EEEvPS3_PS4_i)
        .other          _ZN4vllm18act_and_mul_kernelIf6float2XadL_ZNS_16gelu_tanh_kernelIfEET_RKS3_EEXadL_ZNS_23packed_gelu_tanh_kernelIS1_EES3_S5_EELb1ELb0ELb0EEEvPS3_PS4_i,@"STO_CUDA_ENTRY STV_DEFAULT"
_ZN4vllm18act_and_mul_kernelIf6float2XadL_ZNS_16gelu_tanh_kernelIfEET_RKS3_EEXadL_ZNS_23packed_gelu_tanh_kernelIS1_EES3_S5_EELb1ELb0ELb0EEEvPS3_PS4_i:
.text._ZN4vllm18act_and_mul_kernelIf6float2XadL_ZNS_16gelu_tanh_kernelIfEET_RKS3_EEXadL_ZNS_23packed_gelu_tanh_kernelIS1_EES3_S5_EELb1ELb0ELb0EEEvPS3_PS4_i:
        /* <DEDUP_REMOVED lines=13> */
[----:B------:R-:W-:Y:S01]  /*00d0*/  ULDC.64 UR8, c[0x0][0x218] ;  /* 0x0000860000087ab9 */ /* 0x000fe20000000a00 */
[----:B------:R-:W-:Y:S01]  /*00e0*/  ULDC.64 UR10, c[0x0][0x210] ;  /* 0x00008400000a7ab9 */ /* 0x000fe20000000a00 */
[----:B0-----:R-:W-:-:S07]  /*00f0*/  IMAD R0, R17, UR4, RZ ;  /* 0x0000000411007c24 */ /* 0x001fce000f8e02ff */
.L_x_124:
[----:B------:R-:W-:-:S05]  /*0100*/  LEA R3, P0, R0, R13, 0x1 ;  /* 0x0000000d00037211 */ /* 0x000fca00078008ff */
[----:B------:R-:W-:Y:S01]  /*0110*/  IMAD.X R4, RZ, RZ, R15, P0 ;  /* 0x000000ffff047224 */ /* 0x000fe200000e060f */
[----:B------:R-:W-:-:S04]  /*0120*/  LEA R2, P0, R3, UR8, 0x2 ;  /* 0x0000000803027c11 */ /* 0x000fc8000f8010ff */
[----:B------:R-:W-:-:S05]  /*0130*/  LEA.HI.X R3, R3, UR9, R4, 0x2, P0 ;  /* 0x0000000903037c11 */ /* 0x000fca00080f1404 */
[----:B------:R0:W2:Y:S01]  /*0140*/  LDG.E.CONSTANT R6, desc[UR6][R2.64] ;  /* 0x0000000602067981 */ /* 0x0000a2000c1e9900 */
[----:B------:R-:W-:-:S04]  /*0150*/  LEA R4, P0, R17, R2, 0x2 ;  /* 0x0000000211047211 */ /* 0x000fc800078010ff */
[----:B------:R-:W-:-:S05]  /*0160*/  IADD3.X R5, R11, R3, RZ, P0, !PT ;  /* 0x000000030b057210 */ /* 0x000fca00007fe4ff */
[----:B------:R1:W3:Y:S01]  /*0170*/  LDG.E.CONSTANT R4, desc[UR6][R4.64] ;  /* 0x0000000604047981 */ /* 0x0002e2000c1e9900 */
[----:B------:R-:W-:-:S05]  /*0180*/  IADD3 R9, P0, R0, R13, RZ ;  /* 0x0000000d00097210 */ /* 0x000fca0007f1e0ff */
[----:B------:R-:W-:Y:S01]  /*0190*/  IMAD.X R10, RZ, RZ, R15, P0 ;  /* 0x000000ffff0a7224 */ /* 0x000fe200000e060f */
[----:B0-----:R-:W-:Y:S01]  /*01a0*/  LEA R2, P0, R9, UR10, 0x2 ;  /* 0x0000000a09027c11 */ /* 0x001fe2000f8010ff */
[----:B--2---:R-:W-:-:S04]  /*01b0*/  FMUL.FTZ R7, R6, R6 ;  /* 0x0000000606077220 */ /* 0x004fc80000410000 */
[----:B------:R-:W-:-:S04]  /*01c0*/  FMUL.FTZ R7, R6, R7 ;  /* 0x0000000706077220 */ /* 0x000fc80000410000 */
[----:B------:R-:W-:Y:S01]  /*01d0*/  FFMA.FTZ R7, R7, 0.044714998453855514526, R6 ;  /* 0x3d37271307077823 */ /* 0x000fe20000010006 */
[----:B------:R-:W-:-:S03]  /*01e0*/  FMUL.FTZ R6, R6, 0.5 ;  /* 0x3f00000006067820 */ /* 0x000fc60000410000 */
[----:B------:R-:W-:-:S06]  /*01f0*/  FMUL.FTZ R7, R7, 0.79788458347320556641 ;  /* 0x3f4c422a07077820 */ /* 0x000fcc0000410000 */
[----:B------:R-:W0:Y:S02]  /*0200*/  MUFU.TANH R7, R7 ;  /* 0x0000000700077308 */ /* 0x000e240000002400 */
[----:B0-----:R-:W-:-:S04]  /*0210*/  FADD.FTZ R3, R7, 1 ;  /* 0x3f80000007037421 */ /* 0x001fc80000010000 */
[----:B-1----:R-:W-:Y:S01]  /*0220*/  FMUL.FTZ R5, R6, R3 ;  /* 0x0000000306057220 */ /* 0x002fe20000410000 */
[----:B------:R-:W-:Y:S02]  /*0230*/  LEA.HI.X R3, R9, UR11, R10, 0x2, P0 ;  /* 0x0000000b09037c11 */ /* 0x000fe400080f140a */
[----:B------:R-:W-:Y:S01]  /*0240*/  IADD3 R13, P0, R13, UR5, RZ ;  /* 0x000000050d0d7c10 */ /* 0x000fe2000ff1e0ff */
[----:B---3--:R-:W-:-:S03]  /*0250*/  FMUL.FTZ R5, R4, R5 ;  /* 0x0000000504057220 */ /* 0x008fc60000410000 */
[----:B------:R-:W-:Y:S02]  /*0260*/  IADD3.X R15, RZ, R15, RZ, P0, !PT ;  /* 0x0000000fff0f7210 */ /* 0x000fe400007fe4ff */
[----:B------:R0:W-:Y:S01]  /*0270*/  STG.E desc[UR6][R2.64], R5 ;  /* 0x0000000502007986 */ /* 0x0001e2000c101906 */
[----:B------:R-:W-:-:S04]  /*0280*/  ISETP.GE.U32.AND P0, PT, R13, R17, PT ;  /* 0x000000110d00720c */ /* 0x000fc80003f06070 */
[----:B------:R-:W-:-:S13]  /*0290*/  ISETP.GE.AND.EX P0, PT, R15, R8, PT, P0 ;  /* 0x000000080f00720c */ /* 0x000fda0003f06300 */
[----:B0-----:R-:W-:Y:S05]  /*02a0*/  @!P0 BRA `(.L_x_124) ;  /* 0xfffffffc00948947 */ /* 0x001fea000383ffff */
[----:B------:R-:W-:Y:S05]  /*02b0*/  EXIT ;  /* 0x000000000000794d */ /* 0x000fea0003800000 */
.L_x_125:
        /* <DEDUP_REMOVED lines=12> */
.L_x_269:


//--------------------- .text._ZN4vllm18act_and_mul_kernelIN3c108BFloat16E14__nv_bfloat162XadL_ZNS_16gelu_tanh_kernelIS2_EET_RKS5_EEXadL_ZNS_23packed_gelu_tanh_kernelIS3_EES5_S7_EELb1ELb1ELb0EEEvPS5_PS6_i --------------------------
	.section	.text._ZN4vllm18act_and_mul_kernelIN3c108BFloat16E14__nv_bfloat162XadL_ZNS_16gelu_tanh_kernelIS2_EET_RKS5_EEXadL_ZNS_23packed_gelu_tanh_kernelIS3_EES5_S7_EELb1ELb1ELb0EEEvPS5_PS6_i,"ax",@progbits
	.align	128
        .global         _ZN4vllm18act_and_mul_kernelIN3c108BFloat16E14__nv_bfloat162XadL_ZNS_16gelu_tanh_kernelIS2_EET_RKS5_EEXadL_ZNS_23packed_gelu_tanh_kernelIS3_EES5_S7_EELb1ELb1ELb0EEEvPS5_PS6_i
        .type           _ZN4vllm18act_and_mul_kernelIN3c108BFloat16E14__nv_bfloat162XadL_ZNS_16gelu_tanh_kernelIS2_EET_RKS5_EEXadL_ZNS_23packed_gelu_tanh_kernelIS3_EES5_S7_EELb1ELb1ELb0EEEvPS5_PS6_i,@function
        .size           _ZN4vllm18act_and_mul_kernelIN3c108BFloat16E14__nv_bfloat162XadL_ZNS_16gelu_tanh_kernelIS2_EET_RKS5_EEXadL_ZNS_23packed_gelu_tanh_kernelIS3_EES5_S7_EELb1ELb1ELb0EEEvPS5_PS6_i,(.L_x_270 - _ZN4vllm18act_and_mul_kernelIN3c108BFloat16E14__nv_bfloat162XadL_ZNS_16gelu_tanh_kernelIS2_EET_RKS5_EEXadL_ZNS_23packed_gelu_tanh_kernelIS3_EES5_S7_EELb1ELb1ELb0EEEvPS5_PS6_i)
        .other          _ZN4vllm18act_and_mul_kernelIN3c108BFloat16E14__nv_bfloat162XadL_ZNS_16gelu_tanh_kernelIS2_EET_RKS5_EEXadL_ZNS_23packed_gelu_tanh_kernelIS3_EES5_S7_EELb1ELb1ELb0EEEvPS5_PS6_i,@"STO_CUDA_ENTRY STV_DEFAULT"
_ZN4vllm18act_and_mul_kernelIN3c108BFloat16E14__nv_bfloat162XadL_ZNS_16gelu_tanh_kernelIS2_EET_RKS5_EEXadL_ZNS_23packed_gelu_tanh_kernelIS3_EES5_S7_EELb1ELb1ELb0EEEvPS5_PS6_i:
.text._ZN4vllm18act_and_mul_kernelIN3c108BFloat16E14__nv_bfloat162XadL_ZNS_16gelu_tanh_kernelIS2_EET_RKS5_EEXadL_ZNS_23packed_gelu_tanh_kernelIS3_EES5_S7_EELb1ELb1ELb0EEEvPS5_PS6_i:
        /* <DEDUP_REMOVED lines=11> */
[----:B------:R-:W-:-:S06]  /*00b0*/  ULDC.64 UR6, c[0x0][0x208] ;  /* 0x0000820000067ab9 */ /* 0x000fcc0000000a00 */
[----:B------:R-:W2:Y:S01]  /*00c0*/  LDC.64 R14, c[0x0][0x210] ;  /* 0x00008400ff0e7b82 */ /* 0x000ea20000000a00 */
[----:B0-----:R-:W-:-:S04]  /*00d0*/  IMAD R5, R5, R13, RZ ;  /* 0x0000000d05057224 */ /* 0x001fc800078e02ff */
[C---:B--2---:R-:W-:Y:S01]  /*00e0*/  IMAD.WIDE.U32 R14, R5.reuse, 0x2, R14 ;  /* 0x00000002050e7825 */ /* 0x044fe200078e000e */
[----:B------:R-:W-:-:S05]  /*00f0*/  SHF.L.U32 R7, R5, 0x1, RZ ;  /* 0x0000000105077819 */ /* 0x000fca00000006ff */
[----:B-1----:R-:W-:-:S04]  /*0100*/  IMAD.WIDE.U32 R2, R7, 0x2, R2 ;  /* 0x0000000207027825 */ /* 0x002fc800078e0002 */
[----:B------:R-:W-:-:S07]  /*0110*/  IMAD.WIDE R12, R13, 0x2, R2 ;  /* 0x000000020d0c7825 */ /* 0x000fce00078e0202 */
.L_x_126:
[----:B0-----:R-:W-:-:S06]  /*0120*/  IMAD.WIDE R4, R17, 0x10, R2 ;  /* 0x0000001011047825 */ /* 0x001fcc00078e0202 */
[----:B------:R-:W2:Y:S01]  /*0130*/  LDG.E.128.CONSTANT R4, desc[UR6][R4.64] ;  /* 0x0000000604047981 */ /* 0x000ea2000c1e9d00 */
[----:B------:R-:W-:-:S06]  /*0140*/  IMAD.WIDE R8, R17, 0x10, R12 ;  /* 0x0000001011087825 */ /* 0x000fcc00078e020c */
[----:B------:R-:W3:Y:S01]  /*0150*/  LDG.E.128.CONSTANT R8, desc[UR6][R8.64] ;  /* 0x0000000608087981 */ /* 0x000ee2000c1e9d00 */
[----:B--2---:R-:W-:Y:S02]  /*0160*/  SHF.L.U32 R16, R4, 0x10, RZ ;  /* 0x0000001004107819 */ /* 0x004fe400000006ff */
[----:B------:R-:W-:-:S03]  /*0170*/  PRMT R4, R5, 0x7632, R4 ;  /* 0x0000763205047816 */ /* 0x000fc60000000004 */
[----:B------:R-:W-:Y:S01]  /*0180*/  FMUL.FTZ R19, R16, R16 ;  /* 0x0000001010137220 */ /* 0x000fe20000410000 */
[C---:B------:R-:W-:Y:S02]  /*0190*/  PRMT R25, R4.reuse, 0x7632, R25 ;  /* 0x0000763204197816 */ /* 0x040fe40000000019 */
[----:B------:R-:W-:Y:S01]  /*01a0*/  SHF.L.U32 R4, R4, 0x10, RZ ;  /* 0x0000001004047819 */ /* 0x000fe200000006ff */
[----:B------:R-:W-:Y:S01]  /*01b0*/  FMUL.FTZ R19, R16, R19 ;  /* 0x0000001310137220 */ /* 0x000fe20000410000 */
[----:B------:R-:W-:-:S03]  /*01c0*/  SHF.L.U32 R25, R25, 0x10, RZ ;  /* 0x0000001019197819 */ /* 0x000fc600000006ff */
[----:B------:R-:W-:Y:S01]  /*01d0*/  FFMA.FTZ R19, R19, 0.044714998453855514526, R16 ;  /* 0x3d37271313137823 */ /* 0x000fe20000010010 */
[----:B------:R-:W-:-:S03]  /*01e0*/  FMUL.FTZ R16, R16, 0.5 ;  /* 0x3f00000010107820 */ /* 0x000fc60000410000 */
[----:B------:R-:W-:Y:S01]  /*01f0*/  FMUL.FTZ R21, R19, 0.79788458347320556641 ;  /* 0x3f4c422a13157820 */ /* 0x000fe20000410000 */
[----:B------:R-:W-:Y:S02]  /*0200*/  SHF.L.U32 R19, R5, 0x10, RZ ;  /* 0x0000001005137819 */ /* 0x000fe400000006ff */
[----:B------:R-:W-:-:S03]  /*0210*/  SHF.L.U32 R5, R7, 0x10, RZ ;  /* 0x0000001007057819 */ /* 0x000fc600000006ff */
[----:B------:R-:W-:Y:S01]  /*0220*/  FMUL.FTZ R18, R19, R19 ;  /* 0x0000001313127220 */ /* 0x000fe20000410000 */
[----:B------:R-:W0:Y:S01]  /*0230*/  MUFU.TANH R21, R21 ;  /* 0x0000001500157308 */ /* 0x000e220000002400 */
[----:B------:R-:W-:Y:S02]  /*0240*/  FMUL.FTZ R22, R5, R5 ;  /* 0x0000000505167220 */ /* 0x000fe40000410000 */
[----:B------:R-:W-:Y:S02]  /*0250*/  FMUL.FTZ R18, R19, R18 ;  /* 0x0000001213127220 */ /* 0x000fe40000410000 */
[----:B------:R-:W-:Y:S02]  /*0260*/  FMUL.FTZ R22, R5, R22 ;  /* 0x0000001605167220 */ /* 0x000fe40000410000 */
[----:B------:R-:W-:Y:S01]  /*0270*/  FFMA.FTZ R20, R18, 0.044714998453855514526, R19 ;  /* 0x3d37271312147823 */ /* 0x000fe20000010013 */
[----:B------:R-:W-:Y:S01]  /*0280*/  FMUL.FTZ R19, R19, 0.5 ;  /* 0x3f00000013137820 */ /* 0x000fe20000410000 */
[----:B------:R-:W-:Y:S01]  /*0290*/  FFMA.FTZ R26, R22, 0.044714998453855514526, R5 ;  /* 0x3d372713161a7823 */ /* 0x000fe20000010005 */
[----:B------:R-:W-:Y:S01]  /*02a0*/  PRMT R22, R7, 0x7632, R22 ;  /* 0x0000763207167816 */ /* 0x000fe20000000016 */
[----:B------:R-:W-:Y:S01]  /*02b0*/  FMUL.FTZ R20, R20, 0.79788458347320556641 ;  /* 0x3f4c422a14147820 */ /* 0x000fe20000410000 */
[----:B------:R-:W-:Y:S01]  /*02c0*/  SHF.L.U32 R18, R6, 0x10, RZ ;  /* 0x0000001006127819 */ /* 0x000fe200000006ff */
[----:B------:R-:W-:Y:S01]  /*02d0*/  FMUL.FTZ R26, R26, 0.79788458347320556641 ;  /* 0x3f4c422a1a1a7820 */ /* 0x000fe20000410000 */
[----:B------:R-:W-:-:S03]  /*02e0*/  PRMT R6, R6, 0x7632, R6 ;  /* 0x0000763206067816 */ /* 0x000fc60000000006 */
[----:B------:R-:W1:Y:S01]  /*02f0*/  MUFU.TANH R20, R20 ;  /* 0x0000001400147308 */ /* 0x000e620000002400 */
[----:B0-----:R-:W-:Y:S01]  /*0300*/  FADD.FTZ R23, R21, 1 ;  /* 0x3f80000015177421 */ /* 0x001fe20000010000 */
[----:B------:R-:W-:Y:S01]  /*0310*/  SHF.L.U32 R6, R6, 0x10, RZ ;  /* 0x0000001006067819 */ /* 0x000fe200000006ff */
[----:B------:R-:W-:Y:S02]  /*0320*/  FMUL.FTZ R21, R4, R4 ;  /* 0x0000000404157220 */ /* 0x000fe40000410000 */
[----:B------:R-:W-:Y:S01]  /*0330*/  FMUL.FTZ R16, R16, R23 ;  /* 0x0000001710107220 */ /* 0x000fe20000410000 */
[----:B------:R-:W-:Y:S01]  /*0340*/  FMUL.FTZ R23, R18, R18 ;  /* 0x0000001212177220 */ /* 0x000fe20000410000 */
[----:B------:R-:W-:Y:S01]  /*0350*/  FMUL.FTZ R27, R6, R6 ;  /* 0x00000006061b7220 */ /* 0x000fe20000410000 */
[----:B------:R-:W-:Y:S01]  /*0360*/  FMUL.FTZ R21, R4, R21 ;  /* 0x0000001504157220 */ /* 0x000fe20000410000 */
[----:B------:R-:W0:Y:S01]  /*0370*/  MUFU.TANH R26, R26 ;  /* 0x0000001a001a7308 */ /* 0x000e220000002400 */
[----:B------:R-:W-:Y:S01]  /*0380*/  FMUL.FTZ R23, R18, R23 ;  /* 0x0000001712177220 */ /* 0x000fe20000410000 */
[----:B------:R-:W-:Y:S01]  /*0390*/  FMUL.FTZ R27, R6, R27 ;  /* 0x0000001b061b7220 */ /* 0x000fe20000410000 */
[----:B------:R-:W-:Y:S01]  /*03a0*/  FFMA.FTZ R21, R21, 0.044714998453855514526, R4 ;  /* 0x3d37271315157823 */ /* 0x000fe20000010004 */
[----:B------:R-:W-:Y:S01]  /*03b0*/  FMUL.FTZ R4, R4, 0.5 ;  /* 0x3f00000004047820 */ /* 0x000fe20000410000 */
[----:B------:R-:W-:Y:S01]  /*03c0*/  FFMA.FTZ R23, R23, 0.044714998453855514526, R18 ;  /* 0x3d37271317177823 */ /* 0x000fe20000010012 */
[----:B------:R-:W-:Y:S01]  /*03d0*/  FFMA.FTZ R27, R27, 0.044714998453855514526, R6 ;  /* 0x3d3727131b1b7823 */ /* 0x000fe20000010006 */
[----:B------:R-:W-:Y:S01]  /*03e0*/  FMUL.FTZ R18, R18, 0.5 ;  /* 0x3f00000012127820 */ /* 0x000fe20000410000 */
[----:B-1----:R-:W-:Y:S01]  /*03f0*/  FADD.FTZ R20, R20, 1 ;  /* 0x3f80000014147421 */ /* 0x002fe20000010000 */
[----:B------:R-:W-:Y:S01]  /*0400*/  FMUL.FTZ R23, R23, 0.79788458347320556641 ;  /* 0x3f4c422a17177820 */ /* 0x000fe20000410000 */
[----:B------:R-:W-:-:S02]  /*0410*/  FMUL.FTZ R6, R6, 0.5 ;  /* 0x3f00000006067820 */ /* 0x000fc40000410000 */
[----:B------:R-:W-:Y:S01]  /*0420*/  FMUL.FTZ R7, R19, R20 ;  /* 0x0000001413077220 */ /* 0x000fe20000410000 */
[----:B------:R-:W-:Y:S01]  /*0430*/  SHF.L.U32 R19, R22, 0x10, RZ ;  /* 0x0000001016137819 */ /* 0x000fe200000006ff */
[----:B------:R1:W2:Y:S01]  /*0440*/  MUFU.TANH R24, R23 ;  /* 0x0000001700187308 */ /* 0x0002a20000002400 */
[----:B------:R-:W-:Y:S01]  /*0450*/  FMUL.FTZ R20, R21, 0.79788458347320556641 ;  /* 0x3f4c422a15147820 */ /* 0x000fe20000410000 */
[----:B------:R-:W-:Y:S01]  /*0460*/  FMUL.FTZ R21, R27, 0.79788458347320556641 ;  /* 0x3f4c422a1b157820 */ /* 0x000fe20000410000 */
[----:B------:R-:W-:Y:S01]  /*0470*/  FMUL.FTZ R27, R5, 0.5 ;  /* 0x3f000000051b7820 */ /* 0x000fe20000410000 */
[----:B------:R-:W-:Y:S01]  /*0480*/  FMUL.FTZ R22, R19, R19 ;  /* 0x0000001313167220 */ /* 0x000fe20000410000 */
[----:B0-----:R-:W-:-:S03]  /*0490*/  FADD.FTZ R26, R26, 1 ;  /* 0x3f8000001a1a7421 */ /* 0x001fc60000010000 */
[----:B------:R-:W-:Y:S01]  /*04a0*/  FMUL.FTZ R28, R19, R22 ;  /* 0x00000016131c7220 */ /* 0x000fe20000410000 */
[C---:B------:R-:W-:Y:S01]  /*04b0*/  FMUL.FTZ R22, R25.reuse, R25 ;  /* 0x0000001919167220 */ /* 0x040fe20000410000 */
[----:B------:R-:W0:Y:S02]  /*04c0*/  MUFU.TANH R20, R20 ;  /* 0x0000001400147308 */ /* 0x000e240000002400 */
[----:B------:R-:W-:Y:S01]  /*04d0*/  FFMA.FTZ R28, R28, 0.044714998453855514526, R19 ;  /* 0x3d3727131c1c7823 */ /* 0x000fe20000010013 */
[----:B------:R-:W-:-:S03]  /*04e0*/  FMUL.FTZ R22, R25, R22 ;  /* 0x0000001619167220 */ /* 0x000fc60000410000 */
[----:B-1----:R-:W-:Y:S01]  /*04f0*/  FMUL.FTZ R23, R28, 0.79788458347320556641 ;  /* 0x3f4c422a1c177820 */ /* 0x002fe20000410000 */
[----:B------:R-:W-:Y:S01]  /*0500*/  FFMA.FTZ R22, R22, 0.044714998453855514526, R25 ;  /* 0x3d37271316167823 */ /* 0x000fe20000010019 */
[----:B------:R-:W1:Y:S01]  /*0510*/  MUFU.TANH R21, R21 ;  /* 0x0000001500157308 */ /* 0x000e620000002400 */
[----:B--2---:R-:W-:Y:S01]  /*0520*/  FADD.FTZ R5, R24, 1 ;  /* 0x3f80000018057421 */ /* 0x004fe20000010000 */
[----:B------:R-:W-:Y:S01]  /*0530*/  FMUL.FTZ R24, R19, 0.5 ;  /* 0x3f00000013187820 */ /* 0x000fe20000410000 */
[----:B------:R-:W-:Y:S01]  /*0540*/  FMUL.FTZ R22, R22, 0.79788458347320556641 ;  /* 0x3f4c422a16167820 */ /* 0x000fe20000410000 */
[----:B------:R-:W-:Y:S01]  /*0550*/  FMUL.FTZ R25, R25, 0.5 ;  /* 0x3f00000019197820 */ /* 0x000fe20000410000 */
[----:B------:R-:W-:Y:S01]  /*0560*/  FMUL.FTZ R5, R18, R5 ;  /* 0x0000000512057220 */ /* 0x000fe20000410000 */
[----:B------:R-:W-:Y:S02]  /*0570*/  FMUL.FTZ R18, R27, R26 ;  /* 0x0000001a1b127220 */ /* 0x000fe40000410000 */
[----:B------:R-:W2:Y:S01]  /*0580*/  MUFU.TANH R23, R23 ;  /* 0x0000001700177308 */ /* 0x000ea20000002400 */
[----:B0-----:R-:W-:-:S04]  /*0590*/  FADD.FTZ R19, R20, 1 ;  /* 0x3f80000014137421 */ /* 0x001fc80000010000 */
[----:B------:R-:W-:-:S03]  /*05a0*/  FMUL.FTZ R4, R4, R19 ;  /* 0x0000001304047220 */ /* 0x000fc60000410000 */
[----:B------:R-:W0:Y:S01]  /*05b0*/  MUFU.TANH R22, R22 ;  /* 0x0000001600167308 */ /* 0x000e220000002400 */
[----:B-1----:R-:W-:Y:S01]  /*05c0*/  FADD.FTZ R21, R21, 1 ;  /* 0x3f80000015157421 */ /* 0x002fe20000010000 */
[----:B------:R-:W-:-:S03]  /*05d0*/  F2FP.BF16.F32.PACK_AB R7, R4, R7 ;  /* 0x000000070407723e */ /* 0x000fc600000010ff */
[----:B------:R-:W-:-:S03]  /*05e0*/  FMUL.FTZ R6, R6, R21 ;  /* 0x0000001506067220 */ /* 0x000fc60000410000 */
[----:B---3--:R-:W-:Y:S01]  /*05f0*/  HFMA2.MMA.BF16_V2 R9, R7, R9, -RZ ;  /* 0x0000000907097235 */ /* 0x008fe200003000ff */
[----:B--2---:R-:W-:Y:S01]  /*0600*/  FADD.FTZ R23, R23, 1 ;  /* 0x3f80000017177421 */ /* 0x004fe20000010000 */
[----:B------:R-:W-:-:S03]  /*0610*/  F2FP.BF16.F32.PACK_AB R5, R6, R5 ;  /* 0x000000050605723e */ /* 0x000fc600000010ff */
[----:B------:R-:W-:Y:S02]  /*0620*/  FMUL.FTZ R23, R24, R23 ;  /* 0x0000001718177220 */ /* 0x000fe40000410000 */
[----:B------:R-:W-:Y:S02]  /*0630*/  HMUL2.BF16_V2 R10, R5, R10 ;  /* 0x0000000a050a7232 */ /* 0x000fe40000200000 */
[----:B0-----:R-:W-:Y:S01]  /*0640*/  FADD.FTZ R22, R22, 1 ;  /* 0x3f80000016167421 */ /* 0x001fe20000010000 */
[----:B------:R-:W-:-:S03]  /*0650*/  F2FP.BF16.F32.PACK_AB R18, R23, R18 ;  /* 0x000000121712723e */ /* 0x000fc600000010ff */
[----:B------:R-:W-:-:S03]  /*0660*/  FMUL.FTZ R25, R25, R22 ;  /* 0x0000001619197220 */ /* 0x000fc60000410000 */
[----:B------:R-:W-:Y:S02]  /*0670*/  HFMA2.MMA.BF16_V2 R11, R18, R11, -RZ ;  /* 0x0000000b120b7235 */ /* 0x000fe400003000ff */
[----:B------:R-:W-:-:S05]  /*0680*/  F2FP.BF16.F32.PACK_AB R4, R25, R16 ;  /* 0x000000101904723e */ /* 0x000fca00000010ff */
[----:B------:R-:W-:Y:S02]  /*0690*/  HMUL2.BF16_V2 R8, R4, R8 ;  /* 0x0000000804087232 */ /* 0x000fe40000200000 */
[C---:B------:R-:W-:Y:S01]  /*06a0*/  IMAD.WIDE R4, R17.reuse, 0x10, R14 ;  /* 0x0000001011047825 */ /* 0x040fe200078e020e */
[----:B------:R-:W-:-:S04]  /*06b0*/  IADD3 R17, R17, UR4, RZ ;  /* 0x0000000411117c10 */ /* 0x000fc8000fffe0ff */
[----:B------:R0:W-:Y:S01]  /*06c0*/  STG.E.128 desc[UR6][R4.64], R8 ;  /* 0x0000000804007986 */ /* 0x0001e2000c101d06 */
[----:B------:R-:W-:-:S13]  /*06d0*/  ISETP.GE.AND P0, PT, R17, R0, PT ;  /* 0x000000001100720c */ /* 0x000fda0003f06270 */
[----:B------:R-:W-:Y:S05]  /*06e0*/  @!P0 BRA `(.L_x_126) ;  /* 0xfffffff8008c8947 */ /* 0x000fea000383ffff */
[----:B------:R-:W-:Y:S05]  /*06f0*/  EXIT ;  /* 0x000000000000794d */ /* 0x000fea0003800000 */
.L_x_127:
        /* <DEDUP_REMOVED lines=16> */
.L_x_270:


//--------------------- .text._ZN4vllm18act_and_mul_kernelIN3c104HalfE7__half2XadL_ZNS_16gelu_tanh_kernelIS2_EET_RKS5_EEXadL_ZNS_23packed_gelu_tanh_kernelIS3_EES5_S7_EELb1ELb1ELb0EEEvPS5_PS6_i --------------------------
	.section	.text._ZN4vllm18act_and_mul_kernelIN3c104HalfE7__half2XadL_ZNS_16gelu_tanh_kernelIS2_EET_RKS5_EEXadL_ZNS_23packed_gelu_tanh_kernelIS3_EES5_S7_EELb1ELb1ELb0EEEvPS5_PS6_i,"ax",@progbits
	.align	128
        .global         _ZN4vllm18act_and_mul_kernelIN3c104HalfE7__half2XadL_ZNS_16gelu_tanh_kernelIS2_EET_RKS5_EEXadL_ZNS_23packed_gelu_tanh_kernelIS3_EES5_S7_EELb1ELb1ELb0EEEvPS5_PS6_i
        .type           _ZN4vllm18act_and_mul_kernelIN3c104HalfE7__half2XadL_ZNS_16gelu_tanh_kernelIS2_EET_RKS5_EEXadL_ZNS_23packed_gelu_tanh_kernelIS3_EES5_S7_EELb1ELb1ELb0EEEvPS5_PS6_i,@function
        .size           _ZN4vllm18act_and_mul_kernelIN3c104HalfE7__half2XadL_ZNS_16gelu_tanh_kernelIS2_EET_RKS5_EEXadL_ZNS_23packed_gelu_tanh_kernelIS3_EES5_S7_EELb1ELb1ELb0EEEvPS5_PS6_i,(.L_x_271 - _ZN4vllm18act_and_mul_kernelIN3c104HalfE7__half2XadL_ZNS_16gelu_tanh_kernelIS2_EET_RKS5_EEXadL_ZNS_23packed_gelu_tanh_kernelIS3_EES5_S7_EELb1ELb1ELb0EEEvPS5_PS6_i)
        .other          _ZN4vllm18act_and_mul_kernelIN3c104HalfE7__half2XadL_ZNS_16gelu_tanh_kernelIS2_EET_RKS5_EEXadL_ZNS_23packed_gelu_tanh_kernelIS3_EES5_S7_EELb1ELb1ELb0EEEvPS5_PS6_i,@"STO_CUDA_ENTRY STV_DEFAULT"
_ZN4vllm18act_and_mul_kernelIN3c104HalfE7__half2XadL_ZNS_16gelu_tanh_kernelIS2_EET_RKS5_EEXadL_ZNS_23packed_gelu_tanh_kernelIS3_EES5_S7_EELb1ELb1ELb0EEEvPS5_PS6_i:
.text._ZN4vllm18act_and_mul_kernelIN3c104HalfE7__half2XadL_ZNS_16gelu_tanh_kernelIS2_EET_RKS5_EEXadL_ZNS_23packed_gelu_tanh_kernelIS3_EES5_S7_EELb1ELb1ELb0EEEvPS5_PS6_i:
        /* <DEDUP_REMOVED lines=18> */
.L_x_128:
[----:B0-----:R-:W-:-:S06]  /*0120*/  IMAD.WIDE R4, R17, 0x10, R2 ;  /* 0x0000001011047825 */ /* 0x001fcc00078e0202 */
[----:B------:R-:W2:Y:S01]  /*0130*/  LDG.E.128.CONSTANT R4, desc[UR6][R4.64] ;  /* 0x0000000604047981 */ /* 0x000ea2000c1e9d00 */
[----:B------:R-:W-:-:S06]  /*0140*/  IMAD.WIDE R8, R17, 0x10, R12 ;  /* 0x0000001011087825 */ /* 0x000fcc00078e020c */
[----:B------:R-:W3:Y:S01]  /*0150*/  LDG.E.128.CONSTANT R8, desc[UR6][R8.64] ;  /* 0x0000000608087981 */ /* 0x000ee2000c1e9d00 */
[--C-:B--2---:R-:W-:Y:S02]  /*0160*/  HADD2.F32 R16, -RZ, R4.reuse.H0_H0 ;  /* 0x20000004ff107230 */ /* 0x104fe40000004100 */
[--C-:B------:R-:W-:Y:S02]  /*0170*/  HADD2.F32 R20, -RZ, R5.reuse.H0_H0 ;  /* 0x20000005ff147230 */ /* 0x100fe40000004100 */
[----:B------:R-:W-:Y:S02]  /*0180*/  HADD2.F32 R18, -RZ, R5.H1_H1 ;  /* 0x30000005ff127230 */ /* 0x000fe40000004100 */
[C---:B------:R-:W-:Y:S01]  /*0190*/  FMUL.FTZ R19, R16.reuse, R16 ;  /* 0x0000001010137220 */ /* 0x040fe20000410000 */
[----:B------:R-:W-:Y:S01]  /*01a0*/  FMUL.FTZ R5, R16, 0.5 ;  /* 0x3f00000010057820 */ /* 0x000fe20000410000 */
[----:B------:R-:W-:Y:S01]  /*01b0*/  FMUL.FTZ R21, R20, R20 ;  /* 0x0000001414157220 */ /* 0x000fe20000410000 */
[----:B------:R-:W-:-:S02]  /*01c0*/  HADD2.F32 R24, -RZ, R4.H1_H1 ;  /* 0x30000004ff187230 */ /* 0x000fc40000004100 */
[----:B------:R-:W-:Y:S01]  /*01d0*/  FMUL.FTZ R19, R16, R19 ;  /* 0x0000001310137220 */ /* 0x000fe20000410000 */
[----:B------:R-:W-:Y:S01]  /*01e0*/  FMUL.FTZ R23, R18, R18 ;  /* 0x0000001212177220 */ /* 0x000fe20000410000 */
[----:B------:R-:W-:Y:S02]  /*01f0*/  FMUL.FTZ R21, R20, R21 ;  /* 0x0000001514157220 */ /* 0x000fe40000410000 */
[----:B------:R-:W-:Y:S01]  /*0200*/  FFMA.FTZ R19, R19, 0.044714998453855514526, R16 ;  /* 0x3d37271313137823 */ /* 0x000fe20000010010 */
[----:B------:R-:W-:Y:S01]  /*0210*/  FMUL.FTZ R23, R18, R23 ;  /* 0x0000001712177220 */ /* 0x000fe20000410000 */
[----:B------:R-:W-:Y:S01]  /*0220*/  FFMA.FTZ R21, R21, 0.044714998453855514526, R20 ;  /* 0x3d37271315157823 */ /* 0x000fe20000010014 */
[--C-:B------:R-:W-:Y:S02]  /*0230*/  HADD2.F32 R16, -RZ, R6.reuse.H0_H0 ;  /* 0x20000006ff107230 */ /* 0x100fe40000004100 */
[----:B------:R-:W-:Y:S01]  /*0240*/  FMUL.FTZ R19, R19, 0.79788458347320556641 ;  /* 0x3f4c422a13137820 */ /* 0x000fe20000410000 */
[----:B------:R-:W-:-:S02]  /*0250*/  HADD2.F32 R6, -RZ, R6.H1_H1 ;  /* 0x30000006ff067230 */ /* 0x000fc40000004100 */
[----:B------:R-:W-:Y:S01]  /*0260*/  FMUL.FTZ R21, R21, 0.79788458347320556641 ;  /* 0x3f4c422a15157820 */ /* 0x000fe20000410000 */
[----:B------:R-:W-:Y:S01]  /*0270*/  FFMA.FTZ R23, R23, 0.044714998453855514526, R18 ;  /* 0x3d37271317177823 */ /* 0x000fe20000010012 */
[----:B------:R-:W-:Y:S01]  /*0280*/  FMUL.FTZ R25, R16, R16 ;  /* 0x0000001010197220 */ /* 0x000fe20000410000 */
[----:B------:R-:W-:Y:S01]  /*0290*/  FMUL.FTZ R18, R18, 0.5 ;  /* 0x3f00000012127820 */ /* 0x000fe20000410000 */
[----:B------:R-:W0:Y:S02]  /*02a0*/  MUFU.TANH R19, R19 ;  /* 0x0000001300137308 */ /* 0x000e240000002400 */
[----:B------:R-:W-:-:S04]  /*02b0*/  FMUL.FTZ R25, R16, R25 ;  /* 0x0000001910197220 */ /* 0x000fc80000410000 */
[----:B------:R-:W-:Y:S01]  /*02c0*/  FFMA.FTZ R25, R25, 0.044714998453855514526, R16 ;  /* 0x3d37271319197823 */ /* 0x000fe20000010010 */
[----:B------:R-:W-:Y:S01]  /*02d0*/  FMUL.FTZ R16, R16, 0.5 ;  /* 0x3f00000010107820 */ /* 0x000fe20000410000 */
[----:B------:R-:W1:Y:S02]  /*02e0*/  MUFU.TANH R21, R21 ;  /* 0x0000001500157308 */ /* 0x000e640000002400 */
[----:B------:R-:W-:-:S06]  /*02f0*/  FMUL.FTZ R25, R25, 0.79788458347320556641 ;  /* 0x3f4c422a19197820 */ /* 0x000fcc0000410000 */
[----:B------:R-:W2:Y:S01]  /*0300*/  MUFU.TANH R25, R25 ;  /* 0x0000001900197308 */ /* 0x000ea20000002400 */
[----:B0-----:R-:W-:Y:S01]  /*0310*/  FADD.FTZ R22, R19, 1 ;  /* 0x3f80000013167421 */ /* 0x001fe20000010000 */
[--C-:B------:R-:W-:Y:S02]  /*0320*/  HADD2.F32 R19, -RZ, R7.reuse.H0_H0 ;  /* 0x20000007ff137230 */ /* 0x100fe40000004100 */
[----:B------:R-:W-:Y:S02]  /*0330*/  HADD2.F32 R7, -RZ, R7.H1_H1 ;  /* 0x30000007ff077230 */ /* 0x000fe40000004100 */
[----:B------:R-:W-:Y:S01]  /*0340*/  FMUL.FTZ R5, R5, R22 ;  /* 0x0000001605057220 */ /* 0x000fe20000410000 */
[----:B------:R-:W-:Y:S01]  /*0350*/  FMUL.FTZ R22, R20, 0.5 ;  /* 0x3f00000014167820 */ /* 0x000fe20000410000 */
[----:B------:R-:W-:Y:S01]  /*0360*/  FMUL.FTZ R20, R23, 0.79788458347320556641 ;  /* 0x3f4c422a17147820 */ /* 0x000fe20000410000 */
[----:B------:R-:W-:Y:S01]  /*0370*/  FMUL.FTZ R23, R6, R6 ;  /* 0x0000000606177220 */ /* 0x000fe20000410000 */
[----:B-1----:R-:W-:Y:S01]  /*0380*/  FADD.FTZ R21, R21, 1 ;  /* 0x3f80000015157421 */ /* 0x002fe20000010000 */
[----:B------:R-:W-:-:S02]  /*0390*/  FMUL.FTZ R26, R7, R7 ;  /* 0x00000007071a7220 */ /* 0x000fc40000410000 */
[----:B------:R-:W-:Y:S01]  /*03a0*/  FMUL.FTZ R23, R6, R23 ;  /* 0x0000001706177220 */ /* 0x000fe20000410000 */
[----:B------:R-:W-:Y:S01]  /*03b0*/  FMUL.FTZ R21, R22, R21 ;  /* 0x0000001516157220 */ /* 0x000fe20000410000 */
[----:B------:R-:W-:Y:S01]  /*03c0*/  FMUL.FTZ R22, R19, R19 ;  /* 0x0000001313167220 */ /* 0x000fe20000410000 */
[----:B------:R-:W-:Y:S01]  /*03d0*/  FMUL.FTZ R28, R7, R26 ;  /* 0x0000001a071c7220 */ /* 0x000fe20000410000 */
[----:B------:R-:W-:Y:S01]  /*03e0*/  FFMA.FTZ R23, R23, 0.044714998453855514526, R6 ;  /* 0x3d37271317177823 */ /* 0x000fe20000010006 */
[----:B------:R-:W-:Y:S01]  /*03f0*/  MUFU.TANH R20, R20 ;  /* 0x0000001400147308 */ /* 0x000fe20000002400 */
[----:B------:R-:W-:Y:S01]  /*0400*/  FMUL.FTZ R22, R19, R22 ;  /* 0x0000001613167220 */ /* 0x000fe20000410000 */
[----:B------:R-:W-:Y:S01]  /*0410*/  FFMA.FTZ R28, R28, 0.044714998453855514526, R7 ;  /* 0x3d3727131c1c7823 */ /* 0x000fe20000010007 */
[----:B------:R-:W-:Y:S01]  /*0420*/  FMUL.FTZ R4, R23, 0.79788458347320556641 ;  /* 0x3f4c422a17047820 */ /* 0x000fe20000410000 */
[----:B------:R-:W-:Y:S01]  /*0430*/  FMUL.FTZ R23, R24, R24 ;  /* 0x0000001818177220 */ /* 0x000fe20000410000 */
[----:B------:R-:W-:Y:S01]  /*0440*/  FFMA.FTZ R22, R22, 0.044714998453855514526, R19 ;  /* 0x3d37271316167823 */ /* 0x000fe20000010013 */
[----:B------:R-:W-:Y:S01]  /*0450*/  FMUL.FTZ R27, R28, 0.79788458347320556641 ;  /* 0x3f4c422a1c1b7820 */ /* 0x000fe20000410000 */
[----:B--2---:R-:W-:Y:S01]  /*0460*/  FADD.FTZ R25, R25, 1 ;  /* 0x3f80000019197421 */ /* 0x004fe20000010000 */
[----:B------:R-:W-:Y:S01]  /*0470*/  FMUL.FTZ R23, R24, R23 ;  /* 0x0000001718177220 */ /* 0x000fe20000410000 */
[----:B------:R-:W-:Y:S01]  /*0480*/  FMUL.FTZ R26, R22, 0.79788458347320556641 ;  /* 0x3f4c422a161a7820 */ /* 0x000fe20000410000 */
[----:B------:R-:W0:Y:S01]  /*0490*/  MUFU.TANH R4, R4 ;  /* 0x0000000400047308 */ /* 0x000e220000002400 */
[----:B------:R-:W-:Y:S01]  /*04a0*/  FMUL.FTZ R19, R19, 0.5 ;  /* 0x3f00000013137820 */ /* 0x000fe20000410000 */
[----:B------:R-:W-:Y:S01]  /*04b0*/  FFMA.FTZ R22, R23, 0.044714998453855514526, R24 ;  /* 0x3d37271317167823 */ /* 0x000fe20000010018 */
[----:B------:R-:W-:Y:S01]  /*04c0*/  FMUL.FTZ R16, R16, R25 ;  /* 0x0000001910107220 */ /* 0x000fe20000410000 */
[----:B------:R-:W-:Y:S01]  /*04d0*/  FMUL.FTZ R24, R24, 0.5 ;  /* 0x3f00000018187820 */ /* 0x000fe20000410000 */
[----:B------:R-:W-:Y:S01]  /*04e0*/  FMUL.FTZ R6, R6, 0.5 ;  /* 0x3f00000006067820 */ /* 0x000fe20000410000 */
[----:B------:R-:W-:-:S02]  /*04f0*/  FMUL.FTZ R22, R22, 0.79788458347320556641 ;  /* 0x3f4c422a16167820 */ /* 0x000fc40000410000 */
[----:B------:R-:W1:Y:S08]  /*0500*/  MUFU.TANH R26, R26 ;  /* 0x0000001a001a7308 */ /* 0x000e700000002400 */
[----:B------:R-:W2:Y:S01]  /*0510*/  MUFU.TANH R23, R27 ;  /* 0x0000001b00177308 */ /* 0x000ea20000002400 */
[----:B0-----:R-:W-:-:S04]  /*0520*/  FADD.FTZ R25, R4, 1 ;  /* 0x3f80000004197421 */ /* 0x001fc80000010000 */
[----:B------:R-:W-:-:S03]  /*0530*/  FMUL.FTZ R25, R6, R25 ;  /* 0x0000001906197220 */ /* 0x000fc60000410000 */
[----:B------:R-:W0:Y:S01]  /*0540*/  MUFU.TANH R22, R22 ;  /* 0x0000001600167308 */ /* 0x000e220000002400 */
[----:B-1----:R-:W-:Y:S01]  /*0550*/  FADD.FTZ R28, R26, 1 ;  /* 0x3f8000001a1c7421 */ /* 0x002fe20000010000 */
[----:B------:R-:W-:Y:S01]  /*0560*/  FMUL.FTZ R26, R7, 0.5 ;  /* 0x3f000000071a7820 */ /* 0x000fe20000410000 */
[----:B------:R-:W-:Y:S02]  /*0570*/  F2FP.F16.F32.PACK_AB R16, R25, R16 ;  /* 0x000000101910723e */ /* 0x000fe400000000ff */
[----:B------:R-:W-:-:S03]  /*0580*/  FMUL.FTZ R19, R19, R28 ;  /* 0x0000001c13137220 */ /* 0x000fc60000410000 */
[----:B---3--:R-:W-:Y:S02]  /*0590*/  HMUL2 R10, R16, R10 ;  /* 0x0000000a100a7232 */ /* 0x008fe40000000000 */
[----:B--2---:R-:W-:Y:S01]  /*05a0*/  FADD.FTZ R27, R23, 1 ;  /* 0x3f800000171b7421 */ /* 0x004fe20000010000 */
[----:B------:R-:W-:-:S03]  /*05b0*/  FADD.FTZ R23, R20, 1 ;  /* 0x3f80000014177421 */ /* 0x000fc60000010000 */
[----:B------:R-:W-:Y:S01]  /*05c0*/  FMUL.FTZ R26, R26, R27 ;  /* 0x0000001b1a1a7220 */ /* 0x000fe20000410000 */
[----:B------:R-:W-:Y:S01]  /*05d0*/  FMUL.FTZ R18, R18, R23 ;  /* 0x0000001712127220 */ /* 0x000fe20000410000 */
[----:B0-----:R-:W-:-:S03]  /*05e0*/  FADD.FTZ R7, R22, 1 ;  /* 0x3f80000016077421 */ /* 0x001fc60000010000 */
[----:B------:R-:W-:Y:S02]  /*05f0*/  F2FP.F16.F32.PACK_AB R19, R26, R19 ;  /* 0x000000131a13723e */ /* 0x000fe400000000ff */
[----:B------:R-:W-:Y:S01]  /*0600*/  F2FP.F16.F32.PACK_AB R18, R18, R21 ;  /* 0x000000151212723e */ /* 0x000fe200000000ff */
[----:B------:R-:W-:-:S03]  /*0610*/  FMUL.FTZ R24, R24, R7 ;  /* 0x0000000718187220 */ /* 0x000fc60000410000 */
[----:B------:R-:W-:Y:S02]  /*0620*/  HFMA2.MMA R11, R19, R11, -RZ ;  /* 0x0000000b130b7235 */ /* 0x000fe400001000ff */
[----:B------:R-:W-:Y:S01]  /*0630*/  F2FP.F16.F32.PACK_AB R4, R24, R5 ;  /* 0x000000051804723e */ /* 0x000fe200000000ff */
[----:B------:R-:W-:-:S04]  /*0640*/  HFMA2.MMA R9, R18, R9, -RZ ;  /* 0x0000000912097235 */ /* 0x000fc800001000ff */
[----:B------:R-:W-:Y:S02]  /*0650*/  HMUL2 R8, R4, R8 ;  /* 0x0000000804087232 */ /* 0x000fe40000000000 */
[C---:B------:R-:W-:Y:S01]  /*0660*/  IMAD.WIDE R4, R17.reuse, 0x10, R14 ;  /* 0x0000001011047825 */ /* 0x040fe200078e020e */
[----:B------:R-:W-:-:S04]  /*0670*/  IADD3 R17, R17, UR4, RZ ;  /* 0x0000000411117c10 */ /* 0x000fc8000fffe0ff */
[----:B------:R0:W-:Y:S01]  /*0680*/  STG.E.128 desc[UR6][R4.64], R8 ;  /* 0x0000000804007986 */ /* 0x0001e2000c101d06 */
[----:B------:R-:W-:-:S13]  /*0690*/  ISETP.GE.AND P0, PT, R17, R0, PT ;  /* 0x000000001100720c */ /* 0x000fda0003f06270 */
[----:B------:R-:W-:Y:S05]  /*06a0*/  @!P0 BRA `(.L_x_128) ;  /* 0xfffffff8009c8947 */ /* 0x000fea000383ffff */
[----:B------:R-:W-:Y:S05]  /*06b0*/  EXIT ;  /* 0x000000000000794d */ /* 0x000fea0003800000 */
.L_x_129:
        /* <DEDUP_REMOVED lines=12> */
.L_x_271:


//--------------------- .text._ZN4vllm18act_and_mul_kernelIf6float2XadL_ZNS_16gelu_tanh_kernelIfEET_RKS3_EEXadL_ZNS_23packed_gelu_tanh_kernelIS1_EES3_S5_EELb1ELb1ELb0EEEvPS3_PS4_i --------------------------
	.section	.text._ZN4vllm18act_and_mul_kernelIf6float2XadL_ZNS_16gelu_tanh_kernelIfEET_RKS3_EEXadL_ZNS_23packed_gelu_tanh_kernelIS1_EES3_S5_EELb1ELb1ELb0EEEvPS3_PS4_i,"ax",@progbits
	.align	128
        .global         _ZN4vllm18act_and_mul_kernelIf6float2XadL_ZNS_16gelu_tanh_kernelIfEET_RKS3_EEXadL_ZNS_23packed_gelu_tanh_kernelIS1_EES3_S5_EELb1ELb1ELb0EEEvPS3_PS4_i
        .type           _ZN4vllm18act_and_mul_kernelIf6float2XadL_ZNS_16gelu_tanh_kernelIfEET_RKS3_EEXadL_ZNS_23packed_gelu_tanh_kernelIS1_EES3_S5_EELb1ELb1ELb0EEEvPS3_PS4_i,@function
        .size           _ZN4vllm18act_and_mul_kernelIf6float2XadL_ZNS_16gelu_tanh_kernelIfEET_RKS3_EEXadL_ZNS_23packed_gelu_tanh_kernelIS1_EES3_S5_EELb1ELb1ELb0EEEvPS3_PS4_i,(.L_x_272 - _ZN4vllm18act_and_mul_kernelIf6float2XadL_ZNS_16gelu_tanh_kernelIfEET_RKS3_EEXadL_ZNS_23packed_gelu_tanh_kernelIS1_EES3_S5_EELb1ELb1ELb0EEEvPS3_PS4_i)
        .other          _ZN4vllm18act_and_mul_kernelIf6float2XadL_ZNS_16gelu_tanh_kernelIfEET_RKS3_EEXadL_ZNS_23packed_gelu_tanh_kernelIS1_EES3_S5_EELb1ELb1ELb0EEEvPS3_PS4_i,@"STO_CUDA_ENTRY STV_DEFAULT"
_ZN4vllm18act_and_mul_kernelIf6float2XadL_ZNS_16gelu_tanh_kernelIfEET_RKS3_EEXadL_ZNS_23packed_gelu_tanh_kernelIS1_EES3_S5_EELb1ELb1ELb0EEEvPS3_PS4_i:
.text._ZN4vllm18act_and_mul_kernelIf6float2XadL_ZNS_16gelu_tanh_kernelIfEET_RKS3_EEXadL_ZNS_23packed_gelu_tanh_kernelIS1_EES3_S5_EELb1ELb1ELb0EEEvPS3_PS4_i:
        /* <DEDUP_REMOVED lines=18> */
.L_x_130:
[----:B0-----:R-:W-:-:S06]  /*0120*/  IMAD.WIDE R4, R17, 0x10, R2 ;  /* 0x0000001011047825 */ /* 0x001fcc00078e0202 */
[----:B------:R-:W2:Y:S01]  /*0130*/  LDG.E.128.CONSTANT R4, desc[UR6][R4.64] ;  /* 0x0000000604047981 */ /* 0x000ea2000c1e9d00 */
[----:B------:R-:W-:-:S06]  /*0140*/  IMAD.WIDE R8, R17, 0x10, R12 ;  /* 0x0000001011087825 */ /* 0x000fcc00078e020c */
[----:B------:R-:W3:Y:S01]  /*0150*/  LDG.E.128.CONSTANT R8, desc[UR6][R8.64] ;  /* 0x0000000608087981 */ /* 0x000ee2000c1e9d00 */
[C---:B--2---:R-:W-:Y:S01]  /*0160*/  FMUL.FTZ R19, R6.reuse, R6 ;  /* 0x0000000606137220 */ /* 0x044fe20000410000 */
[----:B------:R-:W-:Y:S01]  /*0170*/  FMUL.FTZ R18, R7, R7 ;  /* 0x0000000707127220 */ /* 0x000fe20000410000 */
[----:B------:R-:W-:Y:S01]  /*0180*/  FMUL.FTZ R16, R5, R5 ;  /* 0x0000000505107220 */ /* 0x000fe20000410000 */
[C---:B------:R-:W-:Y:S01]  /*0190*/  FMUL.FTZ R23, R7.reuse, 0.5 ;  /* 0x3f00000007177820 */ /* 0x040fe20000410000 */
[----:B------:R-:W-:Y:S01]  /*01a0*/  FMUL.FTZ R19, R6, R19 ;  /* 0x0000001306137220 */ /* 0x000fe20000410000 */
[----:B------:R-:W-:Y:S01]  /*01b0*/  FMUL.FTZ R20, R7, R18 ;  /* 0x0000001207147220 */ /* 0x000fe20000410000 */
[----:B------:R-:W-:Y:S02]  /*01c0*/  FMUL.FTZ R16, R5, R16 ;  /* 0x0000001005107220 */ /* 0x000fe40000410000 */
[----:B------:R-:W-:Y:S01]  /*01d0*/  FFMA.FTZ R19, R19, 0.044714998453855514526, R6 ;  /* 0x3d37271313137823 */ /* 0x000fe20000010006 */
[----:B------:R-:W-:Y:S01]  /*01e0*/  FFMA.FTZ R20, R20, 0.044714998453855514526, R7 ;  /* 0x3d37271314147823 */ /* 0x000fe20000010007 */
[----:B------:R-:W-:Y:S01]  /*01f0*/  FFMA.FTZ R16, R16, 0.044714998453855514526, R5 ;  /* 0x3d37271310107823 */ /* 0x000fe20000010005 */
[----:B------:R-:W-:Y:S01]  /*0200*/  FMUL.FTZ R6, R6, 0.5 ;  /* 0x3f00000006067820 */ /* 0x000fe20000410000 */
[----:B------:R-:W-:Y:S01]  /*0210*/  FMUL.FTZ R18, R19, 0.79788458347320556641 ;  /* 0x3f4c422a13127820 */ /* 0x000fe20000410000 */
[----:B------:R-:W-:Y:S01]  /*0220*/  FMUL.FTZ R19, R4, R4 ;  /* 0x0000000404137220 */ /* 0x000fe20000410000 */
[----:B------:R-:W-:Y:S01]  /*0230*/  FMUL.FTZ R16, R16, 0.79788458347320556641 ;  /* 0x3f4c422a10107820 */ /* 0x000fe20000410000 */
[----:B------:R-:W-:Y:S01]  /*0240*/  FMUL.FTZ R22, R20, 0.79788458347320556641 ;  /* 0x3f4c422a14167820 */ /* 0x000fe20000410000 */
[----:B------:R-:W-:Y:S01]  /*0250*/  FMUL.FTZ R20, R5, 0.5 ;  /* 0x3f00000005147820 */ /* 0x000fe20000410000 */
[C---:B------:R-:W-:Y:S01]  /*0260*/  FMUL.FTZ R19, R4.reuse, R19 ;  /* 0x0000001304137220 */ /* 0x040fe20000410000 */
[----:B------:R-:W0:Y:S03]  /*0270*/  MUFU.TANH R18, R18 ;  /* 0x0000001200127308 */ /* 0x000e260000002400 */
[----:B------:R-:W-:Y:S01]  /*0280*/  FFMA.FTZ R19, R19, 0.044714998453855514526, R4 ;  /* 0x3d37271313137823 */ /* 0x000fe20000010004 */
[----:B------:R-:W-:-:S03]  /*0290*/  FMUL.FTZ R4, R4, 0.5 ;  /* 0x3f00000004047820 */ /* 0x000fc60000410000 */
[----:B------:R-:W-:Y:S01]  /*02a0*/  FMUL.FTZ R19, R19, 0.79788458347320556641 ;  /* 0x3f4c422a13137820 */ /* 0x000fe20000410000 */
[----:B------:R-:W1:Y:S08]  /*02b0*/  MUFU.TANH R16, R16 ;  /* 0x0000001000107308 */ /* 0x000e700000002400 */
[----:B------:R-:W2:Y:S01]  /*02c0*/  MUFU.TANH R19, R19 ;  /* 0x0000001300137308 */ /* 0x000ea20000002400 */
[----:B0-----:R-:W-:-:S04]  /*02d0*/  FADD.FTZ R21, R18, 1 ;  /* 0x3f80000012157421 */ /* 0x001fc80000010000 */
[----:B------:R-:W-:-:S03]  /*02e0*/  FMUL.FTZ R21, R6, R21 ;  /* 0x0000001506157220 */ /* 0x000fc60000410000 */
[----:B------:R-:W0:Y:S01]  /*02f0*/  MUFU.TANH R22, R22 ;  /* 0x0000001600167308 */ /* 0x000e220000002400 */
[----:B-1----:R-:W-:Y:S01]  /*0300*/  FADD.FTZ R7, R16, 1 ;  /* 0x3f80000010077421 */ /* 0x002fe20000010000 */
[----:B---3--:R-:W-:-:S03]  /*0310*/  FMUL.FTZ R10, R10, R21 ;  /* 0x000000150a0a7220 */ /* 0x008fc60000410000 */
[----:B------:R-:W-:Y:S01]  /*0320*/  FMUL.FTZ R20, R20, R7 ;  /* 0x0000000714147220 */ /* 0x000fe20000410000 */
[----:B--2---:R-:W-:-:S03]  /*0330*/  FADD.FTZ R5, R19, 1 ;  /* 0x3f80000013057421 */ /* 0x004fc60000010000 */
[----:B------:R-:W-:Y:S01]  /*0340*/  FMUL.FTZ R9, R9, R20 ;  /* 0x0000001409097220 */ /* 0x000fe20000410000 */
[----:B------:R-:W-:Y:S01]  /*0350*/  FMUL.FTZ R5, R4, R5 ;  /* 0x0000000504057220 */ /* 0x000fe20000410000 */
[----:B0-----:R-:W-:-:S03]  /*0360*/  FADD.FTZ R24, R22, 1 ;  /* 0x3f80000016187421 */ /* 0x001fc60000010000 */
[----:B------:R-:W-:Y:S01]  /*0370*/  FMUL.FTZ R8, R8, R5 ;  /* 0x0000000508087220 */ /* 0x000fe20000410000 */
[C---:B------:R-:W-:Y:S01]  /*0380*/  IMAD.WIDE R4, R17.reuse, 0x10, R14 ;  /* 0x0000001011047825 */ /* 0x040fe200078e020e */
[----:B------:R-:W-:-:S03]  /*0390*/  IADD3 R17, R17, UR4, RZ ;  /* 0x0000000411117c10 */ /* 0x000fc6000fffe0ff */
[----:B------:R-:W-:Y:S01]  /*03a0*/  FMUL.FTZ R24, R23, R24 ;  /* 0x0000001817187220 */ /* 0x000fe20000410000 */
[----:B------:R-:W-:-:S03]  /*03b0*/  ISETP.GE.AND P0, PT, R17, R0, PT ;  /* 0x000000001100720c */ /* 0x000fc60003f06270 */
[----:B------:R-:W-:-:S05]  /*03c0*/  FMUL.FTZ R11, R11, R24 ;  /* 0x000000180b0b7220 */ /* 0x000fca0000410000 */
[----:B------:R0:W-:Y:S05]  /*03d0*/  STG.E.128 desc[UR6][R4.64], R8 ;  /* 0x0000000804007986 */ /* 0x0001ea000c101d06 */
[----:B------:R-:W-:Y:S05]  /*03e0*/  @!P0 BRA `(.L_x_130) ;  /* 0xfffffffc004c8947 */ /* 0x000fea000383ffff */
[----:B------:R-:W-:Y:S05]  /*03f0*/  EXIT ;  /* 0x000000000000794d */ /* 0x000fea0003800000 */
.L_x_131:
        /* <DEDUP_REMOVED lines=16> */
.L_x_272:


//--------------------- .text._ZN4vllm18act_and_mul_kernelIN3c108BFloat16E14__nv_bfloat162XadL_ZNS_16gelu_tanh_kernelIS2_EET_RKS5_EEXadL_ZNS_23packed_gelu_tanh_kernelIS3_EES5_S7_EELb1ELb1ELb1EEEvPS5_PS6_i --------------------------
	.section	.text._ZN4vllm18act_and_mul_kernelIN3c108BFloat16E14__nv_bfloat162XadL_ZNS_16gelu_tanh_kernelIS2_EET_RKS5_EEXadL_ZNS_23packed_gelu_tanh_kernelIS3_EES5_S7_EELb1ELb1ELb1EEEvPS5_PS6_i,"ax",@progbits
	.align	128
        .global         _ZN4vllm18act_and_mul_kernelIN3c108BFloat16E14__nv_bfloat162XadL_ZNS_16gelu_tanh_kernelIS2_EET_RKS5_EEXadL_ZNS_23packed_gelu_tanh_kernelIS3_EES5_S7_EELb1ELb1ELb1EEEvPS5_PS6_i
        .type           _ZN4vllm18act_and_mul_kernelIN3c108BFloat16E14__nv_bfloat162XadL_ZNS_16gelu_tanh_kernelIS2_EET_RKS5_EEXadL_ZNS_23packed_gelu_tanh_kernelIS3_EES5_S7_EELb1ELb1ELb1EEEvPS5_PS6_i,@function
        .size           _ZN4vllm18act_and_mul_kernelIN3c108BFloat16E14__nv_bfloat162XadL_ZNS_16gelu_tanh_kernelIS2_EET_RKS5_EEXadL_ZNS_23packed_gelu_tanh_kernelIS3_EES5_S7_EELb1ELb1ELb1EEEvPS5_PS6_i,(.L_x_273 - _ZN4vllm18act_and_mul_kernelIN3c108BFloat16E14__nv_bfloat162XadL_ZNS_16gelu_tanh_kernelIS2_EET_RKS5_EEXadL_ZNS_23packed_gelu_tanh_kernelIS3_EES5_S7_EELb1ELb1ELb1EEEvPS5_PS6_i)
        .other          _ZN4vllm18act_and_mul_kernelIN3c108BFloat16E14__nv_bfloat162XadL_ZNS_16gelu_tanh_kernelIS2_EET_RKS5_EEXadL_ZNS_23packed_gelu_tanh_kernelIS3_EES5_S7_EELb1ELb1ELb1EEEvPS5_PS6_i,@"STO_CUDA_ENTRY STV_DEFAULT"
_ZN4vllm18act_and_mul_kernelIN3c108BFloat16E14__nv_bfloat162XadL_ZNS_16gelu_tanh_kernelIS2_EET_RKS5_EEXadL_ZNS_23packed_gelu_tanh_kernelIS3_EES5_S7_EELb1ELb1ELb1EEEvPS5_PS6_i:
.text._ZN4vllm18act_and_mul_kernelIN3c108BFloat16E14__nv_bfloat162XadL_ZNS_16gelu_tanh_kernelIS2_EET_RKS5_EEXadL_ZNS_23packed_gelu_tanh_kernelIS3_EES5_S7_EELb1ELb1ELb1EEEvPS5_PS6_i:
        /* <DEDUP_REMOVED lines=9> */
.L_x_135:
        /* <DEDUP_REMOVED lines=19> */
.L_x_132:
        /* <DEDUP_REMOVED lines=15> */
.L_x_133:
        /* <DEDUP_REMOVED lines=15> */
.L_x_134:
[----:B------:R-:W-:-:S13]  /*03a0*/  ISETP.NE.AND P6, PT, R18, RZ, PT ;  /* 0x000000ff1200720c */ /* 0x000fda0003fc5270 */
[----:B------:R-:W-:Y:S05]  /*03b0*/  @!P6 BRA `(.L_x_135) ;  /* 0xfffffffc0034e947 */ /* 0x000fea000383ffff */
[----:B------:R-:W-:Y:S05]  /*03c0*/  EXIT ;  /* 0x000000000000794d */ /* 0x000fea0003800000 */
.L_x_136:
        /* <DEDUP_REMOVED lines=11> */
.L_x_273:


//--------------------- .text._ZN4vllm18act_and_mul_kernelIN3c104HalfE7__half2XadL_ZNS_16gelu_tanh_kernelIS2_EET_RKS5_EEXadL_ZNS_23packed_gelu_tanh_kernelIS3_EES5_S7_EELb1ELb1ELb1EEEvPS5_PS6_i --------------------------
	.section	.text._ZN4vllm18act_and_mul_kernelIN3c104HalfE7__half2XadL_ZNS_16gelu_tanh_kernelIS2_EET_RKS5_EEXadL_ZNS_23packed_gelu_tanh_kernelIS3_EES5_S7_EELb1ELb1ELb1EEEvPS5_PS6_i,"ax",@progbits
	.align	128
        .global         _ZN4vllm18act_and_mul_kernelIN3c104HalfE7__half2XadL_ZNS_16gelu_tanh_kernelIS2_EET_RKS5_EEXadL_ZNS_23packed_gelu_tanh_kernelIS3_EES5_S7_EELb1ELb1ELb1EEEvPS5_PS6_i
        .type           _ZN4vllm18act_and_mul_kernelIN3c104HalfE7__half2XadL_ZNS_16gelu_tanh_kernelIS2_EET_RKS5_EEXadL_ZNS_23packed_gelu_tanh_kernelIS3_EES5_S7_EELb1ELb1ELb1EEEvPS5_PS6_i,@function
        .size           _ZN4vllm18act_and_mul_kernelIN3c104HalfE7__half2XadL_ZNS_16gelu_tanh_kernelIS2_EET_RKS5_EEXadL_ZNS_23packed_gelu_tanh_kernelIS3_EES5_S7_EELb1ELb1ELb1EEEvPS5_PS6_i,(.L_x_274 - _ZN4vllm18act_and_mul_kernelIN3c104HalfE7__half2XadL_ZNS_16gelu_tanh_kernelIS2_EET_RKS5_EEXadL_ZNS_23packed_gelu_tanh_kernelIS3_EES5_S7_EELb1ELb1ELb1EEEvPS5_PS6_i)
        .other          _ZN4vllm18act_and_mul_kernelIN3c104HalfE7__half2XadL_ZNS_16gelu_tanh_kernelIS2_EET_RKS5_EEXadL_ZNS_23packed_gelu_tanh_kernelIS3_EES5_S7_EELb1ELb1ELb1EEEvPS5_PS6_i,@"STO_CUDA_ENTRY STV_DEFAULT"
_ZN4vllm18act_and_mul_kernelIN3c104HalfE7__half2XadL_ZNS_16gelu_tanh_kernelIS2_EET_RKS5_EEXadL_ZNS_23packed_gelu_tanh_kernelIS3_EES5_S7_EELb1ELb1ELb1EEEvPS5_PS6_i:
.text._ZN4vllm18act_and_mul_kernelIN3c104HalfE7__half2XadL_ZNS_16gelu_tanh_kernelIS2_EET_RKS5_EEXadL_ZNS_23packed_gelu_tanh_kernelIS3_EES5_S7_EELb1ELb1ELb1EEEvPS5_PS6_i:
        /* <DEDUP_REMOVED lines=9> */
.L_x_140:
        /* <DEDUP_REMOVED lines=19> */
.L_x_137:
        /* <DEDUP_REMOVED lines=15> */
.L_x_138:
        /* <DEDUP_REMOVED lines=15> */
.L_x_139:
[----:B------:R-:W-:-:S13]  /*03a0*/  ISETP.NE.AND P6, PT, R18, RZ, PT ;  /* 0x000000ff1200720c */ /* 0x000fda0003fc5270 */
[----:B------:R-:W-:Y:S05]  /*03b0*/  @!P6 BRA `(.L_x_140) ;  /* 0xfffffffc0034e947 */ /* 0x000fea000383ffff */
[----:B------:R-:W-:Y:S05]  /*03c0*/  EXIT ;  /* 0x000000000000794d */ /* 0x000fea0003800000 */
.L_x_141:
        /* <DEDUP_REMOVED lines=11> */
.L_x_274:


//--------------------- .text._ZN4vllm18act_and_mul_kernelIf6float2XadL_ZNS_16gelu_tanh_kernelIfEET_RKS3_EEXadL_ZNS_23packed_gelu_tanh_kernelIS1_EES3_S5_EELb1ELb1ELb1EEEvPS3_PS4_i --------------------------
	.section	.text._ZN4vllm18act_and_mul_kernelIf6float2XadL_ZNS_16gelu_tanh_kernelIfEET_RKS3_EEXadL_ZNS_23packed_gelu_tanh_kernelIS1_EES3_S5_EELb1ELb1ELb1EEEvPS3_PS4_i,"ax",@progbits
	.align	128
        .global         _ZN4vllm18act_and_mul_kernelIf6float2XadL_ZNS_16gelu_tanh_kernelIfEET_RKS3_EEXadL_ZNS_23packed_gelu_tanh_kernelIS1_EES3_S5_EELb1ELb1ELb1EEEvPS3_PS4_i
        .type           _ZN4vllm18act_and_mul_kernelIf6float2XadL_ZNS_16gelu_tanh_kernelIfEET_RKS3_EEXadL_ZNS_23packed_gelu_tanh_kernelIS1_EES3_S5_EELb1ELb1ELb1EEEvPS3_PS4_i,@function
        .size           _ZN4vllm18act_and_mul_kernelIf6float2XadL_ZNS_16gelu_tanh_kernelIfEET_RKS3_EEXadL_ZNS_23packed_gelu_tanh_kernelIS1_EES3_S5_EELb1ELb1ELb1EEEvPS3_PS4_i,(.L_x_275 - _ZN4vllm18act_and_mul_kernelIf6float2XadL_ZNS_16gelu_tanh_kernelIfEET_RKS3_EEXadL_ZNS_23packed_gelu_tanh_kernelIS1_EES3_S5_EELb1ELb1ELb1EEEvPS3_PS4_i)
        .other          _ZN4vllm18act_and_mul_kernelIf6float2XadL_ZNS_16gelu_tanh_kernelIfEET_RKS3_EEXadL_ZNS_23packed_gelu_tanh_kernelIS1_EES3_S5_EELb1ELb1ELb1EEEvPS3_PS4_i,@"STO_CUDA_ENTRY STV_DEFAULT"
_ZN4vllm18act_and_mul_kernelIf6float2XadL_ZNS_16gelu_tanh_kernelIfEET_RKS3_EEXadL_ZNS_23packed_gelu_tanh_kernelIS1_EES3_S5_EELb1ELb1ELb1EEEvPS3_PS4_i:
.text._ZN4vllm18act_and_mul_kernelIf6float2XadL_ZNS_16gelu_tanh_kernelIfEET_RKS3_EEXadL_ZNS_23packed_gelu_tanh_kernelIS1_EES3_S5_EELb1ELb1ELb1EEEvPS3_PS4_i:
        /* <DEDUP_REMOVED lines=9> */
.L_x_145:
        /* <DEDUP_REMOVED lines=19> */
.L_x_142:
        /* <DEDUP_REMOVED lines=15> */
.L_x_143:
        /* <DEDUP_REMOVED lines=15> */
.L_x_144:
[----:B------:R-:W-:-:S13]  /*03a0*/  ISETP.NE.AND P6, PT, R18, RZ, PT ;  /* 0x000000ff1200720c */ /* 0x000fda0003fc5270 */
[----:B------:R-:W-:Y:S05]  /*03b0*/  @!P6 BRA `(.L_x_145) ;  /* 0xfffffffc0034e947 */ /* 0x000fea000383ffff */
[----:B------:R-:W-:Y:S05]  /*03c0*/  EXIT ;  /* 0x000000000000794d */ /* 0x000fea0003800000 */
.L_x_146:
        /* <DEDUP_REMOVED lines=11> */
.L_x_275:


//--------------------- .text._ZN4vllm18act_and_mul_kernelIN3c108BFloat16E14__nv_bfloat162XadL_ZNS_11gelu_kernelIS2_EET_RKS5_EEXadL_ZNS_18packed_gelu_kernelIS3_EES5_S7_EELb1ELb0ELb0EEEvPS5_PS6_i --------------------------
	.section	.text._ZN4vllm18act_and_mul_kernelIN3c108BFloat16E14__nv_bfloat162XadL_ZNS_11gelu_kernelIS2_EET_RKS5_EEXadL_ZNS_18packed_gelu_kernelIS3_EES5_S7_EELb1ELb0ELb0EEEvPS5_PS6_i,"ax",@progbits
	.align	128
        .global         _ZN4vllm18act_and_mul_kernelIN3c108BFloat16E14__nv_bfloat162XadL_ZNS_11gelu_kernelIS2_EET_RKS5_EEXadL_ZNS_18packed_gelu_kernelIS3_EES5_S7_EELb1ELb0ELb0EEEvPS5_PS6_i
        .type           _ZN4vllm18act_and_mul_kernelIN3c108BFloat16E14__nv_bfloat162XadL_ZNS_11gelu_kernelIS2_EET_RKS5_EEXadL_ZNS_18packed_gelu_kernelIS3_EES5_S7_EELb1ELb0ELb0EEEvPS5_PS6_i,@function
        .size           _ZN4vllm18act_and_mul_kernelIN3c108BFloat16E14__nv_bfloat162XadL_ZNS_11gelu_kernelIS2_EET_RKS5_EEXadL_ZNS_18packed_gelu_kernelIS3_EES5_S7_EELb1ELb0ELb0EEEvPS5_PS6_i,(.L_x_276 - _ZN4vllm18act_and_mul_kernelIN3c108BFloat16E14__nv_bfloat162XadL_ZNS_11gelu_kernelIS2_EET_RKS5_EEXadL_ZNS_18packed_gelu_kernelIS3_EES5_S7_EELb1ELb0ELb0EEEvPS5_PS6_i)
        .other          _ZN4vllm18act_and_mul_kernelIN3c108BFloat16E14__nv_bfloat162XadL_ZNS_11gelu_kernelIS2_EET_RKS5_EEXadL_ZNS_18packed_gelu_kernelIS3_EES5_S7_EELb1ELb0ELb0EEEvPS5_PS6_i,@"STO_CUDA_ENTRY STV_DEFAULT"
_ZN4vllm18act_and_mul_kernelIN3c108BFloat16E14__nv_bfloat162XadL_ZNS_11gelu_kernelIS2_EET_RKS5_EEXadL_ZNS_18packed_gelu_kernelIS3_EES5_S7_EELb1ELb0ELb0EEEvPS5_PS6_i:
.text._ZN4vllm18act_and_mul_kernelIN3c108BFloat16E14__nv_bfloat162XadL_ZNS_11gelu_kernelIS2_EET_RKS5_EEXadL_ZNS_18packed_gelu_kernelIS3_EES5_S7_EELb1ELb0ELb0EEEvPS5_PS6_i:
        /* <DEDUP_REMOVED lines=9> */
[----:B------:R-:W-:Y:S01]  /*0090*/  ULDC UR5, c[0x0][0x0] ;  /* 0x0000000000057ab9 */ /* 0x000fe20000000800 */
[----:B------:R-:W-:Y:S01]  /*00a0*/  ULDC.64 UR6, c[0x0][0x208] ;  /* 0x0000820000067ab9 */ /* 0x000fe20000000a00 */
[----:B------:R-:W-:Y:S01]  /*00b0*/  ULDC.64 UR8, c[0x0][0x218] ;  /* 0x0000860000087ab9 */ /* 0x000fe20000000a00 */
[----:B------:R-:W-:-:S03]  /*00c0*/  ULDC.64 UR10, c[0x0][0x210] ;  /* 0x00008400000a7ab9 */ /* 0x000fc60000000a00 */
[----:B------:R-:W1:Y:S01]  /*00d0*/  LDC R3, c[0x0][0x220] ;  /* 0x00008800ff037b82 */ /* 0x000e620000000800 */
[----:B0-----:R-:W-:-:S07]  /*00e0*/  IMAD R2, R2, UR4, RZ ;  /* 0x0000000402027c24 */ /* 0x001fce000f8e02ff */
.L_x_147:
[----:B------:R-:W-:-:S05]  /*00f0*/  LEA R4, P0, R2, R7, 0x1 ;  /* 0x0000000702047211 */ /* 0x000fca00078008ff */
[----:B------:R-:W-:Y:S01]  /*0100*/  IMAD.X R9, RZ, RZ, R5, P0 ;  /* 0x000000ffff097224 */ /* 0x000fe200000e0605 */
[----:B------:R-:W-:-:S04]  /*0110*/  LEA R10, P0, R4, UR8, 0x1 ;  /* 0x00000008040a7c11 */ /* 0x000fc8000f8008ff */
[----:B------:R-:W-:-:S05]  /*0120*/  LEA.HI.X R11, R4, UR9, R9, 0x1, P0 ;  /* 0x00000009040b7c11 */ /* 0x000fca00080f0c09 */
[----:B------:R0:W2:Y:S01]  /*0130*/  LDG.E.U16.CONSTANT R8, desc[UR6][R10.64] ;  /* 0x000000060a087981 */ /* 0x0000a2000c1e9500 */
[----:B-1----:R-:W-:-:S04]  /*0140*/  LEA R12, P0, R3, R10, 0x1 ;  /* 0x0000000a030c7211 */ /* 0x002fc800078008ff */
[----:B------:R-:W-:-:S05]  /*0150*/  LEA.HI.X R13, R3, R11, R0, 0x1, P0 ;  /* 0x0000000b030d7211 */ /* 0x000fca00000f0c00 */
[----:B------:R1:W3:Y:S01]  /*0160*/  LDG.E.U16.CONSTANT R4, desc[UR6][R12.64] ;  /* 0x000000060c047981 */ /* 0x0002e2000c1e9500 */
[----:B------:R-:W-:Y:S01]  /*0170*/  HFMA2.MMA R15, -RZ, RZ, 0.61474609375, 16.90625 ;  /* 0x38eb4c3aff0f7435 */ /* 0x000fe200000001ff */
[----:B------:R-:W-:Y:S02]  /*0180*/  IMAD.MOV.U32 R16, RZ, RZ, 0x3aae005b ;  /* 0x3aae005bff107424 */ /* 0x000fe400078e00ff */
[----:B0-----:R-:W-:Y:S01]  /*0190*/  IMAD.MOV.U32 R11, RZ, RZ, 0x3c09919f ;  /* 0x3c09919fff0b7424 */ /* 0x001fe200078e00ff */
[----:B-1----:R-:W-:Y:S01]  /*01a0*/  MOV R13, 0x3d24d99a ;  /* 0x3d24d99a000d7802 */ /* 0x002fe20000000f00 */
[----:B--2---:R-:W-:-:S04]  /*01b0*/  IMAD.U32 R8, R8, 0x10000, RZ ;  /* 0x0001000008087824 */ /* 0x004fc800078e00ff */
[----:B------:R-:W-:-:S04]  /*01c0*/  FMUL.FTZ R6, R8, 0.70710676908493041992 ;  /* 0x3f3504f308067820 */ /* 0x000fc80000410000 */
[C---:B------:R-:W-:Y:S01]  /*01d0*/  FADD.FTZ R14, |R6|.reuse, -RZ ;  /* 0x800000ff060e7221 */ /* 0x040fe20000010200 */
[C---:B------:R-:W-:Y:S01]  /*01e0*/  FMUL.FTZ R9, R6.reuse, R6 ;  /* 0x0000000606097220 */ /* 0x040fe20000410000 */
[----:B------:R-:W-:-:S04]  /*01f0*/  FSETP.GE.FTZ.AND P0, PT, |R6|, 1.0029599666595458984, PT ;  /* 0x3f8060fe0600780b */ /* 0x000fc80003f16200 */
[----:B------:R-:W-:Y:S02]  /*0200*/  FSEL R9, R14, R9, P0 ;  /* 0x000000090e097208 */ /* 0x000fe40000000000 */
[----:B------:R-:W-:Y:S01]  /*0210*/  FSEL R10, R15, 8.4834944573231041431e-05, P0 ;  /* 0x38b1e96a0f0a7808 */ /* 0x000fe20000000000 */
[----:B------:R-:W-:Y:S01]  /*0220*/  IMAD.MOV.U32 R15, RZ, RZ, 0x3f69b4f9 ;  /* 0x3f69b4f9ff0f7424 */ /* 0x000fe200078e00ff */
[----:B------:R-:W-:Y:S02]  /*0230*/  FSEL R12, -R16, -0.00082130916416645050049, P0 ;  /* 0xba574d20100c7808 */ /* 0x000fe40000000100 */
[----:B------:R-:W-:Y:S02]  /*0240*/  FSEL R11, R11, 0.0052134888246655464172, P0 ;  /* 0x3baad5ea0b0b7808 */ /* 0x000fe40000000000 */
[----:B------:R-:W-:Y:S01]  /*0250*/  FSEL R13, -R13, -0.026868773624300956726, P0 ;  /* 0xbcdc1be70d0d7808 */ /* 0x000fe20000000100 */
[----:B------:R-:W-:Y:S01]  /*0260*/  FFMA.FTZ R10, R9, R10, R12 ;  /* 0x0000000a090a7223 */ /* 0x000fe2000001000c */
[----:B------:R-:W-:-:S03]  /*0270*/  IMAD.MOV.U32 R12, RZ, RZ, 0x3e235519 ;  /* 0x3e235519ff0c7424 */ /* 0x000fc600078e00ff */
[C---:B------:R-:W-:Y:S02]  /*0280*/  FFMA.FTZ R10, R9.reuse, R10, R11 ;  /* 0x0000000a090a7223 */ /* 0x040fe4000001000b */
[----:B------:R-:W-:Y:S01]  /*0290*/  FSEL R11, R12, 0.11284004896879196167, P0 ;  /* 0x3de718af0c0b7808 */ /* 0x000fe20000000000 */
[----:B------:R-:W-:Y:S01]  /*02a0*/  HFMA2.MMA R12, -RZ, RZ, 1.7822265625, 0.000185489654541015625 ;  /* 0x3f210a14ff0c7435 */ /* 0x000fe200000001ff */
[----:B------:R-:W-:Y:S01]  /*02b0*/  FFMA.FTZ R10, R9, R10, R13 ;  /* 0x0000000a090a7223 */ /* 0x000fe2000001000d */
[----:B------:R-:W-:Y:S01]  /*02c0*/  FSEL R13, R15, -0.37612664699554443359, P0 ;  /* 0xbec093ac0f0d7808 */ /* 0x000fe20000000000 */
[----:B------:R-:W-:Y:S02]  /*02d0*/  FADD.FTZ R15, -R14, -RZ ;  /* 0x800000ff0e0f7221 */ /* 0x000fe40000010100 */
[----:B------:R-:W-:-:S03]  /*02e0*/  FFMA.FTZ R10, R9, R10, R11 ;  /* 0x0000000a090a7223 */ /* 0x000fc6000001000b */
[----:B------:R-:W-:Y:S01]  /*02f0*/  FSEL R15, R15, R6, P0 ;  /* 0x000000060f0f7208 */ /* 0x000fe20000000000 */
[----:B------:R-:W-:Y:S01]  /*0300*/  FFMA.FTZ R10, R9, R10, R13 ;  /* 0x0000000a090a7223 */ /* 0x000fe2000001000d */
[----:B------:R-:W-:-:S05]  /*0310*/  FSEL R11, R12, 0.12837915122509002686, P0 ;  /* 0x3e0375d30c0b7808 */ /* 0x000fca0000000000 */
[----:B------:R-:W-:-:S04]  /*0320*/  FFMA.FTZ R10, R9, R10, R11 ;  /* 0x0000000a090a7223 */ /* 0x000fc8000001000b */
[----:B------:R-:W-:-:S04]  /*0330*/  FFMA.FTZ R10, R10, R15, R15 ;  /* 0x0000000f0a0a7223 */ /* 0x000fc8000001000f */
[----:B------:R-:W0:Y:S02]  /*0340*/  @P0 MUFU.EX2 R9, R10 ;  /* 0x0000000a00090308 */ /* 0x000e240000000800 */
[----:B0-----:R-:W-:-:S05]  /*0350*/  @P0 FADD.FTZ R9, -R9, 1 ;  /* 0x3f80000009090421 */ /* 0x001fca0000010100 */
[----:B------:R-:W-:Y:S01]  /*0360*/  @P0 LOP3.LUT R10, R9, 0x80000000, R6, 0xb8, !PT ;  /* 0x80000000090a0812 */ /* 0x000fe200078eb806 */
[----:B------:R-:W-:Y:S01]  /*0370*/  FMUL.FTZ R9, R8, 0.5 ;  /* 0x3f00000008097820 */ /* 0x000fe20000410000 */
[----:B------:R-:W-:-:S03]  /*0380*/  IADD3 R11, P0, R2, R7, RZ ;  /* 0x00000007020b7210 */ /* 0x000fc60007f1e0ff */
[----:B------:R-:W-:Y:S01]  /*0390*/  FADD.FTZ R6, R10, 1 ;  /* 0x3f8000000a067421 */ /* 0x000fe20000010000 */
[----:B------:R-:W-:Y:S02]  /*03a0*/  IADD3.X R10, RZ, R5, RZ, P0, !PT ;  /* 0x00000005ff0a7210 */ /* 0x000fe400007fe4ff */
[----:B------:R-:W-:Y:S01]  /*03b0*/  LEA R8, P0, R11, UR10, 0x1 ;  /* 0x0000000a0b087c11 */ /* 0x000fe2000f8008ff */
[----:B------:R-:W-:Y:S01]  /*03c0*/  FMUL.FTZ R6, R6, R9 ;  /* 0x0000000906067220 */ /* 0x000fe20000410000 */
[----:B---3--:R-:W-:-:S05]  /*03d0*/  IMAD.U32 R9, R4, 0x10000, RZ ;  /* 0x0001000004097824 */ /* 0x008fca00078e00ff */
[----:B------:R-:W0:Y:S02]  /*03e0*/  F2F.BF16.F32 R6, R6 ;  /* 0x0000000600067304 */ /* 0x000e240000202000 */
[----:B0-----:R-:W-:-:S04]  /*03f0*/  IMAD.U32 R4, R6, 0x10000, RZ ;  /* 0x0001000006047824 */ /* 0x001fc800078e00ff */
[----:B------:R-:W-:Y:S01]  /*0400*/  FMUL.FTZ R4, R4, R9 ;  /* 0x0000000904047220 */ /* 0x000fe20000410000 */
[----:B------:R-:W-:Y:S02]  /*0410*/  LEA.HI.X R9, R11, UR11, R10, 0x1, P0 ;  /* 0x0000000b0b097c11 */ /* 0x000fe400080f0c0a */
[----:B------:R-:W-:Y:S02]  /*0420*/  IADD3 R7, P0, R7, UR5, RZ ;  /* 0x0000000507077c10 */ /* 0x000fe4000ff1e0ff */
[----:B------:R-:W-:-:S03]  /*0430*/  F2FP.BF16.F32.PACK_AB R4, RZ, R4 ;  /* 0x00000004ff04723e */ /* 0x000fc600000010ff */
[----:B------:R-:W-:Y:S01]  /*0440*/  IMAD.X R5, RZ, RZ, R5, P0 ;  /* 0x000000ffff057224 */ /* 0x000fe200000e0605 */
[----:B------:R-:W-:Y:S01]  /*0450*/  ISETP.GE.U32.AND P0, PT, R7, R3, PT ;  /* 0x000000030700720c */ /* 0x000fe20003f06070 */
[----:B------:R0:W-:Y:S03]  /*0460*/  STG.E.U16 desc[UR6][R8.64], R4 ;  /* 0x0000000408007986 */ /* 0x0001e6000c101506 */
[----:B------:R-:W-:-:S13]  /*0470*/  ISETP.GE.AND.EX P0, PT, R5, R0, PT, P0 ;  /* 0x000000000500720c */ /* 0x000fda0003f06300 */
[----:B0-----:R-:W-:Y:S05]  /*0480*/  @!P0 BRA `(.L_x_147) ;  /* 0xfffffffc00188947 */ /* 0x001fea000383ffff */
[----:B------:R-:W-:Y:S05]  /*0490*/  EXIT ;  /* 0x000000000000794d */ /* 0x000fea0003800000 */
.L_x_148:
        /* <DEDUP_REMOVED lines=14> */
.L_x_276:


//--------------------- .text._ZN4vllm18act_and_mul_kernelIN3c104HalfE7__half2XadL_ZNS_11gelu_kernelIS2_EET_RKS5_EEXadL_ZNS_18packed_gelu_kernelIS3_EES5_S7_EELb1ELb0ELb0EEEvPS5_PS6_i --------------------------
	.section	.text._ZN4vllm18act_and_mul_kernelIN3c104HalfE7__half2XadL_ZNS_11gelu_kernelIS2_EET_RKS5_EEXadL_ZNS_18packed_gelu_kernelIS3_EES5_S7_EELb1ELb0ELb0EEEvPS5_PS6_i,"ax",@progbits
	.align	128
        .global         _ZN4vllm18act_and_mul_kernelIN3c104HalfE7__half2XadL_ZNS_11gelu_kernelIS2_EET_RKS5_EEXadL_ZNS_18packed_gelu_kernelIS3_EES5_S7_EELb1ELb0ELb0EEEvPS5_PS6_i
        .type           _ZN4vllm18act_and_mul_kernelIN3c104HalfE7__half2XadL_ZNS_11gelu_kernelIS2_EET_RKS5_EEXadL_ZNS_18packed_gelu_kernelIS3_EES5_S7_EELb1ELb0ELb0EEEvPS5_PS6_i,@function
        .size           _ZN4vllm18act_and_mul_kernelIN3c104HalfE7__half2XadL_ZNS_11gelu_kernelIS2_EET_RKS5_EEXadL_ZNS_18packed_gelu_kernelIS3_EES5_S7_EELb1ELb0ELb0EEEvPS5_PS6_i,(.L_x_277 - _ZN4vllm18act_and_mul_kernelIN3c104HalfE7__half2XadL_ZNS_11gelu_kernelIS2_EET_RKS5_EEXadL_ZNS_18packed_gelu_kernelIS3_EES5_S7_EELb1ELb0ELb0EEEvPS5_PS6_i)
        .other          _ZN4vllm18act_and_mul_kernelIN3c104HalfE7__half2XadL_ZNS_11gelu_kernelIS2_EET_RKS5_EEXadL_ZNS_18packed_gelu_kernelIS3_EES5_S7_EELb1ELb0ELb0EEEvPS5_PS6_i,@"STO_CUDA_ENTRY STV_DEFAULT"
_ZN4vllm18act_and_mul_kernelIN3c104HalfE7__half2XadL_ZNS_11gelu_kernelIS2_EET_RKS5_EEXadL_ZNS_18packed_gelu_kernelIS3_EES5_S7_EELb1ELb0ELb0EEEvPS5_PS6_i:
.text._ZN4vllm18act_and_mul_kernelIN3c104HalfE7__half2XadL_ZNS_11gelu_kernelIS2_EET_RKS5_EEXadL_ZNS_18packed_gelu_kernelIS3_EES5_S7_EELb1ELb0ELb0EEEvPS5_PS6_i:
        /* <DEDUP_REMOVED lines=15> */
.L_x_149:
        /* <DEDUP_REMOVED lines=8> */
[----:B------:R-:W-:Y:S01]  /*0170*/  HFMA2.MMA R16, -RZ, RZ, 0.8349609375, 5.424022674560546875e-06 ;  /* 0x3aae005bff107435 */ /* 0x000fe200000001ff */
[----:B------:R-:W-:Y:S02]  /*0180*/  IMAD.MOV.U32 R15, RZ, RZ, 0x38eb4c3a ;  /* 0x38eb4c3aff0f7424 */ /* 0x000fe400078e00ff */
[----:B0-----:R-:W-:Y:S02]  /*0190*/  IMAD.MOV.U32 R11, RZ, RZ, 0x3c09919f ;  /* 0x3c09919fff0b7424 */ /* 0x001fe400078e00ff */
[----:B-1----:R-:W-:Y:S02]  /*01a0*/  IMAD.MOV.U32 R13, RZ, RZ, 0x3d24d99a ;  /* 0x3d24d99aff0d7424 */ /* 0x002fe400078e00ff */
[----:B--2---:R-:W-:-:S05]  /*01b0*/  HADD2.F32 R8, -RZ, R8.H0_H0 ;  /* 0x20000008ff087230 */ /* 0x004fca0000004100 */
        /* <DEDUP_REMOVED lines=11> */
[----:B------:R-:W-:-:S03]  /*0270*/  MOV R12, 0x3e235519 ;  /* 0x3e235519000c7802 */ /* 0x000fc60000000f00 */
[C---:B------:R-:W-:Y:S01]  /*0280*/  FFMA.FTZ R10, R9.reuse, R10, R11 ;  /* 0x0000000a090a7223 */ /* 0x040fe2000001000b */
[----:B------:R-:W-:Y:S01]  /*0290*/  FSEL R11, R12, 0.11284004896879196167, P0 ;  /* 0x3de718af0c0b7808 */ /* 0x000fe20000000000 */
[----:B------:R-:W-:Y:S02]  /*02a0*/  IMAD.MOV.U32 R12, RZ, RZ, 0x3f210a14 ;  /* 0x3f210a14ff0c7424 */ /* 0x000fe400078e00ff */
[----:B------:R-:W-:Y:S01]  /*02b0*/  FFMA.FTZ R10, R9, R10, R13 ;  /* 0x0000000a090a7223 */ /* 0x000fe2000001000d */
[----:B------:R-:W-:Y:S01]  /*02c0*/  FSEL R13, R15, -0.37612664699554443359, P0 ;  /* 0xbec093ac0f0d7808 */ /* 0x000fe20000000000 */
[----:B------:R-:W-:Y:S02]  /*02d0*/  FADD.FTZ R15, -R14, -RZ ;  /* 0x800000ff0e0f7221 */ /* 0x000fe40000010100 */
[----:B------:R-:W-:Y:S01]  /*02e0*/  FFMA.FTZ R10, R9, R10, R11 ;  /* 0x0000000a090a7223 */ /* 0x000fe2000001000b */
[----:B------:R-:W-:Y:S02]  /*02f0*/  FSEL R11, R12, 0.12837915122509002686, P0 ;  /* 0x3e0375d30c0b7808 */ /* 0x000fe40000000000 */
[----:B------:R-:W-:Y:S01]  /*0300*/  FSEL R15, R15, R6, P0 ;  /* 0x000000060f0f7208 */ /* 0x000fe20000000000 */
[----:B------:R-:W-:-:S04]  /*0310*/  FFMA.FTZ R10, R9, R10, R13 ;  /* 0x0000000a090a7223 */ /* 0x000fc8000001000d */
[----:B------:R-:W-:-:S04]  /*0320*/  FFMA.FTZ R10, R9, R10, R11 ;  /* 0x0000000a090a7223 */ /* 0x000fc8000001000b */
[----:B------:R-:W-:-:S04]  /*0330*/  FFMA.FTZ R10, R10, R15, R15 ;  /* 0x0000000f0a0a7223 */ /* 0x000fc8000001000f */
[----:B------:R-:W0:Y:S02]  /*0340*/  @P0 MUFU.EX2 R9, R10 ;  /* 0x0000000a00090308 */ /* 0x000e240000000800 */
[----:B0-----:R-:W-:-:S05]  /*0350*/  @P0 FADD.FTZ R9, -R9, 1 ;  /* 0x3f80000009090421 */ /* 0x001fca0000010100 */
[----:B------:R-:W-:Y:S01]  /*0360*/  @P0 LOP3.LUT R10, R9, 0x80000000, R6, 0xb8, !PT ;  /* 0x80000000090a0812 */ /* 0x000fe200078eb806 */
[----:B------:R-:W-:-:S04]  /*0370*/  FMUL.FTZ R9, R8, 0.5 ;  /* 0x3f00000008097820 */ /* 0x000fc80000410000 */
[----:B------:R-:W-:-:S04]  /*0380*/  FADD.FTZ R6, R10, 1 ;  /* 0x3f8000000a067421 */ /* 0x000fc80000010000 */
[----:B------:R-:W-:Y:S01]  /*0390*/  FMUL.FTZ R6, R6, R9 ;  /* 0x0000000906067220 */ /* 0x000fe20000410000 */
[----:B---3--:R-:W-:Y:S01]  /*03a0*/  HADD2.F32 R9, -RZ, R4.H0_H0 ;  /* 0x20000004ff097230 */ /* 0x008fe20000004100 */
[----:B------:R-:W-:-:S03]  /*03b0*/  IADD3 R4, P0, R2, R7, RZ ;  /* 0x0000000702047210 */ /* 0x000fc60007f1e0ff */
[----:B------:R-:W-:-:S05]  /*03c0*/  F2FP.F16.F32.PACK_AB R6, RZ, R6 ;  /* 0x00000006ff06723e */ /* 0x000fca00000000ff */
[----:B------:R-:W-:-:S05]  /*03d0*/  HADD2.F32 R6, -RZ, R6.H0_H0 ;  /* 0x20000006ff067230 */ /* 0x000fca0000004100 */
[----:B------:R-:W-:Y:S01]  /*03e0*/  FMUL.FTZ R6, R6, R9 ;  /* 0x0000000906067220 */ /* 0x000fe20000410000 */
[----:B------:R-:W-:Y:S02]  /*03f0*/  IADD3.X R9, RZ, R5, RZ, P0, !PT ;  /* 0x00000005ff097210 */ /* 0x000fe400007fe4ff */
[C---:B------:R-:W-:Y:S02]  /*0400*/  LEA R8, P0, R4.reuse, UR10, 0x1 ;  /* 0x0000000a04087c11 */ /* 0x040fe4000f8008ff */
[----:B------:R-:W-:Y:S02]  /*0410*/  F2FP.F16.F32.PACK_AB R6, RZ, R6 ;  /* 0x00000006ff06723e */ /* 0x000fe400000000ff */
[----:B------:R-:W-:Y:S02]  /*0420*/  LEA.HI.X R9, R4, UR11, R9, 0x1, P0 ;  /* 0x0000000b04097c11 */ /* 0x000fe400080f0c09 */
[----:B------:R-:W-:-:S03]  /*0430*/  IADD3 R7, P0, R7, UR5, RZ ;  /* 0x0000000507077c10 */ /* 0x000fc6000ff1e0ff */
[----:B------:R0:W-:Y:S02]  /*0440*/  STG.E.U16 desc[UR6][R8.64], R6 ;  /* 0x0000000608007986 */ /* 0x0001e4000c101506 */
[----:B------:R-:W-:Y:S01]  /*0450*/  IMAD.X R5, RZ, RZ, R5, P0 ;  /* 0x000000ffff057224 */ /* 0x000fe200000e0605 */
[----:B------:R-:W-:-:S04]  /*0460*/  ISETP.GE.U32.AND P0, PT, R7, R3, PT ;  /* 0x000000030700720c */ /* 0x000fc80003f06070 */
[----:B------:R-:W-:-:S13]  /*0470*/  ISETP.GE.AND.EX P0, PT, R5, R0, PT, P0 ;  /* 0x000000000500720c */ /* 0x000fda0003f06300 */
[----:B0-----:R-:W-:Y:S05]  /*0480*/  @!P0 BRA `(.L_x_149) ;  /* 0xfffffffc00188947 */ /* 0x001fea000383ffff */
[----:B------:R-:W-:Y:S05]  /*0490*/  EXIT ;  /* 0x000000000000794d */ /* 0x000fea0003800000 */
.L_x_150:
        /* <DEDUP_REMOVED lines=14> */
.L_x_277:


//--------------------- .text._ZN4vllm18act_and_mul_kernelIf6float2XadL_ZNS_11gelu_kernelIfEET_RKS3_EEXadL_ZNS_18packed_gelu_kernelIS1_EES3_S5_EELb1ELb0ELb0EEEvPS3_PS4_i --------------------------
	.section	.text._ZN4vllm18act_and_mul_kernelIf6float2XadL_ZNS_11gelu_kernelIfEET_RKS3_EEXadL_ZNS_18packed_gelu_kernelIS1_EES3_S5_EELb1ELb0ELb0EEEvPS3_PS4_i,"ax",@progbits
	.align	128
        .global         _ZN4vllm18act_and_mul_kernelIf6float2XadL_ZNS_11gelu_kernelIfEET_RKS3_EEXadL_ZNS_18packed_gelu_kernelIS1_EES3_S5_EELb1ELb0ELb0EEEvPS3_PS4_i
        .type           _ZN4vllm18act_and_mul_kernelIf6float2XadL_ZNS_11gelu_kernelIfEET_RKS3_EEXadL_ZNS_18packed_gelu_kernelIS1_EES3_S5_EELb1ELb0ELb0EEEvPS3_PS4_i,@function
        .size           _ZN4vllm18act_and_mul_kernelIf6float2XadL_ZNS_11gelu_kernelIfEET_RKS3_EEXadL_ZNS_18packed_gelu_kernelIS1_EES3_S5_EELb1ELb0ELb0EEEvPS3_PS4_i,(.L_x_278 - _ZN4vllm18act_and_mul_kernelIf6float2XadL_ZNS_11gelu_kernelIfEET_RKS3_EEXadL_ZNS_18packed_gelu_kernelIS1_EES3_S5_EELb1ELb0ELb0EEEvPS3_PS4_i)
        .other          _ZN4vllm18act_and_mul_kernelIf6float2XadL_ZNS_11gelu_kernelIfEET_RKS3_EEXadL_ZNS_18packed_gelu_kernelIS1_EES3_S5_EELb1ELb0ELb0EEEvPS3_PS4_i,@"STO_CUDA_ENTRY STV_DEFAULT"
_ZN4vllm18act_and_mul_kernelIf6float2XadL_ZNS_11gelu_kernelIfEET_RKS3_EEXadL_ZNS_18packed_gelu_kernelIS1_EES3_S5_EELb1ELb0ELb0EEEvPS3_PS4_i:
.text._ZN4vllm18act_and_mul_kernelIf6float2XadL_ZNS_11gelu_kernelIfEET_RKS3_EEXadL_ZNS_18packed_gelu_kernelIS1_EES3_S5_EELb1ELb0ELb0EEEvPS3_PS4_i:
        /* <DEDUP_REMOVED lines=15> */
.L_x_151:
[----:B------:R-:W-:-:S05]  /*00f0*/  LEA R4, P0, R2, R7, 0x1 ;  /* 0x0000000702047211 */ /* 0x000fca00078008ff */
[----:B------:R-:W-:Y:S01]  /*0100*/  IMAD.X R9, RZ, RZ, R5, P0 ;  /* 0x000000ffff097224 */ /* 0x000fe200000e0605 */
[----:B------:R-:W-:-:S04]  /*0110*/  LEA R10, P0, R4, UR8, 0x2 ;  /* 0x00000008040a7c11 */ /* 0x000fc8000f8010ff */
[----:B------:R-:W-:-:S05]  /*0120*/  LEA.HI.X R11, R4, UR9, R9, 0x2, P0 ;  /* 0x00000009040b7c11 */ /* 0x000fca00080f1409 */
[----:B------:R-:W2:Y:S01]  /*0130*/  LDG.E.CONSTANT R4, desc[UR6][R10.64] ;  /* 0x000000060a047981 */ /* 0x000ea2000c1e9900 */
[----:B-1----:R-:W-:-:S04]  /*0140*/  LEA R12, P0, R3, R10, 0x2 ;  /* 0x0000000a030c7211 */ /* 0x002fc800078010ff */
[----:B------:R-:W-:-:S05]  /*0150*/  LEA.HI.X R13, R3, R11, R0, 0x2, P0 ;  /* 0x0000000b030d7211 */ /* 0x000fca00000f1400 */
[----:B------:R0:W3:Y:S01]  /*0160*/  LDG.E.CONSTANT R6, desc[UR6][R12.64] ;  /* 0x000000060c067981 */ /* 0x0000e2000c1e9900 */
[----:B------:R-:W-:Y:S01]  /*0170*/  HFMA2.MMA R16, -RZ, RZ, 0.8349609375, 5.424022674560546875e-06 ;  /* 0x3aae005bff107435 */ /* 0x000fe200000001ff */
[----:B------:R-:W-:Y:S02]  /*0180*/  IMAD.MOV.U32 R15, RZ, RZ, 0x38eb4c3a ;  /* 0x38eb4c3aff0f7424 */ /* 0x000fe400078e00ff */
[----:B------:R-:W-:Y:S02]  /*0190*/  IMAD.MOV.U32 R17, RZ, RZ, 0x3c09919f ;  /* 0x3c09919fff117424 */ /* 0x000fe400078e00ff */
[----:B0-----:R-:W-:Y:S01]  /*01a0*/  IMAD.MOV.U32 R13, RZ, RZ, 0x3d24d99a ;  /* 0x3d24d99aff0d7424 */ /* 0x001fe200078e00ff */
[----:B------:R-:W-:Y:S01]  /*01b0*/  MOV R12, 0x3e235519 ;  /* 0x3e235519000c7802 */ /* 0x000fe20000000f00 */
[----:B--2---:R-:W-:-:S04]  /*01c0*/  FMUL.FTZ R8, R4, 0.70710676908493041992 ;  /* 0x3f3504f304087820 */ /* 0x004fc80000410000 */
        /* <DEDUP_REMOVED lines=9> */
[----:B------:R-:W-:-:S04]  /*0260*/  FFMA.FTZ R10, R9, R10, R16 ;  /* 0x0000000a090a7223 */ /* 0x000fc80000010010 */
        /* <DEDUP_REMOVED lines=20> */
[----:B------:R-:W-:-:S03]  /*03b0*/  FMUL.FTZ R11, R4, R9 ;  /* 0x00000009040b7220 */ /* 0x000fc60000410000 */
[----:B------:R-:W-:Y:S01]  /*03c0*/  LEA.HI.X R9, R12, UR11, R13, 0x2, P0 ;  /* 0x0000000b0c097c11 */ /* 0x000fe200080f140d */
[----:B---3--:R-:W-:Y:S01]  /*03d0*/  FMUL.FTZ R11, R6, R11 ;  /* 0x0000000b060b7220 */ /* 0x008fe20000410000 */
[----:B------:R-:W-:-:S04]  /*03e0*/  IADD3 R7, P0, R7, UR5, RZ ;  /* 0x0000000507077c10 */ /* 0x000fc8000ff1e0ff */
[----:B------:R0:W-:Y:S01]  /*03f0*/  STG.E desc[UR6][R8.64], R11 ;  /* 0x0000000b08007986 */ /* 0x0001e2000c101906 */
[----:B------:R-:W-:Y:S01]  /*0400*/  IMAD.X R5, RZ, RZ, R5, P0 ;  /* 0x000000ffff057224 */ /* 0x000fe200000e0605 */
[----:B------:R-:W-:-:S04]  /*0410*/  ISETP.GE.U32.AND P0, PT, R7, R3, PT ;  /* 0x000000030700720c */ /* 0x000fc80003f06070 */
[----:B------:R-:W-:-:S13]  /*0420*/  ISETP.GE.AND.EX P0, PT, R5, R0, PT, P0 ;  /* 0x000000000500720c */ /* 0x000fda0003f06300 */
[----:B0-----:R-:W-:Y:S05]  /*0430*/  @!P0 BRA `(.L_x_151) ;  /* 0xfffffffc002c8947 */ /* 0x001fea000383ffff */
[----:B------:R-:W-:Y:S05]  /*0440*/  EXIT ;  /* 0x000000000000794d */ /* 0x000fea0003800000 */
.L_x_152:
        /* <DEDUP_REMOVED lines=11> */
.L_x_278:


//--------------------- .text._ZN4vllm18act_and_mul_kernelIN3c108BFloat16E14__nv_bfloat162XadL_ZNS_11gelu_kernelIS2_EET_RKS5_EEXadL_ZNS_18packed_gelu_kernelIS3_EES5_S7_EELb1ELb1ELb0EEEvPS5_PS6_i --------------------------
	.section	.text._ZN4vllm18act_and_mul_kernelIN3c108BFloat16E14__nv_bfloat162XadL_ZNS_11gelu_kernelIS2_EET_RKS5_EEXadL_ZNS_18packed_gelu_kernelIS3_EES5_S7_EELb1ELb1ELb0EEEvPS5_PS6_i,"ax",@progbits
	.align	128
        .global         _ZN4vllm18act_and_mul_kernelIN3c108BFloat16E14__nv_bfloat162XadL_ZNS_11gelu_kernelIS2_EET_RKS5_EEXadL_ZNS_18packed_gelu_kernelIS3_EES5_S7_EELb1ELb1ELb0EEEvPS5_PS6_i
        .type           _ZN4vllm18act_and_mul_kernelIN3c108BFloat16E14__nv_bfloat162XadL_ZNS_11gelu_kernelIS2_EET_RKS5_EEXadL_ZNS_18packed_gelu_kernelIS3_EES5_S7_EELb1ELb1ELb0EEEvPS5_PS6_i,@function
        .size           _ZN4vllm18act_and_mul_kernelIN3c108BFloat16E14__nv_bfloat162XadL_ZNS_11gelu_kernelIS2_EET_RKS5_EEXadL_ZNS_18packed_gelu_kernelIS3_EES5_S7_EELb1ELb1ELb0EEEvPS5_PS6_i,(.L_x_279 - _ZN4vllm18act_and_mul_kernelIN3c108BFloat16E14__nv_bfloat162XadL_ZNS_11gelu_kernelIS2_EET_RKS5_EEXadL_ZNS_18packed_gelu_kernelIS3_EES5_S7_EELb1ELb1ELb0EEEvPS5_PS6_i)
        .other          _ZN4vllm18act_and_mul_kernelIN3c108BFloat16E14__nv_bfloat162XadL_ZNS_11gelu_kernelIS2_EET_RKS5_EEXadL_ZNS_18packed_gelu_kernelIS3_EES5_S7_EELb1ELb1ELb0EEEvPS5_PS6_i,@"STO_CUDA_ENTRY STV_DEFAULT"
_ZN4vllm18act_and_mul_kernelIN3c108BFloat16E14__nv_bfloat162XadL_ZNS_11gelu_kernelIS2_EET_RKS5_EEXadL_ZNS_18packed_gelu_kernelIS3_EES5_S7_EELb1ELb1ELb0EEEvPS5_PS6_i:
.text._ZN4vllm18act_and_mul_kernelIN3c108BFloat16E14__nv_bfloat162XadL_ZNS_11gelu_kernelIS2_EET_RKS5_EEXadL_ZNS_18packed_gelu_kernelIS3_EES5_S7_EELb1ELb1ELb0EEEvPS5_PS6_i:
        /* <DEDUP_REMOVED lines=8> */
[----:B------:R-:W0:Y:S01]  /*0080*/  S2UR UR8, SR_CTAID.X ;  /* 0x00000000000879c3 */ /* 0x000e220000002500 */
[----:B------:R-:W-:Y:S01]  /*0090*/  ULDC.64 UR4, c[0x0][0x218] ;  /* 0x0000860000047ab9 */ /* 0x000fe20000000a00 */
[----:B------:R-:W-:Y:S01]  /*00a0*/  ULDC UR11, c[0x0][0x0] ;  /* 0x00000000000b7ab9 */ /* 0x000fe20000000800 */
[----:B------:R-:W-:Y:S01]  /*00b0*/  ULDC.64 UR12, c[0x0][0x208] ;  /* 0x00008200000c7ab9 */ /* 0x000fe20000000a00 */
[----:B0-----:R-:W-:-:S04]  /*00c0*/  UIMAD UR8, UR8, UR9, URZ ;  /* 0x00000009080872a4 */ /* 0x001fc8000f8e023f */
[----:B------:R-:W-:-:S04]  /*00d0*/  USHF.L.U32 UR6, UR8, 0x1, URZ ;  /* 0x0000000108067899 */ /* 0x000fc8000800063f */
[----:B------:R-:W-:-:S03]  /*00e0*/  UIMAD.WIDE.U32 UR4, UR6, 0x2, UR4 ;  /* 0x00000002060478a5 */ /* 0x000fc6000f8e0004 */
[----:B------:R-:W-:Y:S02]  /*00f0*/  ULDC.64 UR6, c[0x0][0x210] ;  /* 0x0000840000067ab9 */ /* 0x000fe40000000a00 */
[----:B------:R-:W-:Y:S02]  /*0100*/  UIMAD.WIDE.U32 UR6, UR8, 0x2, UR6 ;  /* 0x00000002080678a5 */ /* 0x000fe4000f8e0006 */
[----:B------:R-:W-:-:S12]  /*0110*/  UIMAD.WIDE UR8, UR9, 0x2, UR4 ;  /* 0x00000002090878a5 */ /* 0x000fd8000f8e0204 */
.L_x_153:
[----:B0-----:R-:W-:-:S10]  /*0120*/  HFMA2.MMA R10, -RZ, RZ, 0, 9.5367431640625e-07 ;  /* 0x00000010ff0a7435 */ /* 0x001fd400000001ff */
[----:B------:R-:W-:-:S06]  /*0130*/  IMAD.WIDE R10, R17, R10, UR4 ;  /* 0x00000004110a7e25 */ /* 0x000fcc000f8e020a */
[----:B------:R-:W2:Y:S01]  /*0140*/  LDG.E.128.CONSTANT R8, desc[UR12][R10.64] ;  /* 0x0000000c0a087981 */ /* 0x000ea2000c1e9d00 */
[----:B------:R-:W-:Y:S01]  /*0150*/  HFMA2.MMA R28, -RZ, RZ, 0.8349609375, 5.424022674560546875e-06 ;  /* 0x3aae005bff1c7435 */ /* 0x000fe200000001ff */
[----:B------:R-:W-:Y:S01]  /*0160*/  MOV R3, 0x3c09919f ;  /* 0x3c09919f00037802 */ /* 0x000fe20000000f00 */
[----:B------:R-:W-:Y:S01]  /*0170*/  HFMA2.MMA R20, -RZ, RZ, 1.28515625, -179.25 ;  /* 0x3d24d99aff147435 */ /* 0x000fe200000001ff */
[----:B------:R-:W-:Y:S01]  /*0180*/  MOV R18, 0x3e235519 ;  /* 0x3e23551900127802 */ /* 0x000fe20000000f00 */
[----:B------:R-:W-:Y:S01]  /*0190*/  HFMA2.MMA R22, -RZ, RZ, 1.8525390625, -0.310791015625 ;  /* 0x3f69b4f9ff167435 */ /* 0x000fe200000001ff */
[C---:B--2---:R-:W-:Y:S02]  /*01a0*/  SHF.L.U32 R2, R8.reuse, 0x10, RZ ;  /* 0x0000001008027819 */ /* 0x044fe400000006ff */
[----:B------:R-:W-:Y:S02]  /*01b0*/  PRMT R19, R8, 0x7632, R19 ;  /* 0x0000763208137816 */ /* 0x000fe40000000013 */
[----:B------:R-:W-:Y:S01]  /*01c0*/  MOV R8, 0x38eb4c3a ;  /* 0x38eb4c3a00087802 */ /* 0x000fe20000000f00 */
[----:B------:R-:W-:Y:S01]  /*01d0*/  FMUL.FTZ R0, R2, 0.70710676908493041992 ;  /* 0x3f3504f302007820 */ /* 0x000fe20000410000 */
[----:B------:R-:W-:-:S03]  /*01e0*/  SHF.L.U32 R19, R19, 0x10, RZ ;  /* 0x0000001013137819 */ /* 0x000fc600000006ff */
[C---:B------:R-:W-:Y:S01]  /*01f0*/  FADD.FTZ R5, |R0|.reuse, -RZ ;  /* 0x800000ff00057221 */ /* 0x040fe20000010200 */
[C---:B------:R-:W-:Y:S01]  /*0200*/  FMUL.FTZ R6, R0.reuse, R0 ;  /* 0x0000000000067220 */ /* 0x040fe20000410000 */
[----:B------:R-:W-:Y:S01]  /*0210*/  FSETP.GE.FTZ.AND P2, PT, |R0|, 1.0029599666595458984, PT ;  /* 0x3f8060fe0000780b */ /* 0x000fe20003f56200 */
[----:B------:R-:W-:-:S03]  /*0220*/  FMUL.FTZ R4, R19, 0.70710676908493041992 ;  /* 0x3f3504f313047820 */ /* 0x000fc60000410000 */
[C---:B------:R-:W-:Y:S01]  /*0230*/  FSEL R7, R5.reuse, R6, P2 ;  /* 0x0000000605077208 */ /* 0x040fe20001000000 */
[----:B------:R-:W-:Y:S01]  /*0240*/  FADD.FTZ R13, |R4|, -RZ ;  /* 0x800000ff040d7221 */ /* 0x000fe20000010200 */
[----:B------:R-:W-:Y:S01]  /*0250*/  FSEL R6, R8, 8.4834944573231041431e-05, P2 ;  /* 0x38b1e96a08067808 */ /* 0x000fe20001000000 */
[----:B------:R-:W-:Y:S01]  /*0260*/  FMUL.FTZ R24, R4, R4 ;  /* 0x0000000404187220 */ /* 0x000fe20000410000 */
[----:B------:R-:W-:Y:S01]  /*0270*/  FSEL R12, -R28, -0.00082130916416645050049, P2 ;  /* 0xba574d201c0c7808 */ /* 0x000fe20001000100 */
[----:B------:R-:W-:Y:S01]  /*0280*/  FADD.FTZ R5, -R5, -RZ ;  /* 0x800000ff05057221 */ /* 0x000fe20000010100 */
[----:B------:R-:W-:Y:S02]  /*0290*/  FSETP.GE.FTZ.AND P0, PT, |R4|, 1.0029599666595458984, PT ;  /* 0x3f8060fe0400780b */ /* 0x000fe40003f16200 */
[----:B------:R-:W-:Y:S01]  /*02a0*/  FSEL R14, R18, 0.11284004896879196167, P2 ;  /* 0x3de718af120e7808 */ /* 0x000fe20001000000 */
[----:B------:R-:W-:Y:S01]  /*02b0*/  FFMA.FTZ R6, R7, R6, R12 ;  /* 0x0000000607067223 */ /* 0x000fe2000001000c */
[----:B------:R-:W-:-:S02]  /*02c0*/  FSEL R12, R3, 0.0052134888246655464172, P2 ;  /* 0x3baad5ea030c7808 */ /* 0x000fc40001000000 */
[C---:B------:R-:W-:Y:S01]  /*02d0*/  FSEL R24, R13.reuse, R24, P0 ;  /* 0x000000180d187208 */ /* 0x040fe20000000000 */
[----:B------:R-:W-:Y:S01]  /*02e0*/  FADD.FTZ R13, -R13, -RZ ;  /* 0x800000ff0d0d7221 */ /* 0x000fe20000010100 */
[----:B------:R-:W-:Y:S01]  /*02f0*/  FSEL R15, R8, 8.4834944573231041431e-05, P0 ;  /* 0x38b1e96a080f7808 */ /* 0x000fe20000000000 */
[----:B------:R-:W-:Y:S01]  /*0300*/  FFMA.FTZ R6, R7, R6, R12 ;  /* 0x0000000607067223 */ /* 0x000fe2000001000c */
[----:B------:R-:W-:Y:S02]  /*0310*/  FSEL R21, -R28, -0.00082130916416645050049, P0 ;  /* 0xba574d201c157808 */ /* 0x000fe40000000100 */
[----:B------:R-:W-:Y:S02]  /*0320*/  FSEL R12, -R20, -0.026868773624300956726, P2 ;  /* 0xbcdc1be7140c7808 */ /* 0x000fe40001000100 */
[----:B------:R-:W-:Y:S01]  /*0330*/  FSEL R23, R3, 0.0052134888246655464172, P0 ;  /* 0x3baad5ea03177808 */ /* 0x000fe20000000000 */
[----:B------:R-:W-:Y:S01]  /*0340*/  FFMA.FTZ R15, R24, R15, R21 ;  /* 0x0000000f180f7223 */ /* 0x000fe20000010015 */
[----:B------:R-:W-:Y:S01]  /*0350*/  MOV R21, 0x3f210a14 ;  /* 0x3f210a1400157802 */ /* 0x000fe20000000f00 */
[C---:B------:R-:W-:Y:S01]  /*0360*/  FFMA.FTZ R6, R7.reuse, R6, R12 ;  /* 0x0000000607067223 */ /* 0x040fe2000001000c */
[----:B------:R-:W-:Y:S01]  /*0370*/  FSEL R25, -R20, -0.026868773624300956726, P0 ;  /* 0xbcdc1be714197808 */ /* 0x000fe20000000100 */
[----:B------:R-:W-:Y:S01]  /*0380*/  FFMA.FTZ R23, R24, R15, R23 ;  /* 0x0000000f18177223 */ /* 0x000fe20000010017 */
[----:B------:R-:W-:Y:S01]  /*0390*/  FSEL R15, R22, -0.37612664699554443359, P2 ;  /* 0xbec093ac160f7808 */ /* 0x000fe20001000000 */
[----:B------:R-:W-:Y:S01]  /*03a0*/  FFMA.FTZ R6, R7, R6, R14 ;  /* 0x0000000607067223 */ /* 0x000fe2000001000e */
[----:B------:R-:W-:Y:S01]  /*03b0*/  FSEL R14, R21, 0.12837915122509002686, P2 ;  /* 0x3e0375d3150e7808 */ /* 0x000fe20001000000 */
[----:B------:R-:W-:Y:S01]  /*03c0*/  FFMA.FTZ R23, R24, R23, R25 ;  /* 0x0000001718177223 */ /* 0x000fe20000010019 */
[----:B------:R-:W-:Y:S01]  /*03d0*/  FSEL R16, R22, -0.37612664699554443359, P0 ;  /* 0xbec093ac16107808 */ /* 0x000fe20000000000 */
[----:B------:R-:W-:Y:S01]  /*03e0*/  FFMA.FTZ R12, R7, R6, R15 ;  /* 0x00000006070c7223 */ /* 0x000fe2000001000f */
[----:B------:R-:W-:-:S02]  /*03f0*/  FSEL R15, R18, 0.11284004896879196167, P0 ;  /* 0x3de718af120f7808 */ /* 0x000fc40000000000 */
[----:B------:R-:W-:Y:S01]  /*0400*/  SHF.L.U32 R6, R9, 0x10, RZ ;  /* 0x0000001009067819 */ /* 0x000fe200000006ff */
[----:B------:R-:W-:Y:S01]  /*0410*/  FFMA.FTZ R7, R7, R12, R14 ;  /* 0x0000000c07077223 */ /* 0x000fe2000001000e */
[----:B------:R-:W-:Y:S01]  /*0420*/  FSEL R13, R13, R4, P0 ;  /* 0x000000040d0d7208 */ /* 0x000fe20000000000 */
[----:B------:R-:W-:Y:S01]  /*0430*/  FFMA.FTZ R15, R24, R23, R15 ;  /* 0x00000017180f7223 */ /* 0x000fe2000001000f */
[----:B------:R-:W-:Y:S01]  /*0440*/  FSEL R23, R21, 0.12837915122509002686, P0 ;  /* 0x3e0375d315177808 */ /* 0x000fe20000000000 */
[----:B------:R-:W-:Y:S02]  /*0450*/  FMUL.FTZ R12, R6, 0.70710676908493041992 ;  /* 0x3f3504f3060c7820 */ /* 0x000fe40000410000 */
[----:B------:R-:W-:Y:S01]  /*0460*/  FFMA.FTZ R15, R24, R15, R16 ;  /* 0x0000000f180f7223 */ /* 0x000fe20000010010 */
[----:B------:R-:W-:Y:S01]  /*0470*/  FSEL R16, R5, R0, P2 ;  /* 0x0000000005107208 */ /* 0x000fe20001000000 */
[C---:B------:R-:W-:Y:S01]  /*0480*/  FADD.FTZ R14, |R12|.reuse, -RZ ;  /* 0x800000ff0c0e7221 */ /* 0x040fe20000010200 */
[C---:B------:R-:W-:Y:S01]  /*0490*/  FMUL.FTZ R25, R12.reuse, R12 ;  /* 0x0000000c0c197220 */ /* 0x040fe20000410000 */
[----:B------:R-:W-:Y:S01]  /*04a0*/  FSETP.GE.FTZ.AND P1, PT, |R12|, 1.0029599666595458984, PT ;  /* 0x3f8060fe0c00780b */ /* 0x000fe20003f36200 */
[----:B------:R-:W-:Y:S01]  /*04b0*/  FFMA.FTZ R24, R24, R15, R23 ;  /* 0x0000000f18187223 */ /* 0x000fe20000010017 */
[----:B------:R-:W-:-:S02]  /*04c0*/  FFMA.FTZ R5, R7, R16, R16 ;  /* 0x0000001007057223 */ /* 0x000fc40000010010 */
[----:B------:R-:W-:Y:S01]  /*04d0*/  FSEL R15, R14, R25, P1 ;  /* 0x000000190e0f7208 */ /* 0x000fe20000800000 */
[----:B------:R-:W-:Y:S01]  /*04e0*/  FFMA.FTZ R24, R24, R13, R13 ;  /* 0x0000000d18187223 */ /* 0x000fe2000001000d */
[----:B------:R-:W-:Y:S01]  /*04f0*/  FSEL R26, R8, 8.4834944573231041431e-05, P1 ;  /* 0x38b1e96a081a7808 */ /* 0x000fe20000800000 */
[----:B------:R-:W0:Y:S01]  /*0500*/  @P2 MUFU.EX2 R7, R5 ;  /* 0x0000000500072308 */ /* 0x000e220000000800 */
[----:B------:R-:W-:Y:S02]  /*0510*/  FSEL R23, -R28, -0.00082130916416645050049, P1 ;  /* 0xba574d201c177808 */ /* 0x000fe40000800100 */
[----:B------:R-:W-:-:S03]  /*0520*/  FSEL R25, -R20, -0.026868773624300956726, P1 ;  /* 0xbcdc1be714197808 */ /* 0x000fc60000800100 */
[----:B------:R-:W-:Y:S01]  /*0530*/  FFMA.FTZ R26, R15, R26, R23 ;  /* 0x0000001a0f1a7223 */ /* 0x000fe20000010017 */
[----:B------:R-:W-:-:S05]  /*0540*/  FSEL R23, R3, 0.0052134888246655464172, P1 ;  /* 0x3baad5ea03177808 */ /* 0x000fca0000800000 */
[----:B------:R-:W-:Y:S01]  /*0550*/  FFMA.FTZ R26, R15, R26, R23 ;  /* 0x0000001a0f1a7223 */ /* 0x000fe20000010017 */
[----:B------:R-:W-:-:S03]  /*0560*/  FSEL R23, R18, 0.11284004896879196167, P1 ;  /* 0x3de718af12177808 */ /* 0x000fc60000800000 */
[----:B------:R-:W-:Y:S01]  /*0570*/  FFMA.FTZ R26, R15, R26, R25 ;  /* 0x0000001a0f1a7223 */ /* 0x000fe20000010019 */
[----:B------:R-:W-:-:S03]  /*0580*/  SHF.L.U32 R25, R10, 0x10, RZ ;  /* 0x000000100a197819 */ /* 0x000fc600000006ff */
[----:B------:R-:W-:Y:S01]  /*0590*/  FFMA.FTZ R16, R15, R26, R23 ;  /* 0x0000001a0f107223 */ /* 0x000fe20000010017 */
[----:B------:R-:W-:Y:S02]  /*05a0*/  FSEL R23, R22, -0.37612664699554443359, P1 ;  /* 0xbec093ac16177808 */ /* 0x000fe40000800000 */
[----:B------:R-:W-:Y:S01]  /*05b0*/  PRMT R26, R9, 0x7632, R26 ;  /* 0x00007632091a7816 */ /* 0x000fe2000000001a */
[----:B0-----:R-:W-:Y:S02]  /*05c0*/  @P2 FADD.FTZ R9, -R7, 1 ;  /* 0x3f80000007092421 */ /* 0x001fe40000010100 */
[----:B------:R-:W-:Y:S01]  /*05d0*/  FFMA.FTZ R16, R15, R16, R23 ;  /* 0x000000100f107223 */ /* 0x000fe20000010017 */
[----:B------:R-:W-:Y:S02]  /*05e0*/  SHF.L.U32 R26, R26, 0x10, RZ ;  /* 0x000000101a1a7819 */ /* 0x000fe400000006ff */
[----:B------:R-:W-:Y:S02]  /*05f0*/  FSEL R23, R21, 0.12837915122509002686, P1 ;  /* 0x3e0375d315177808 */ /* 0x000fe40000800000 */
[----:B------:R-:W-:Y:S01]  /*0600*/  @P2 LOP3.LUT R5, R9, 0x80000000, R0, 0xb8, !PT ;  /* 0x8000000009052812 */ /* 0x000fe200078eb800 */
[----:B------:R-:W-:-:S02]  /*0610*/  FMUL.FTZ R7, R26, 0.70710676908493041992 ;  /* 0x3f3504f31a077820 */ /* 0x000fc40000410000 */
[----:B------:R-:W-:Y:S01]  /*0620*/  FFMA.FTZ R15, R15, R16, R23 ;  /* 0x000000100f0f7223 */ /* 0x000fe20000010017 */
[----:B------:R-:W-:Y:S01]  /*0630*/  FADD.FTZ R23, -R14, -RZ ;  /* 0x800000ff0e177221 */ /* 0x000fe20000010100 */
[C---:B------:R-:W-:Y:S01]  /*0640*/  FADD.FTZ R9, |R7|.reuse, -RZ ;  /* 0x800000ff07097221 */ /* 0x040fe20000010200 */
[C---:B------:R-:W-:Y:S01]  /*0650*/  FMUL.FTZ R14, R7.reuse, R7 ;  /* 0x00000007070e7220 */ /* 0x040fe20000410000 */
[----:B------:R-:W-:Y:S01]  /*0660*/  FSETP.GE.FTZ.AND P2, PT, |R7|, 1.0029599666595458984, PT ;  /* 0x3f8060fe0700780b */ /* 0x000fe20003f56200 */
[----:B------:R-:W-:Y:S01]  /*0670*/  FADD.FTZ R5, R5, 1 ;  /* 0x3f80000005057421 */ /* 0x000fe20000010000 */
[----:B------:R-:W-:Y:S02]  /*0680*/  FSEL R0, R23, R12, P1 ;  /* 0x0000000c17007208 */ /* 0x000fe40000800000 */
[----:B------:R-:W-:Y:S02]  /*0690*/  FSEL R27, R9, R14, P2 ;  /* 0x0000000e091b7208 */ /* 0x000fe40001000000 */
[----:B------:R-:W-:Y:S01]  /*06a0*/  FSEL R14, R8, 8.4834944573231041431e-05, P2 ;  /* 0x38b1e96a080e7808 */ /* 0x000fe20001000000 */
[----:B------:R-:W-:Y:S01]  /*06b0*/  FFMA.FTZ R0, R15, R0, R0 ;  /* 0x000000000f007223 */ /* 0x000fe20000010000 */
[----:B------:R-:W-:-:S02]  /*06c0*/  FSEL R16, -R28, -0.00082130916416645050049, P2 ;  /* 0xba574d201c107808 */ /* 0x000fc40001000100 */
[----:B------:R-:W-:Y:S01]  /*06d0*/  FSEL R15, R3, 0.0052134888246655464172, P2 ;  /* 0x3baad5ea030f7808 */ /* 0x000fe20001000000 */
[----:B------:R-:W0:Y:S02]  /*06e0*/  @P1 MUFU.EX2 R13, R0 ;  /* 0x00000000000d1308 */ /* 0x000e240000000800 */
[----:B------:R-:W-:Y:S01]  /*06f0*/  FFMA.FTZ R14, R27, R14, R16 ;  /* 0x0000000e1b0e7223 */ /* 0x000fe20000010010 */
[----:B------:R-:W-:-:S03]  /*0700*/  FSEL R16, R18, 0.11284004896879196167, P2 ;  /* 0x3de718af12107808 */ /* 0x000fc60001000000 */
[----:B------:R-:W-:Y:S01]  /*0710*/  FFMA.FTZ R14, R27, R14, R15 ;  /* 0x0000000e1b0e7223 */ /* 0x000fe2000001000f */
[----:B------:R-:W-:-:S05]  /*0720*/  FSEL R15, -R20, -0.026868773624300956726, P2 ;  /* 0xbcdc1be7140f7808 */ /* 0x000fca0001000100 */
[----:B------:R-:W-:Y:S01]  /*0730*/  FFMA.FTZ R14, R27, R14, R15 ;  /* 0x0000000e1b0e7223 */ /* 0x000fe2000001000f */
[----:B------:R-:W-:-:S03]  /*0740*/  FSEL R15, R22, -0.37612664699554443359, P2 ;  /* 0xbec093ac160f7808 */ /* 0x000fc60001000000 */
[----:B------:R-:W-:Y:S01]  /*0750*/  FFMA.FTZ R16, R27, R14, R16 ;  /* 0x0000000e1b107223 */ /* 0x000fe20000010010 */
[----:B0-----:R-:W-:Y:S01]  /*0760*/  @P1 FADD.FTZ R13, -R13, 1 ;  /* 0x3f8000000d0d1421 */ /* 0x001fe20000010100 */
[----:B------:R-:W0:Y:S02]  /*0770*/  @P0 MUFU.EX2 R14, R24 ;  /* 0x00000018000e0308 */ /* 0x000e240000000800 */
[----:B------:R-:W-:Y:S01]  /*0780*/  FFMA.FTZ R16, R27, R16, R15 ;  /* 0x000000101b107223 */ /* 0x000fe2000001000f */
[----:B------:R-:W-:Y:S02]  /*0790*/  FSEL R15, R21, 0.12837915122509002686, P2 ;  /* 0x3e0375d3150f7808 */ /* 0x000fe40001000000 */
[----:B------:R-:W-:Y:S01]  /*07a0*/  @P1 LOP3.LUT R0, R13, 0x80000000, R12, 0xb8, !PT ;  /* 0x800000000d001812 */ /* 0x000fe200078eb80c */
[----:B------:R-:W-:Y:S02]  /*07b0*/  FMUL.FTZ R12, R25, 0.70710676908493041992 ;  /* 0x3f3504f3190c7820 */ /* 0x000fe40000410000 */
[----:B------:R-:W-:-:S02]  /*07c0*/  FFMA.FTZ R27, R27, R16, R15 ;  /* 0x000000101b1b7223 */ /* 0x000fc4000001000f */
[----:B------:R-:W-:Y:S01]  /*07d0*/  FADD.FTZ R0, R0, 1 ;  /* 0x3f80000000007421 */ /* 0x000fe20000010000 */
[----:B0-----:R-:W-:-:S05]  /*07e0*/  @P0 FADD.FTZ R13, -R14, 1 ;  /* 0x3f8000000e0d0421 */ /* 0x001fca0000010100 */
[----:B------:R-:W-:Y:S01]  /*07f0*/  @P0 LOP3.LUT R24, R13, 0x80000000, R4, 0xb8, !PT ;  /* 0x800000000d180812 */ /* 0x000fe200078eb804 */
[C---:B------:R-:W-:Y:S01]  /*0800*/  FADD.FTZ R4, |R12|.reuse, -RZ ;  /* 0x800000ff0c047221 */ /* 0x040fe20000010200 */
[C---:B------:R-:W-:Y:S01]  /*0810*/  FMUL.FTZ R13, R12.reuse, R12 ;  /* 0x0000000c0c0d7220 */ /* 0x040fe20000410000 */
[----:B------:R-:W-:Y:S02]  /*0820*/  FSETP.GE.FTZ.AND P0, PT, |R12|, 1.0029599666595458984, PT ;  /* 0x3f8060fe0c00780b */ /* 0x000fe40003f16200 */
[C---:B------:R-:W-:Y:S02]  /*0830*/  FADD.FTZ R23, -R4.reuse, -RZ ;  /* 0x800000ff04177221 */ /* 0x040fe40000010100 */
[----:B------:R-:W-:Y:S01]  /*0840*/  FSEL R13, R4, R13, P0 ;  /* 0x0000000d040d7208 */ /* 0x000fe20000000000 */
[----:B------:R-:W-:Y:S01]  /*0850*/  FADD.FTZ R4, -R9, -RZ ;  /* 0x800000ff09047221 */ /* 0x000fe20000010100 */
[----:B------:R-:W-:Y:S02]  /*0860*/  FSEL R14, R8, 8.4834944573231041431e-05, P0 ;  /* 0x38b1e96a080e7808 */ /* 0x000fe40000000000 */
[----:B------:R-:W-:-:S02]  /*0870*/  FSEL R16, -R28, -0.00082130916416645050049, P0 ;  /* 0xba574d201c107808 */ /* 0x000fc40000000100 */
[----:B------:R-:W-:Y:S02]  /*0880*/  FSEL R15, R3, 0.0052134888246655464172, P0 ;  /* 0x3baad5ea030f7808 */ /* 0x000fe40000000000 */
[----:B------:R-:W-:Y:S01]  /*0890*/  FSEL R23, R23, R12, P0 ;  /* 0x0000000c17177208 */ /* 0x000fe20000000000 */
[----:B------:R-:W-:Y:S01]  /*08a0*/  FFMA.FTZ R14, R13, R14, R16 ;  /* 0x0000000e0d0e7223 */ /* 0x000fe20000010010 */
[----:B------:R-:W-:-:S03]  /*08b0*/  FSEL R4, R4, R7, P2 ;  /* 0x0000000704047208 */ /* 0x000fc60001000000 */
[----:B------:R-:W-:Y:S01]  /*08c0*/  FFMA.FTZ R14, R13, R14, R15 ;  /* 0x0000000e0d0e7223 */ /* 0x000fe2000001000f */
[----:B------:R-:W-:Y:S01]  /*08d0*/  FSEL R15, -R20, -0.026868773624300956726, P0 ;  /* 0xbcdc1be7140f7808 */ /* 0x000fe20000000100 */
[--C-:B------:R-:W-:Y:S01]  /*08e0*/  FFMA.FTZ R27, R27, R4, R4.reuse ;  /* 0x000000041b1b7223 */ /* 0x100fe20000010004 */
[----:B------:R-:W-:-:S03]  /*08f0*/  PRMT R4, R10, 0x7632, R4 ;  /* 0x000076320a047816 */ /* 0x000fc60000000004 */
[----:B------:R-:W-:Y:S01]  /*0900*/  FFMA.FTZ R14, R13, R14, R15 ;  /* 0x0000000e0d0e7223 */ /* 0x000fe2000001000f */
[----:B------:R-:W-:Y:S02]  /*0910*/  FSEL R15, R18, 0.11284004896879196167, P0 ;  /* 0x3de718af120f7808 */ /* 0x000fe40000000000 */
[----:B------:R-:W-:-:S03]  /*0920*/  SHF.L.U32 R4, R4, 0x10, RZ ;  /* 0x0000001004047819 */ /* 0x000fc600000006ff */
[----:B------:R-:W-:Y:S01]  /*0930*/  FFMA.FTZ R14, R13, R14, R15 ;  /* 0x0000000e0d0e7223 */ /* 0x000fe2000001000f */
[----:B------:R-:W-:-:S05]  /*0940*/  FSEL R15, R22, -0.37612664699554443359, P0 ;  /* 0xbec093ac160f7808 */ /* 0x000fca0000000000 */
[----:B------:R-:W-:Y:S01]  /*0950*/  FFMA.FTZ R14, R13, R14, R15 ;  /* 0x0000000e0d0e7223 */ /* 0x000fe2000001000f */
[----:B------:R-:W-:-:S05]  /*0960*/  FSEL R15, R21, 0.12837915122509002686, P0 ;  /* 0x3e0375d3150f7808 */ /* 0x000fca0000000000 */
[----:B------:R-:W-:Y:S02]  /*0970*/  FFMA.FTZ R14, R13, R14, R15 ;  /* 0x0000000e0d0e7223 */ /* 0x000fe4000001000f */
[----:B------:R-:W-:Y:S02]  /*0980*/  @P2 MUFU.EX2 R13, R27 ;  /* 0x0000001b000d2308 */ /* 0x000fe40000000800 */
[----:B------:R-:W-:-:S06]  /*0990*/  FFMA.FTZ R23, R14, R23, R23 ;  /* 0x000000170e177223 */ /* 0x000fcc0000010017 */
[----:B------:R-:W0:Y:S02]  /*09a0*/  @P0 MUFU.EX2 R9, R23 ;  /* 0x0000001700090308 */ /* 0x000e240000000800 */
[----:B0-----:R-:W-:Y:S01]  /*09b0*/  @P0 FADD.FTZ R15, -R9, 1 ;  /* 0x3f800000090f0421 */ /* 0x001fe20000010100 */
[----:B------:R-:W-:-:S04]  /*09c0*/  FMUL.FTZ R9, R4, 0.70710676908493041992 ;  /* 0x3f3504f304097820 */ /* 0x000fc80000410000 */
[----:B------:R-:W-:Y:S01]  /*09d0*/  @P0 LOP3.LUT R23, R15, 0x80000000, R12, 0xb8, !PT ;  /* 0x800000000f170812 */ /* 0x000fe200078eb80c */
[----:B------:R-:W-:Y:S01]  /*09e0*/  @P2 FADD.FTZ R12, -R13, 1 ;  /* 0x3f8000000d0c2421 */ /* 0x000fe20000010100 */
[C---:B------:R-:W-:Y:S01]  /*09f0*/  FADD.FTZ R10, |R9|.reuse, -RZ ;  /* 0x800000ff090a7221 */ /* 0x040fe20000010200 */
[C---:B------:R-:W-:Y:S01]  /*0a00*/  FMUL.FTZ R13, R9.reuse, R9 ;  /* 0x00000009090d7220 */ /* 0x040fe20000410000 */
[----:B------:R-:W-:Y:S02]  /*0a10*/  FSETP.GE.FTZ.AND P0, PT, |R9|, 1.0029599666595458984, PT ;  /* 0x3f8060fe0900780b */ /* 0x000fe40003f16200 */
[----:B------:R-:W-:Y:S02]  /*0a20*/  @P2 LOP3.LUT R27, R12, 0x80000000, R7, 0xb8, !PT ;  /* 0x800000000c1b2812 */ /* 0x000fe400078eb807 */
[C---:B------:R-:W-:Y:S01]  /*0a30*/  FSEL R7, R10.reuse, R13, P0 ;  /* 0x0000000d0a077208 */ /* 0x040fe20000000000 */
[----:B------:R-:W-:Y:S01]  /*0a40*/  FADD.FTZ R10, -R10, -RZ ;  /* 0x800000ff0a0a7221 */ /* 0x000fe20000010100 */
[----:B------:R-:W-:-:S02]  /*0a50*/  FSEL R12, R8, 8.4834944573231041431e-05, P0 ;  /* 0x38b1e96a080c7808 */ /* 0x000fc40000000000 */
[----:B------:R-:W-:Y:S02]  /*0a60*/  FSEL R14, -R28, -0.00082130916416645050049, P0 ;  /* 0xba574d201c0e7808 */ /* 0x000fe40000000100 */
[----:B------:R-:W-:Y:S02]  /*0a70*/  FSEL R13, R3, 0.0052134888246655464172, P0 ;  /* 0x3baad5ea030d7808 */ /* 0x000fe40000000000 */
[----:B------:R-:W-:Y:S01]  /*0a80*/  FSEL R10, R10, R9, P0 ;  /* 0x000000090a0a7208 */ /* 0x000fe20000000000 */
[----:B------:R-:W-:-:S04]  /*0a90*/  FFMA.FTZ R12, R7, R12, R14 ;  /* 0x0000000c070c7223 */ /* 0x000fc8000001000e */
[----:B------:R-:W-:Y:S01]  /*0aa0*/  FFMA.FTZ R12, R7, R12, R13 ;  /* 0x0000000c070c7223 */ /* 0x000fe2000001000d */
[----:B------:R-:W-:-:S05]  /*0ab0*/  FSEL R13, -R20, -0.026868773624300956726, P0 ;  /* 0xbcdc1be7140d7808 */ /* 0x000fca0000000100 */
[----:B------:R-:W-:Y:S01]  /*0ac0*/  FFMA.FTZ R12, R7, R12, R13 ;  /* 0x0000000c070c7223 */ /* 0x000fe2000001000d */
[----:B------:R-:W-:-:S05]  /*0ad0*/  FSEL R13, R18, 0.11284004896879196167, P0 ;  /* 0x3de718af120d7808 */ /* 0x000fca0000000000 */
[----:B------:R-:W-:Y:S01]  /*0ae0*/  FFMA.FTZ R12, R7, R12, R13 ;  /* 0x0000000c070c7223 */ /* 0x000fe2000001000d */
[----:B------:R-:W-:-:S05]  /*0af0*/  FSEL R13, R22, -0.37612664699554443359, P0 ;  /* 0xbec093ac160d7808 */ /* 0x000fca0000000000 */
[----:B------:R-:W-:Y:S01]  /*0b00*/  FFMA.FTZ R12, R7, R12, R13 ;  /* 0x0000000c070c7223 */ /* 0x000fe2000001000d */
[----:B------:R-:W-:-:S05]  /*0b10*/  FSEL R13, R21, 0.12837915122509002686, P0 ;  /* 0x3e0375d3150d7808 */ /* 0x000fca0000000000 */
[--C-:B------:R-:W-:Y:S01]  /*0b20*/  FFMA.FTZ R7, R7, R12, R13.reuse ;  /* 0x0000000c07077223 */ /* 0x100fe2000001000d */
[C---:B------:R-:W-:Y:S02]  /*0b30*/  PRMT R13, R11.reuse, 0x7632, R13 ;  /* 0x000076320b0d7816 */ /* 0x040fe4000000000d */
[----:B------:R-:W-:Y:S01]  /*0b40*/  SHF.L.U32 R12, R11, 0x10, RZ ;  /* 0x000000100b0c7819 */ /* 0x000fe200000006ff */
[----:B------:R-:W-:-:S04]  /*0b50*/  FFMA.FTZ R7, R7, R10, R10 ;  /* 0x0000000a07077223 */ /* 0x000fc8000001000a */
[----:B------:R-:W0:Y:S02]  /*0b60*/  @P0 MUFU.EX2 R10, R7 ;  /* 0x00000007000a0308 */ /* 0x000e240000000800 */
[----:B0-----:R-:W-:Y:S01]  /*0b70*/  @P0 FADD.FTZ R14, -R10, 1 ;  /* 0x3f8000000a0e0421 */ /* 0x001fe20000010100 */
[----:B------:R-:W-:Y:S01]  /*0b80*/  FMUL.FTZ R10, R2, 0.5 ;  /* 0x3f000000020a7820 */ /* 0x000fe20000410000 */
[----:B------:R-:W-:Y:S01]  /*0b90*/  SHF.L.U32 R2, R13, 0x10, RZ ;  /* 0x000000100d027819 */ /* 0x000fe200000006ff */
[----:B------:R-:W-:Y:S02]  /*0ba0*/  FMUL.FTZ R13, R12, 0.70710676908493041992 ;  /* 0x3f3504f30c0d7820 */ /* 0x000fe40000410000 */
[----:B------:R-:W-:Y:S01]  /*0bb0*/  @P0 LOP3.LUT R7, R14, 0x80000000, R9, 0xb8, !PT ;  /* 0x800000000e070812 */ /* 0x000fe200078eb809 */
[----:B------:R-:W-:Y:S01]  /*0bc0*/  FMUL.FTZ R9, R6, 0.5 ;  /* 0x3f00000006097820 */ /* 0x000fe20000410000 */
[C---:B------:R-:W-:Y:S01]  /*0bd0*/  FADD.FTZ R6, |R13|.reuse, -RZ ;  /* 0x800000ff0d067221 */ /* 0x040fe20000010200 */
[C---:B------:R-:W-:Y:S01]  /*0be0*/  FMUL.FTZ R11, R13.reuse, R13 ;  /* 0x0000000d0d0b7220 */ /* 0x040fe20000410000 */
[----:B------:R-:W-:Y:S01]  /*0bf0*/  FSETP.GE.FTZ.AND P0, PT, |R13|, 1.0029599666595458984, PT ;  /* 0x3f8060fe0d00780b */ /* 0x000fe20003f16200 */
[----:B------:R-:W-:Y:S01]  /*0c00*/  FMUL.FTZ R14, R2, 0.70710676908493041992 ;  /* 0x3f3504f3020e7820 */ /* 0x000fe20000410000 */
[----:B------:R-:W-:Y:S01]  /*0c10*/  FMUL.FTZ R5, R5, R10 ;  /* 0x0000000a05057220 */ /* 0x000fe20000410000 */
[----:B------:R-:W-:Y:S01]  /*0c20*/  FMUL.FTZ R0, R0, R9 ;  /* 0x0000000900007220 */ /* 0x000fe20000410000 */
[----:B------:R-:W-:Y:S01]  /*0c30*/  FSEL R9, R6, R11, P0 ;  /* 0x0000000b06097208 */ /* 0x000fe20000000000 */
[----:B------:R-:W-:Y:S01]  /*0c40*/  FADD.FTZ R15, |R14|, -RZ ;  /* 0x800000ff0e0f7221 */ /* 0x000fe20000010200 */
[----:B------:R-:W-:Y:S01]  /*0c50*/  FSEL R10, R8, 8.4834944573231041431e-05, P0 ;  /* 0x38b1e96a080a7808 */ /* 0x000fe20000000000 */
[----:B------:R-:W-:Y:S01]  /*0c60*/  FMUL.FTZ R11, R14, R14 ;  /* 0x0000000e0e0b7220 */ /* 0x000fe20000410000 */
[----:B------:R-:W-:-:S02]  /*0c70*/  FSEL R16, -R28, -0.00082130916416645050049, P0 ;  /* 0xba574d201c107808 */ /* 0x000fc40000000100 */
[----:B------:R-:W-:-:S03]  /*0c80*/  FSETP.GE.FTZ.AND P1, PT, |R14|, 1.0029599666595458984, PT ;  /* 0x3f8060fe0e00780b */ /* 0x000fc60003f36200 */
[----:B------:R-:W-:Y:S01]  /*0c90*/  FFMA.FTZ R10, R9, R10, R16 ;  /* 0x0000000a090a7223 */ /* 0x000fe20000010010 */
[----:B------:R-:W-:Y:S02]  /*0ca0*/  FSEL R16, R15, R11, P1 ;  /* 0x0000000b0f107208 */ /* 0x000fe40000800000 */
[----:B------:R-:W-:Y:S02]  /*0cb0*/  FSEL R11, R8, 8.4834944573231041431e-05, P1 ;  /* 0x38b1e96a080b7808 */ /* 0x000fe40000800000 */
[----:B------:R-:W-:Y:S02]  /*0cc0*/  FSEL R29, -R28, -0.00082130916416645050049, P1 ;  /* 0xba574d201c1d7808 */ /* 0x000fe40000800100 */
[C---:B------:R-:W-:Y:S02]  /*0cd0*/  FSEL R8, R3.reuse, 0.0052134888246655464172, P0 ;  /* 0x3baad5ea03087808 */ /* 0x040fe40000000000 */
[----:B------:R-:W-:Y:S01]  /*0ce0*/  FSEL R3, R3, 0.0052134888246655464172, P1 ;  /* 0x3baad5ea03037808 */ /* 0x000fe20000800000 */
[----:B------:R-:W-:-:S02]  /*0cf0*/  FFMA.FTZ R11, R16, R11, R29 ;  /* 0x0000000b100b7223 */ /* 0x000fc4000001001d */
[----:B------:R-:W-:Y:S01]  /*0d00*/  FFMA.FTZ R8, R9, R10, R8 ;  /* 0x0000000a09087223 */ /* 0x000fe20000010008 */
[----:B------:R-:W-:Y:S01]  /*0d10*/  FSEL R10, -R20, -0.026868773624300956726, P0 ;  /* 0xbcdc1be7140a7808 */ /* 0x000fe20000000100 */
[----:B------:R-:W-:Y:S01]  /*0d20*/  FFMA.FTZ R3, R16, R11, R3 ;  /* 0x0000000b10037223 */ /* 0x000fe20000010003 */
[----:B------:R-:W-:-:S03]  /*0d30*/  FSEL R11, R18, 0.11284004896879196167, P0 ;  /* 0x3de718af120b7808 */ /* 0x000fc60000000000 */
[----:B------:R-:W-:-:S04]  /*0d40*/  FFMA.FTZ R8, R9, R8, R10 ;  /* 0x0000000809087223 */ /* 0x000fc8000001000a */
[----:B------:R-:W-:Y:S01]  /*0d50*/  FFMA.FTZ R8, R9, R8, R11 ;  /* 0x0000000809087223 */ /* 0x000fe2000001000b */
[----:B------:R-:W-:-:S05]  /*0d60*/  FSEL R11, R22, -0.37612664699554443359, P0 ;  /* 0xbec093ac160b7808 */ /* 0x000fca0000000000 */
[----:B------:R-:W-:Y:S01]  /*0d70*/  FFMA.FTZ R8, R9, R8, R11 ;  /* 0x0000000809087223 */ /* 0x000fe2000001000b */
[----:B------:R-:W-:-:S05]  /*0d80*/  FSEL R11, R21, 0.12837915122509002686, P0 ;  /* 0x3e0375d3150b7808 */ /* 0x000fca0000000000 */
[----:B------:R-:W-:Y:S01]  /*0d90*/  FFMA.FTZ R28, R9, R8, R11 ;  /* 0x00000008091c7223 */ /* 0x000fe2000001000b */
[----:B------:R-:W-:-:S10]  /*0da0*/  HFMA2.MMA R8, -RZ, RZ, 0, 9.5367431640625e-07 ;  /* 0x00000010ff087435 */ /* 0x000fd400000001ff */
[----:B------:R-:W-:-:S06]  /*0db0*/  IMAD.WIDE R8, R17, R8, UR8 ;  /* 0x0000000811087e25 */ /* 0x000fcc000f8e0208 */
[----:B------:R-:W2:Y:S01]  /*0dc0*/  LDG.E.128.CONSTANT R8, desc[UR12][R8.64] ;  /* 0x0000000c08087981 */ /* 0x000ea2000c1e9d00 */
[----:B------:R-:W-:Y:S01]  /*0dd0*/  FMUL.FTZ R19, R19, 0.5 ;  /* 0x3f00000013137820 */ /* 0x000fe20000410000 */
[----:B------:R-:W-:Y:S01]  /*0de0*/  FADD.FTZ R24, R24, 1 ;  /* 0x3f80000018187421 */ /* 0x000fe20000010000 */
[----:B------:R-:W-:Y:S01]  /*0df0*/  FMUL.FTZ R25, R25, 0.5 ;  /* 0x3f00000019197820 */ /* 0x000fe20000410000 */
[----:B------:R-:W-:Y:S01]  /*0e00*/  FADD.FTZ R23, R23, 1 ;  /* 0x3f80000017177421 */ /* 0x000fe20000010000 */
[----:B------:R-:W-:Y:S01]  /*0e10*/  FSEL R18, R18, 0.11284004896879196167, P1 ;  /* 0x3de718af12127808 */ /* 0x000fe20000800000 */
[----:B------:R-:W-:Y:S01]  /*0e20*/  FMUL.FTZ R24, R24, R19 ;  /* 0x0000001318187220 */ /* 0x000fe20000410000 */
[----:B------:R-:W-:Y:S01]  /*0e30*/  FSEL R19, -R20, -0.026868773624300956726, P1 ;  /* 0xbcdc1be714137808 */ /* 0x000fe20000800100 */
[----:B------:R-:W-:Y:S01]  /*0e40*/  FADD.FTZ R6, -R6, -RZ ;  /* 0x800000ff06067221 */ /* 0x000fe20000010100 */
[----:B------:R-:W-:Y:S01]  /*0e50*/  FMUL.FTZ R23, R23, R25 ;  /* 0x0000001917177220 */ /* 0x000fe20000410000 */
[----:B------:R-:W-:Y:S01]  /*0e60*/  FSEL R25, R22, -0.37612664699554443359, P1 ;  /* 0xbec093ac16197808 */ /* 0x000fe20000800000 */
[----:B------:R-:W-:Y:S01]  /*0e70*/  FADD.FTZ R15, -R15, -RZ ;  /* 0x800000ff0f0f7221 */ /* 0x000fe20000010100 */
[----:B------:R-:W-:Y:S01]  /*0e80*/  FFMA.FTZ R3, R16, R3, R19 ;  /* 0x0000000310037223 */ /* 0x000fe20000010013 */
[----:B------:R-:W-:Y:S01]  /*0e90*/  FMUL.FTZ R26, R26, 0.5 ;  /* 0x3f0000001a1a7820 */ /* 0x000fe20000410000 */
[----:B------:R-:W-:Y:S01]  /*0ea0*/  FADD.FTZ R27, R27, 1 ;  /* 0x3f8000001b1b7421 */ /* 0x000fe20000010000 */
[----:B------:R-:W-:Y:S01]  /*0eb0*/  FMUL.FTZ R4, R4, 0.5 ;  /* 0x3f00000004047820 */ /* 0x000fe20000410000 */
[----:B------:R-:W-:Y:S01]  /*0ec0*/  FFMA.FTZ R19, R16, R3, R18 ;  /* 0x0000000310137223 */ /* 0x000fe20000010012 */
[----:B------:R-:W-:Y:S01]  /*0ed0*/  FSEL R3, R6, R13, P0 ;  /* 0x0000000d06037208 */ /* 0x000fe20000000000 */
[----:B------:R-:W-:Y:S01]  /*0ee0*/  FADD.FTZ R7, R7, 1 ;  /* 0x3f80000007077421 */ /* 0x000fe20000010000 */
[----:B------:R-:W-:Y:S01]  /*0ef0*/  FSEL R6, R21, 0.12837915122509002686, P1 ;  /* 0x3e0375d315067808 */ /* 0x000fe20000800000 */
[----:B------:R-:W-:Y:S01]  /*0f00*/  FFMA.FTZ R19, R16, R19, R25 ;  /* 0x0000001310137223 */ /* 0x000fe20000010019 */
[----:B------:R-:W-:Y:S01]  /*0f10*/  FSEL R18, R15, R14, P1 ;  /* 0x0000000e0f127208 */ /* 0x000fe20000800000 */
[----:B------:R-:W-:Y:S01]  /*0f20*/  FFMA.FTZ R28, R28, R3, R3 ;  /* 0x000000031c1c7223 */ /* 0x000fe20000010003 */
[----:B------:R-:W-:Y:S01]  /*0f30*/  FMUL.FTZ R27, R27, R26 ;  /* 0x0000001a1b1b7220 */ /* 0x000fe20000410000 */
[----:B------:R-:W-:-:S02]  /*0f40*/  FFMA.FTZ R19, R16, R19, R6 ;  /* 0x0000001310137223 */ /* 0x000fc40000010006 */
[----:B------:R-:W0:Y:S02]  /*0f50*/  @P0 MUFU.EX2 R6, R28 ;  /* 0x0000001c00060308 */ /* 0x000e240000000800 */
[----:B------:R-:W-:Y:S01]  /*0f60*/  FFMA.FTZ R3, R19, R18, R18 ;  /* 0x0000001213037223 */ /* 0x000fe20000010012 */
[----:B------:R-:W-:-:S05]  /*0f70*/  F2FP.BF16.F32.PACK_AB R0, R27, R0 ;  /* 0x000000001b00723e */ /* 0x000fca00000010ff */
[----:B------:R-:W1:Y:S01]  /*0f80*/  @P1 MUFU.EX2 R15, R3 ;  /* 0x00000003000f1308 */ /* 0x000e620000000800 */
[----:B0-----:R-:W-:-:S05]  /*0f90*/  @P0 FADD.FTZ R6, -R6, 1 ;  /* 0x3f80000006060421 */ /* 0x001fca0000010100 */
[----:B------:R-:W-:Y:S01]  /*0fa0*/  @P0 LOP3.LUT R28, R6, 0x80000000, R13, 0xb8, !PT ;  /* 0x80000000061c0812 */ /* 0x000fe200078eb80d */
[----:B------:R-:W-:Y:S01]  /*0fb0*/  FMUL.FTZ R13, R12, 0.5 ;  /* 0x3f0000000c0d7820 */ /* 0x000fe20000410000 */
[----:B------:R-:W-:Y:S01]  /*0fc0*/  FMUL.FTZ R6, R2, 0.5 ;  /* 0x3f00000002067820 */ /* 0x000fe20000410000 */
[----:B-1----:R-:W-:Y:S01]  /*0fd0*/  @P1 FADD.FTZ R15, -R15, 1 ;  /* 0x3f8000000f0f1421 */ /* 0x002fe20000010100 */
[----:B------:R-:W-:Y:S01]  /*0fe0*/  FMUL.FTZ R2, R7, R4 ;  /* 0x0000000407027220 */ /* 0x000fe20000410000 */
[----:B------:R-:W-:Y:S01]  /*0ff0*/  FADD.FTZ R28, R28, 1 ;  /* 0x3f8000001c1c7421 */ /* 0x000fe20000010000 */
[----:B------:R-:W-:Y:S02]  /*1000*/  F2FP.BF16.F32.PACK_AB R4, R24, R5 ;  /* 0x000000051804723e */ /* 0x000fe400000010ff */
[----:B------:R-:W-:Y:S01]  /*1010*/  @P1 LOP3.LUT R3, R15, 0x80000000, R14, 0xb8, !PT ;  /* 0x800000000f031812 */ /* 0x000fe200078eb80e */
[----:B------:R-:W-:Y:S01]  /*1020*/  FMUL.FTZ R28, R28, R13 ;  /* 0x0000000d1c1c7220 */ /* 0x000fe20000410000 */
[----:B------:R-:W-:-:S02]  /*1030*/  F2FP.BF16.F32.PACK_AB R5, R2, R23 ;  /* 0x000000170205723e */ /* 0x000fc400000010ff */
[----:B------:R-:W-:Y:S01]  /*1040*/  SHF.R.S32.HI R12, RZ, 0x1f, R17 ;  /* 0x0000001fff0c7819 */ /* 0x000fe20000011411 */
[----:B------:R-:W-:Y:S01]  /*1050*/  FADD.FTZ R3, R3, 1 ;  /* 0x3f80000003037421 */ /* 0x000fe20000010000 */
[----:B------:R-:W-:-:S03]  /*1060*/  LEA R2, P0, R17, UR6, 0x4 ;  /* 0x0000000611027c11 */ /* 0x000fc6000f8020ff */
[----:B------:R-:W-:-:S05]  /*1070*/  FMUL.FTZ R3, R3, R6 ;  /* 0x0000000603037220 */ /* 0x000fca0000410000 */
[----:B------:R-:W-:Y:S02]  /*1080*/  F2FP.BF16.F32.PACK_AB R6, R3, R28 ;  /* 0x0000001c0306723e */ /* 0x000fe400000010ff */
[C---:B------:R-:W-:Y:S02]  /*1090*/  LEA.HI.X R3, R17.reuse, UR7, R12, 0x4, P0 ;  /* 0x0000000711037c11 */ /* 0x040fe400080f240c */
[----:B------:R-:W-:-:S04]  /*10a0*/  IADD3 R17, R17, UR11, RZ ;  /* 0x0000000b11117c10 */ /* 0x000fc8000fffe0ff */
[----:B------:R-:W-:Y:S01]  /*10b0*/  ISETP.GE.AND P0, PT, R17, UR10, PT ;  /* 0x0000000a11007c0c */ /* 0x000fe2000bf06270 */
[----:B--2---:R-:W-:Y:S01]  /*10c0*/  HFMA2.MMA.BF16_V2 R9, R0, R9, -RZ ;  /* 0x0000000900097235 */ /* 0x004fe200003000ff */
[----:B------:R-:W-:Y:S01]  /*10d0*/  HMUL2.BF16_V2 R8, R4, R8 ;  /* 0x0000000804087232 */ /* 0x000fe20000200000 */
[----:B------:R-:W-:Y:S01]  /*10e0*/  HFMA2.MMA.BF16_V2 R11, R6, R11, -RZ ;  /* 0x0000000b060b7235 */ /* 0x000fe200003000ff */
[----:B------:R-:W-:-:S06]  /*10f0*/  HMUL2.BF16_V2 R10, R5, R10 ;  /* 0x0000000a050a7232 */ /* 0x000fcc0000200000 */
[----:B------:R0:W-:Y:S03]  /*1100*/  STG.E.128 desc[UR12][R2.64], R8 ;  /* 0x0000000802007986 */ /* 0x0001e6000c101d0c */
[----:B------:R-:W-:Y:S05]  /*1110*/  @!P0 BRA `(.L_x_153) ;  /* 0xfffffff000008947 */ /* 0x000fea000383ffff */
[----:B------:R-:W-:Y:S05]  /*1120*/  EXIT ;  /* 0x000000000000794d */ /* 0x000fea0003800000 */
.L_x_154:
        /* <DEDUP_REMOVED lines=13> */
.L_x_279:


//--------------------- .text._ZN4vllm18act_and_mul_kernelIN3c104HalfE7__half2XadL_ZNS_11gelu_kernelIS2_EET_RKS5_EEXadL_ZNS_18packed_gelu_kernelIS3_EES5_S7_EELb1ELb1ELb0EEEvPS5_PS6_i --------------------------
	.section	.text._ZN4vllm18act_and_mul_kernelIN3c104HalfE7__half2XadL_ZNS_11gelu_kernelIS2_EET_RKS5_EEXadL_ZNS_18packed_gelu_kernelIS3_EES5_S7_EELb1ELb1ELb0EEEvPS5_PS6_i,"ax",@progbits
	.align	128
        .global         _ZN4vllm18act_and_mul_kernelIN3c104HalfE7__half2XadL_ZNS_11gelu_kernelIS2_EET_RKS5_EEXadL_ZNS_18packed_gelu_kernelIS3_EES5_S7_EELb1ELb1ELb0EEEvPS5_PS6_i
        .type           _ZN4vllm18act_and_mul_kernelIN3c104HalfE7__half2XadL_ZNS_11gelu_kernelIS2_EET_RKS5_EEXadL_ZNS_18packed_gelu_kernelIS3_EES5_S7_EELb1ELb1ELb0EEEvPS5_PS6_i,@function
        .size           _ZN4vllm18act_and_mul_kernelIN3c104HalfE7__half2XadL_ZNS_11gelu_kernelIS2_EET_RKS5_EEXadL_ZNS_18packed_gelu_kernelIS3_EES5_S7_EELb1ELb1ELb0EEEvPS5_PS6_i,(.L_x_280 - _ZN4vllm18act_and_mul_kernelIN3c104HalfE7__half2XadL_ZNS_11gelu_kernelIS2_EET_RKS5_EEXadL_ZNS_18packed_gelu_kernelIS3_EES5_S7_EELb1ELb1ELb0EEEvPS5_PS6_i)
        .other          _ZN4vllm18act_and_mul_kernelIN3c104HalfE7__half2XadL_ZNS_11gelu_kernelIS2_EET_RKS5_EEXadL_ZNS_18packed_gelu_kernelIS3_EES5_S7_EELb1ELb1ELb0EEEvPS5_PS6_i,@"STO_CUDA_ENTRY STV_DEFAULT"
_ZN4vllm18act_and_mul_kernelIN3c104HalfE7__half2XadL_ZNS_11gelu_kernelIS2_EET_RKS5_EEXadL_ZNS_18packed_gelu_kernelIS3_EES5_S7_EELb1ELb1ELb0EEEvPS5_PS6_i:
.text._ZN4vllm18act_and_mul_kernelIN3c104HalfE7__half2XadL_ZNS_11gelu_kernelIS2_EET_RKS5_EEXadL_ZNS_18packed_gelu_kernelIS3_EES5_S7_EELb1ELb1ELb0EEEvPS5_PS6_i:
        /* <DEDUP_REMOVED lines=18> */
.L_x_155:
[----:B------:R-:W-:-:S10]  /*0120*/  HFMA2.MMA R6, -RZ, RZ, 0, 9.5367431640625e-07 ;  /* 0x00000010ff067435 */ /* 0x000fd400000001ff */
[----:B------:R-:W-:-:S06]  /*0130*/  IMAD.WIDE R6, R17, R6, UR4 ;  /* 0x0000000411067e25 */ /* 0x000fcc000f8e0206 */
[----:B------:R-:W2:Y:S01]  /*0140*/  LDG.E.128.CONSTANT R4, desc[UR12][R6.64] ;  /* 0x0000000c06047981 */ /* 0x000ea2000c1e9d00 */
[----:B0-----:R-:W-:Y:S01]  /*0150*/  HFMA2.MMA R8, -RZ, RZ, 0.8349609375, 5.424022674560546875e-06 ;  /* 0x3aae005bff087435 */ /* 0x001fe200000001ff */
[----:B------:R-:W-:Y:S01]  /*0160*/  MOV R2, 0x38eb4c3a ;  /* 0x38eb4c3a00027802 */ /* 0x000fe20000000f00 */
[----:B------:R-:W-:Y:S01]  /*0170*/  HFMA2.MMA R19, -RZ, RZ, 1.28515625, -179.25 ;  /* 0x3d24d99aff137435 */ /* 0x000fe200000001ff */
[----:B------:R-:W-:Y:S01]  /*0180*/  MOV R9, 0x3c09919f ;  /* 0x3c09919f00097802 */ /* 0x000fe20000000f00 */
[----:B------:R-:W-:Y:S01]  /*0190*/  HFMA2.MMA R22, -RZ, RZ, 1.8525390625, -0.310791015625 ;  /* 0x3f69b4f9ff167435 */ /* 0x000fe200000001ff */
[----:B------:R-:W-:Y:S01]  /*01a0*/  MOV R20, 0x3e235519 ;  /* 0x3e23551900147802 */ /* 0x000fe20000000f00 */
[--C-:B--2---:R-:W-:Y:S02]  /*01b0*/  HADD2.F32 R0, -RZ, R4.reuse.H0_H0 ;  /* 0x20000004ff007230 */ /* 0x104fe40000004100 */
[----:B------:R-:W-:-:S03]  /*01c0*/  HADD2.F32 R10, -RZ, R4.H1_H1 ;  /* 0x30000004ff0a7230 */ /* 0x000fc60000004100 */
[----:B------:R-:W-:Y:S02]  /*01d0*/  FMUL.FTZ R15, R0, 0.70710676908493041992 ;  /* 0x3f3504f3000f7820 */ /* 0x000fe40000410000 */
[C---:B------:R-:W-:Y:S01]  /*01e0*/  FMUL.FTZ R13, R10.reuse, 0.70710676908493041992 ;  /* 0x3f3504f30a0d7820 */ /* 0x040fe20000410000 */
[----:B------:R-:W-:Y:S01]  /*01f0*/  FMUL.FTZ R10, R10, 0.5 ;  /* 0x3f0000000a0a7820 */ /* 0x000fe20000410000 */
[C---:B------:R-:W-:Y:S01]  /*0200*/  FADD.FTZ R4, |R15|.reuse, -RZ ;  /* 0x800000ff0f047221 */ /* 0x040fe20000010200 */
[C---:B------:R-:W-:Y:S01]  /*0210*/  FMUL.FTZ R11, R15.reuse, R15 ;  /* 0x0000000f0f0b7220 */ /* 0x040fe20000410000 */
[----:B------:R-:W-:Y:S01]  /*0220*/  FSETP.GE.FTZ.AND P2, PT, |R15|, 1.0029599666595458984, PT ;  /* 0x3f8060fe0f00780b */ /* 0x000fe20003f56200 */
[C---:B------:R-:W-:Y:S01]  /*0230*/  FADD.FTZ R3, |R13|.reuse, -RZ ;  /* 0x800000ff0d037221 */ /* 0x040fe20000010200 */
[C---:B------:R-:W-:Y:S01]  /*0240*/  FMUL.FTZ R16, R13.reuse, R13 ;  /* 0x0000000d0d107220 */ /* 0x040fe20000410000 */
[----:B------:R-:W-:Y:S02]  /*0250*/  FSETP.GE.FTZ.AND P0, PT, |R13|, 1.0029599666595458984, PT ;  /* 0x3f8060fe0d00780b */ /* 0x000fe40003f16200 */
[C---:B------:R-:W-:Y:S01]  /*0260*/  FSEL R11, R4.reuse, R11, P2 ;  /* 0x0000000b040b7208 */ /* 0x040fe20001000000 */
[----:B------:R-:W-:Y:S01]  /*0270*/  FADD.FTZ R4, -R4, -RZ ;  /* 0x800000ff04047221 */ /* 0x000fe20000010100 */
[----:B------:R-:W-:-:S02]  /*0280*/  FSEL R12, R2, 8.4834944573231041431e-05, P2 ;  /* 0x38b1e96a020c7808 */ /* 0x000fc40001000000 */
[----:B------:R-:W-:Y:S02]  /*0290*/  FSEL R14, -R8, -0.00082130916416645050049, P2 ;  /* 0xba574d20080e7808 */ /* 0x000fe40001000100 */
[----:B------:R-:W-:Y:S02]  /*02a0*/  FSEL R16, R3, R16, P0 ;  /* 0x0000001003107208 */ /* 0x000fe40000000000 */
[----:B------:R-:W-:Y:S01]  /*02b0*/  FSEL R21, R2, 8.4834944573231041431e-05, P0 ;  /* 0x38b1e96a02157808 */ /* 0x000fe20000000000 */
[----:B------:R-:W-:Y:S01]  /*02c0*/  FFMA.FTZ R12, R11, R12, R14 ;  /* 0x0000000c0b0c7223 */ /* 0x000fe2000001000e */
[----:B------:R-:W-:Y:S02]  /*02d0*/  FSEL R23, -R8, -0.00082130916416645050049, P0 ;  /* 0xba574d2008177808 */ /* 0x000fe40000000100 */
[C---:B------:R-:W-:Y:S02]  /*02e0*/  FSEL R14, R9.reuse, 0.0052134888246655464172, P2 ;  /* 0x3baad5ea090e7808 */ /* 0x040fe40001000000 */
[----:B------:R-:W-:Y:S01]  /*02f0*/  FSEL R25, R9, 0.0052134888246655464172, P0 ;  /* 0x3baad5ea09197808 */ /* 0x000fe20000000000 */
[C---:B------:R-:W-:Y:S01]  /*0300*/  FFMA.FTZ R21, R16.reuse, R21, R23 ;  /* 0x0000001510157223 */ /* 0x040fe20000010017 */
[----:B------:R-:W-:Y:S01]  /*0310*/  FSEL R18, -R19, -0.026868773624300956726, P2 ;  /* 0xbcdc1be713127808 */ /* 0x000fe20001000100 */
[----:B------:R-:W-:Y:S01]  /*0320*/  FFMA.FTZ R12, R11, R12, R14 ;  /* 0x0000000c0b0c7223 */ /* 0x000fe2000001000e */
[----:B------:R-:W-:Y:S01]  /*0330*/  FSEL R23, -R19, -0.026868773624300956726, P0 ;  /* 0xbcdc1be713177808 */ /* 0x000fe20000000100 */
[----:B------:R-:W-:Y:S01]  /*0340*/  FFMA.FTZ R25, R16, R21, R25 ;  /* 0x0000001510197223 */ /* 0x000fe20000010019 */
[----:B------:R-:W-:Y:S01]  /*0350*/  FSEL R21, R20, 0.11284004896879196167, P2 ;  /* 0x3de718af14157808 */ /* 0x000fe20001000000 */
[C---:B------:R-:W-:Y:S01]  /*0360*/  FFMA.FTZ R12, R11.reuse, R12, R18 ;  /* 0x0000000c0b0c7223 */ /* 0x040fe20000010012 */
[----:B------:R-:W-:Y:S01]  /*0370*/  FSEL R14, R22, -0.37612664699554443359, P2 ;  /* 0xbec093ac160e7808 */ /* 0x000fe20001000000 */
[----:B------:R-:W-:Y:S01]  /*0380*/  FFMA.FTZ R23, R16, R25, R23 ;  /* 0x0000001910177223 */ /* 0x000fe20000010017 */
[----:B------:R-:W-:Y:S01]  /*0390*/  FSEL R25, R20, 0.11284004896879196167, P0 ;  /* 0x3de718af14197808 */ /* 0x000fe20000000000 */
[C---:B------:R-:W-:Y:S01]  /*03a0*/  FFMA.FTZ R12, R11.reuse, R12, R21 ;  /* 0x0000000c0b0c7223 */ /* 0x040fe20000010015 */
[----:B------:R-:W-:Y:S01]  /*03b0*/  MOV R21, 0x3f210a14 ;  /* 0x3f210a1400157802 */ /* 0x000fe20000000f00 */
[----:B------:R-:W-:Y:S01]  /*03c0*/  HADD2.F32 R18, -RZ, R5.H0_H0 ;  /* 0x20000005ff127230 */ /* 0x000fe20000004100 */
[----:B------:R-:W-:Y:S01]  /*03d0*/  FSEL R4, R4, R15, P2 ;  /* 0x0000000f04047208 */ /* 0x000fe20001000000 */
[----:B------:R-:W-:Y:S01]  /*03e0*/  FFMA.FTZ R23, R16, R23, R25 ;  /* 0x0000001710177223 */ /* 0x000fe20000010019 */
[----:B------:R-:W-:Y:S01]  /*03f0*/  FSEL R25, R22, -0.37612664699554443359, P0 ;  /* 0xbec093ac16197808 */ /* 0x000fe20000000000 */
[----:B------:R-:W-:Y:S01]  /*0400*/  FFMA.FTZ R14, R11, R12, R14 ;  /* 0x0000000c0b0e7223 */ /* 0x000fe2000001000e */
[----:B------:R-:W-:Y:S01]  /*0410*/  FSEL R24, R21, 0.12837915122509002686, P2 ;  /* 0x3e0375d315187808 */ /* 0x000fe20001000000 */
[----:B------:R-:W-:-:S02]  /*0420*/  FMUL.FTZ R12, R18, 0.70710676908493041992 ;  /* 0x3f3504f3120c7820 */ /* 0x000fc40000410000 */
[----:B------:R-:W-:Y:S01]  /*0430*/  FFMA.FTZ R23, R16, R23, R25 ;  /* 0x0000001710177223 */ /* 0x000fe20000010019 */
[----:B------:R-:W-:Y:S01]  /*0440*/  FSEL R25, R21, 0.12837915122509002686, P0 ;  /* 0x3e0375d315197808 */ /* 0x000fe20000000000 */
[----:B------:R-:W-:Y:S01]  /*0450*/  FFMA.FTZ R11, R11, R14, R24 ;  /* 0x0000000e0b0b7223 */ /* 0x000fe20000010018 */
[C---:B------:R-:W-:Y:S01]  /*0460*/  FADD.FTZ R14, |R12|.reuse, -RZ ;  /* 0x800000ff0c0e7221 */ /* 0x040fe20000010200 */
[C---:B------:R-:W-:Y:S01]  /*0470*/  FMUL.FTZ R27, R12.reuse, R12 ;  /* 0x0000000c0c1b7220 */ /* 0x040fe20000410000 */
[----:B------:R-:W-:Y:S01]  /*0480*/  FSETP.GE.FTZ.AND P1, PT, |R12|, 1.0029599666595458984, PT ;  /* 0x3f8060fe0c00780b */ /* 0x000fe20003f36200 */
[----:B------:R-:W-:Y:S01]  /*0490*/  FFMA.FTZ R16, R16, R23, R25 ;  /* 0x0000001710107223 */ /* 0x000fe20000010019 */
[----:B------:R-:W-:Y:S02]  /*04a0*/  FFMA.FTZ R11, R11, R4, R4 ;  /* 0x000000040b0b7223 */ /* 0x000fe40000010004 */
[----:B------:R-:W-:Y:S02]  /*04b0*/  FSEL R23, R14, R27, P1 ;  /* 0x0000001b0e177208 */ /* 0x000fe40000800000 */
[----:B------:R-:W-:Y:S01]  /*04c0*/  FSEL R24, R2, 8.4834944573231041431e-05, P1 ;  /* 0x38b1e96a02187808 */ /* 0x000fe20000800000 */
[----:B------:R-:W0:Y:S01]  /*04d0*/  @P2 MUFU.EX2 R4, R11 ;  /* 0x0000000b00042308 */ /* 0x000e220000000800 */
[----:B------:R-:W-:-:S02]  /*04e0*/  FSEL R26, -R8, -0.00082130916416645050049, P1 ;  /* 0xba574d20081a7808 */ /* 0x000fc40000800100 */
[----:B------:R-:W-:Y:S02]  /*04f0*/  FSEL R25, -R19, -0.026868773624300956726, P1 ;  /* 0xbcdc1be713197808 */ /* 0x000fe40000800100 */
[----:B------:R-:W-:Y:S01]  /*0500*/  FSEL R27, R21, 0.12837915122509002686, P1 ;  /* 0x3e0375d3151b7808 */ /* 0x000fe20000800000 */
[----:B------:R-:W-:Y:S01]  /*0510*/  FFMA.FTZ R24, R23, R24, R26 ;  /* 0x0000001817187223 */ /* 0x000fe2000001001a */
[----:B------:R-:W-:-:S05]  /*0520*/  FSEL R26, R9, 0.0052134888246655464172, P1 ;  /* 0x3baad5ea091a7808 */ /* 0x000fca0000800000 */
[----:B------:R-:W-:-:S04]  /*0530*/  FFMA.FTZ R24, R23, R24, R26 ;  /* 0x0000001817187223 */ /* 0x000fc8000001001a */
[----:B------:R-:W-:Y:S01]  /*0540*/  FFMA.FTZ R24, R23, R24, R25 ;  /* 0x0000001817187223 */ /* 0x000fe20000010019 */
[----:B------:R-:W-:-:S05]  /*0550*/  FSEL R25, R20, 0.11284004896879196167, P1 ;  /* 0x3de718af14197808 */ /* 0x000fca0000800000 */
[----:B------:R-:W-:Y:S01]  /*0560*/  FFMA.FTZ R24, R23, R24, R25 ;  /* 0x0000001817187223 */ /* 0x000fe20000010019 */
[----:B------:R-:W-:-:S05]  /*0570*/  FSEL R25, R22, -0.37612664699554443359, P1 ;  /* 0xbec093ac16197808 */ /* 0x000fca0000800000 */
[----:B------:R-:W-:Y:S01]  /*0580*/  FFMA.FTZ R24, R23, R24, R25 ;  /* 0x0000001817187223 */ /* 0x000fe20000010019 */
[----:B------:R-:W-:-:S03]  /*0590*/  HADD2.F32 R25, -RZ, R5.H1_H1 ;  /* 0x30000005ff197230 */ /* 0x000fc60000004100 */
[----:B------:R-:W-:Y:S01]  /*05a0*/  FFMA.FTZ R23, R23, R24, R27 ;  /* 0x0000001817177223 */ /* 0x000fe2000001001b */
[----:B0-----:R-:W-:Y:S01]  /*05b0*/  @P2 FADD.FTZ R24, -R4, 1 ;  /* 0x3f80000004182421 */ /* 0x001fe20000010100 */
[----:B------:R-:W-:Y:S01]  /*05c0*/  FMUL.FTZ R4, R25, 0.70710676908493041992 ;  /* 0x3f3504f319047820 */ /* 0x000fe20000410000 */
[----:B------:R-:W-:-:S03]  /*05d0*/  FADD.FTZ R27, -R14, -RZ ;  /* 0x800000ff0e1b7221 */ /* 0x000fc60000010100 */
[----:B------:R-:W-:Y:S01]  /*05e0*/  @P2 LOP3.LUT R11, R24, 0x80000000, R15, 0xb8, !PT ;  /* 0x80000000180b2812 */ /* 0x000fe200078eb80f */
[C---:B------:R-:W-:Y:S01]  /*05f0*/  FADD.FTZ R5, |R4|.reuse, -RZ ;  /* 0x800000ff04057221 */ /* 0x040fe20000010200 */
[C---:B------:R-:W-:Y:S01]  /*0600*/  FMUL.FTZ R26, R4.reuse, R4 ;  /* 0x00000004041a7220 */ /* 0x040fe20000410000 */
[----:B------:R-:W-:Y:S01]  /*0610*/  FADD.FTZ R24, -R3, -RZ ;  /* 0x800000ff03187221 */ /* 0x000fe20000010100 */
[----:B------:R-:W-:Y:S01]  /*0620*/  FSETP.GE.FTZ.AND P2, PT, |R4|, 1.0029599666595458984, PT ;  /* 0x3f8060fe0400780b */ /* 0x000fe20003f56200 */
[----:B------:R-:W-:Y:S01]  /*0630*/  FADD.FTZ R11, R11, 1 ;  /* 0x3f8000000b0b7421 */ /* 0x000fe20000010000 */
[----:B------:R-:W-:Y:S02]  /*0640*/  FSEL R14, R27, R12, P1 ;  /* 0x0000000c1b0e7208 */ /* 0x000fe40000800000 */
[C---:B------:R-:W-:Y:S01]  /*0650*/  FSEL R15, R5.reuse, R26, P2 ;  /* 0x0000001a050f7208 */ /* 0x040fe20001000000 */
[----:B------:R-:W-:Y:S01]  /*0660*/  FADD.FTZ R5, -R5, -RZ ;  /* 0x800000ff05057221 */ /* 0x000fe20000010100 */
[----:B------:R-:W-:Y:S01]  /*0670*/  FSEL R3, R24, R13, P0 ;  /* 0x0000000d18037208 */ /* 0x000fe20000000000 */
[----:B------:R-:W-:Y:S01]  /*0680*/  FFMA.FTZ R23, R23, R14, R14 ;  /* 0x0000000e17177223 */ /* 0x000fe2000001000e */
[----:B------:R-:W-:-:S02]  /*0690*/  FSEL R24, R2, 8.4834944573231041431e-05, P2 ;  /* 0x38b1e96a02187808 */ /* 0x000fc40001000000 */
[----:B------:R-:W-:Y:S01]  /*06a0*/  FSEL R26, -R8, -0.00082130916416645050049, P2 ;  /* 0xba574d20081a7808 */ /* 0x000fe20001000100 */
[----:B------:R-:W-:Y:S01]  /*06b0*/  FFMA.FTZ R3, R16, R3, R3 ;  /* 0x0000000310037223 */ /* 0x000fe20000010003 */
[----:B------:R-:W-:Y:S02]  /*06c0*/  FSEL R29, R9, 0.0052134888246655464172, P2 ;  /* 0x3baad5ea091d7808 */ /* 0x000fe40001000000 */
[----:B------:R-:W-:Y:S01]  /*06d0*/  FSEL R16, R20, 0.11284004896879196167, P2 ;  /* 0x3de718af14107808 */ /* 0x000fe20001000000 */
[C---:B------:R-:W-:Y:S01]  /*06e0*/  FFMA.FTZ R24, R15.reuse, R24, R26 ;  /* 0x000000180f187223 */ /* 0x040fe2000001001a */
[----:B------:R-:W0:Y:S01]  /*06f0*/  @P0 MUFU.EX2 R14, R3 ;  /* 0x00000003000e0308 */ /* 0x000e220000000800 */
[----:B------:R-:W-:Y:S02]  /*0700*/  FSEL R27, R22, -0.37612664699554443359, P2 ;  /* 0xbec093ac161b7808 */ /* 0x000fe40001000000 */
[----:B------:R-:W-:Y:S01]  /*0710*/  FFMA.FTZ R24, R15, R24, R29 ;  /* 0x000000180f187223 */ /* 0x000fe2000001001d */
[----:B------:R-:W-:-:S05]  /*0720*/  FSEL R29, -R19, -0.026868773624300956726, P2 ;  /* 0xbcdc1be7131d7808 */ /* 0x000fca0001000100 */
[----:B------:R-:W-:-:S04]  /*0730*/  FFMA.FTZ R24, R15, R24, R29 ;  /* 0x000000180f187223 */ /* 0x000fc8000001001d */
[C---:B------:R-:W-:Y:S02]  /*0740*/  FFMA.FTZ R24, R15.reuse, R24, R16 ;  /* 0x000000180f187223 */ /* 0x040fe40000010010 */
[----:B------:R-:W1:Y:S02]  /*0750*/  @P1 MUFU.EX2 R16, R23 ;  /* 0x0000001700101308 */ /* 0x000e640000000800 */
[----:B------:R-:W-:Y:S01]  /*0760*/  FFMA.FTZ R24, R15, R24, R27 ;  /* 0x000000180f187223 */ /* 0x000fe2000001001b */
[----:B------:R-:W-:Y:S01]  /*0770*/  FSEL R27, R21, 0.12837915122509002686, P2 ;  /* 0x3e0375d3151b7808 */ /* 0x000fe20001000000 */
[----:B0-----:R-:W-:-:S04]  /*0780*/  @P0 FADD.FTZ R14, -R14, 1 ;  /* 0x3f8000000e0e0421 */ /* 0x001fc80000010100 */
[----:B------:R-:W-:Y:S01]  /*0790*/  FFMA.FTZ R15, R15, R24, R27 ;  /* 0x000000180f0f7223 */ /* 0x000fe2000001001b */
[----:B------:R-:W-:Y:S01]  /*07a0*/  HADD2.F32 R27, -RZ, R6.H0_H0 ;  /* 0x20000006ff1b7230 */ /* 0x000fe20000004100 */
[----:B------:R-:W-:Y:S02]  /*07b0*/  @P0 LOP3.LUT R3, R14, 0x80000000, R13, 0xb8, !PT ;  /* 0x800000000e030812 */ /* 0x000fe400078eb80d */
[----:B------:R-:W-:Y:S02]  /*07c0*/  FSEL R24, R5, R4, P2 ;  /* 0x0000000405187208 */ /* 0x000fe40001000000 */
[----:B------:R-:W-:Y:S01]  /*07d0*/  FMUL.FTZ R13, R27, 0.70710676908493041992 ;  /* 0x3f3504f31b0d7820 */ /* 0x000fe20000410000 */
[----:B------:R-:W-:Y:S01]  /*07e0*/  FADD.FTZ R3, R3, 1 ;  /* 0x3f80000003037421 */ /* 0x000fe20000010000 */
[----:B-1----:R-:W-:Y:S01]  /*07f0*/  @P1 FADD.FTZ R29, -R16, 1 ;  /* 0x3f800000101d1421 */ /* 0x002fe20000010100 */
[----:B------:R-:W-:Y:S02]  /*0800*/  FFMA.FTZ R24, R15, R24, R24 ;  /* 0x000000180f187223 */ /* 0x000fe40000010018 */
[----:B------:R-:W-:Y:S01]  /*0810*/  FSETP.GE.FTZ.AND P0, PT, |R13|, 1.0029599666595458984, PT ;  /* 0x3f8060fe0d00780b */ /* 0x000fe20003f16200 */
[----:B------:R-:W-:Y:S01]  /*0820*/  FMUL.FTZ R3, R3, R10 ;  /* 0x0000000a03037220 */ /* 0x000fe20000410000 */
[----:B------:R-:W-:Y:S01]  /*0830*/  @P1 LOP3.LUT R23, R29, 0x80000000, R12, 0xb8, !PT ;  /* 0x800000001d171812 */ /* 0x000fe200078eb80c */
[C---:B------:R-:W-:Y:S01]  /*0840*/  FADD.FTZ R12, |R13|.reuse, -RZ ;  /* 0x800000ff0d0c7221 */ /* 0x040fe20000010200 */
[----:B------:R-:W-:Y:S01]  /*0850*/  FMUL.FTZ R29, R13, R13 ;  /* 0x0000000d0d1d7220 */ /* 0x000fe20000410000 */
[----:B------:R-:W-:-:S04]  /*0860*/  FSEL R16, -R8, -0.00082130916416645050049, P0 ;  /* 0xba574d2008107808 */ /* 0x000fc80000000100 */
[C---:B------:R-:W-:Y:S01]  /*0870*/  FSEL R14, R12.reuse, R29, P0 ;  /* 0x0000001d0c0e7208 */ /* 0x040fe20000000000 */
[----:B------:R-:W-:Y:S01]  /*0880*/  FADD.FTZ R12, -R12, -RZ ;  /* 0x800000ff0c0c7221 */ /* 0x000fe20000010100 */
[----:B------:R-:W-:-:S04]  /*0890*/  FSEL R29, R2, 8.4834944573231041431e-05, P0 ;  /* 0x38b1e96a021d7808 */ /* 0x000fc80000000000 */
[----:B------:R-:W-:Y:S01]  /*08a0*/  FSEL R5, R12, R13, P0 ;  /* 0x0000000d0c057208 */ /* 0x000fe20000000000 */
[C---:B------:R-:W-:Y:S01]  /*08b0*/  FFMA.FTZ R29, R14.reuse, R29, R16 ;  /* 0x0000001d0e1d7223 */ /* 0x040fe20000010010 */
[----:B------:R-:W-:Y:S01]  /*08c0*/  FSEL R16, R9, 0.0052134888246655464172, P0 ;  /* 0x3baad5ea09107808 */ /* 0x000fe20000000000 */
[----:B------:R-:W0:Y:S04]  /*08d0*/  @P2 MUFU.EX2 R12, R24 ;  /* 0x00000018000c2308 */ /* 0x000e280000000800 */
[----:B------:R-:W-:Y:S01]  /*08e0*/  FFMA.FTZ R29, R14, R29, R16 ;  /* 0x0000001d0e1d7223 */ /* 0x000fe20000010010 */
[----:B------:R-:W-:-:S05]  /*08f0*/  FSEL R16, -R19, -0.026868773624300956726, P0 ;  /* 0xbcdc1be713107808 */ /* 0x000fca0000000100 */
[----:B------:R-:W-:Y:S01]  /*0900*/  FFMA.FTZ R29, R14, R29, R16 ;  /* 0x0000001d0e1d7223 */ /* 0x000fe20000010010 */
[----:B------:R-:W-:-:S05]  /*0910*/  FSEL R16, R20, 0.11284004896879196167, P0 ;  /* 0x3de718af14107808 */ /* 0x000fca0000000000 */
[----:B------:R-:W-:Y:S01]  /*0920*/  FFMA.FTZ R29, R14, R29, R16 ;  /* 0x0000001d0e1d7223 */ /* 0x000fe20000010010 */
[----:B------:R-:W-:Y:S01]  /*0930*/  FSEL R16, R22, -0.37612664699554443359, P0 ;  /* 0xbec093ac16107808 */ /* 0x000fe20000000000 */
[----:B0-----:R-:W-:-:S04]  /*0940*/  @P2 FADD.FTZ R15, -R12, 1 ;  /* 0x3f8000000c0f2421 */ /* 0x001fc80000010100 */
[----:B------:R-:W-:Y:S01]  /*0950*/  FFMA.FTZ R29, R14, R29, R16 ;  /* 0x0000001d0e1d7223 */ /* 0x000fe20000010010 */
[----:B------:R-:W-:Y:S02]  /*0960*/  FSEL R16, R21, 0.12837915122509002686, P0 ;  /* 0x3e0375d315107808 */ /* 0x000fe40000000000 */
[----:B------:R-:W-:-:S03]  /*0970*/  @P2 LOP3.LUT R24, R15, 0x80000000, R4, 0xb8, !PT ;  /* 0x800000000f182812 */ /* 0x000fc600078eb804 */
[----:B------:R-:W-:-:S04]  /*0980*/  FFMA.FTZ R16, R14, R29, R16 ;  /* 0x0000001d0e107223 */ /* 0x000fc80000010010 */
[----:B------:R-:W-:Y:S01]  /*0990*/  FFMA.FTZ R26, R16, R5, R5 ;  /* 0x00000005101a7223 */ /* 0x000fe20000010005 */
[----:B------:R-:W-:-:S03]  /*09a0*/  HADD2.F32 R5, -RZ, R6.H1_H1 ;  /* 0x30000006ff057230 */ /* 0x000fc60000004100 */
[----:B------:R-:W0:Y:S02]  /*09b0*/  @P0 MUFU.EX2 R14, R26 ;  /* 0x0000001a000e0308 */ /* 0x000e240000000800 */
[----:B------:R-:W-:-:S04]  /*09c0*/  FMUL.FTZ R6, R5, 0.70710676908493041992 ;  /* 0x3f3504f305067820 */ /* 0x000fc80000410000 */
[C---:B------:R-:W-:Y:S01]  /*09d0*/  FADD.FTZ R4, |R6|.reuse, -RZ ;  /* 0x800000ff06047221 */ /* 0x040fe20000010200 */
[C---:B------:R-:W-:Y:S01]  /*09e0*/  FMUL.FTZ R15, R6.reuse, R6 ;  /* 0x00000006060f7220 */ /* 0x040fe20000410000 */
[----:B------:R-:W-:-:S04]  /*09f0*/  FSETP.GE.FTZ.AND P1, PT, |R6|, 1.0029599666595458984, PT ;  /* 0x3f8060fe0600780b */ /* 0x000fc80003f36200 */
[----:B------:R-:W-:Y:S02]  /*0a00*/  FSEL R12, R4, R15, P1 ;  /* 0x0000000f040c7208 */ /* 0x000fe40000800000 */
[----:B------:R-:W-:Y:S01]  /*0a10*/  FSEL R15, -R8, -0.00082130916416645050049, P1 ;  /* 0xba574d20080f7808 */ /* 0x000fe20000800100 */
[----:B0-----:R-:W-:-:S05]  /*0a20*/  @P0 FADD.FTZ R14, -R14, 1 ;  /* 0x3f8000000e0e0421 */ /* 0x001fca0000010100 */
[----:B------:R-:W-:Y:S02]  /*0a30*/  @P0 LOP3.LUT R26, R14, 0x80000000, R13, 0xb8, !PT ;  /* 0x800000000e1a0812 */ /* 0x000fe400078eb80d */
[----:B------:R-:W-:Y:S02]  /*0a40*/  FSEL R13, R2, 8.4834944573231041431e-05, P1 ;  /* 0x38b1e96a020d7808 */ /* 0x000fe40000800000 */
[----:B------:R-:W-:-:S03]  /*0a50*/  FSEL R14, R9, 0.0052134888246655464172, P1 ;  /* 0x3baad5ea090e7808 */ /* 0x000fc60000800000 */
[----:B------:R-:W-:Y:S01]  /*0a60*/  FFMA.FTZ R13, R12, R13, R15 ;  /* 0x0000000d0c0d7223 */ /* 0x000fe2000001000f */
[----:B------:R-:W-:-:S03]  /*0a70*/  FADD.FTZ R15, -R4, -RZ ;  /* 0x800000ff040f7221 */ /* 0x000fc60000010100 */
[----:B------:R-:W-:Y:S01]  /*0a80*/  FFMA.FTZ R13, R12, R13, R14 ;  /* 0x0000000d0c0d7223 */ /* 0x000fe2000001000e */
[----:B------:R-:W-:Y:S02]  /*0a90*/  FSEL R14, -R19, -0.026868773624300956726, P1 ;  /* 0xbcdc1be7130e7808 */ /* 0x000fe40000800100 */
[----:B------:R-:W-:-:S03]  /*0aa0*/  FSEL R15, R15, R6, P1 ;  /* 0x000000060f0f7208 */ /* 0x000fc60000800000 */
[----:B------:R-:W-:Y:S01]  /*0ab0*/  FFMA.FTZ R13, R12, R13, R14 ;  /* 0x0000000d0c0d7223 */ /* 0x000fe2000001000e */
[----:B------:R-:W-:-:S05]  /*0ac0*/  FSEL R14, R20, 0.11284004896879196167, P1 ;  /* 0x3de718af140e7808 */ /* 0x000fca0000800000 */
[----:B------:R-:W-:Y:S01]  /*0ad0*/  FFMA.FTZ R13, R12, R13, R14 ;  /* 0x0000000d0c0d7223 */ /* 0x000fe2000001000e */
[----:B------:R-:W-:-:S05]  /*0ae0*/  FSEL R14, R22, -0.37612664699554443359, P1 ;  /* 0xbec093ac160e7808 */ /* 0x000fca0000800000 */
[----:B------:R-:W-:Y:S01]  /*0af0*/  FFMA.FTZ R13, R12, R13, R14 ;  /* 0x0000000d0c0d7223 */ /* 0x000fe2000001000e */
[----:B------:R-:W-:-:S05]  /*0b00*/  FSEL R14, R21, 0.12837915122509002686, P1 ;  /* 0x3e0375d3150e7808 */ /* 0x000fca0000800000 */
[----:B------:R-:W-:Y:S01]  /*0b10*/  FFMA.FTZ R12, R12, R13, R14 ;  /* 0x0000000d0c0c7223 */ /* 0x000fe2000001000e */
[----:B------:R-:W-:Y:S01]  /*0b20*/  FMUL.FTZ R14, R0, 0.5 ;  /* 0x3f000000000e7820 */ /* 0x000fe20000410000 */
[----:B------:R-:W-:Y:S02]  /*0b30*/  HADD2.F32 R0, -RZ, R7.H1_H1 ;  /* 0x30000007ff007230 */ /* 0x000fe40000004100 */
[----:B------:R-:W-:-:S04]  /*0b40*/  FFMA.FTZ R12, R12, R15, R15 ;  /* 0x0000000f0c0c7223 */ /* 0x000fc8000001000f */
[----:B------:R-:W0:Y:S02]  /*0b50*/  @P1 MUFU.EX2 R4, R12 ;  /* 0x0000000c00041308 */ /* 0x000e240000000800 */
[----:B0-----:R-:W-:Y:S01]  /*0b60*/  @P1 FADD.FTZ R13, -R4, 1 ;  /* 0x3f800000040d1421 */ /* 0x001fe20000010100 */
[----:B------:R-:W-:-:S04]  /*0b70*/  HADD2.F32 R4, -RZ, R7.H0_H0 ;  /* 0x20000007ff047230 */ /* 0x000fc80000004100 */
[----:B------:R-:W-:Y:S01]  /*0b80*/  @P1 LOP3.LUT R12, R13, 0x80000000, R6, 0xb8, !PT ;  /* 0x800000000d0c1812 */ /* 0x000fe200078eb806 */
[----:B------:R-:W-:Y:S01]  /*0b90*/  FMUL.FTZ R13, R4, 0.70710676908493041992 ;  /* 0x3f3504f3040d7820 */ /* 0x000fe20000410000 */
[----:B------:R-:W-:Y:S01]  /*0ba0*/  FMUL.FTZ R6, R14, R11 ;  /* 0x0000000b0e067220 */ /* 0x000fe20000410000 */
[----:B------:R-:W-:Y:S02]  /*0bb0*/  FMUL.FTZ R14, R0, 0.70710676908493041992 ;  /* 0x3f3504f3000e7820 */ /* 0x000fe40000410000 */
[C---:B------:R-:W-:Y:S01]  /*0bc0*/  FADD.FTZ R7, |R13|.reuse, -RZ ;  /* 0x800000ff0d077221 */ /* 0x040fe20000010200 */
[C---:B------:R-:W-:Y:S01]  /*0bd0*/  FMUL.FTZ R28, R13.reuse, R13 ;  /* 0x0000000d0d1c7220 */ /* 0x040fe20000410000 */
[----:B------:R-:W-:Y:S01]  /*0be0*/  FSETP.GE.FTZ.AND P0, PT, |R13|, 1.0029599666595458984, PT ;  /* 0x3f8060fe0d00780b */ /* 0x000fe20003f16200 */
[C---:B------:R-:W-:Y:S01]  /*0bf0*/  FADD.FTZ R16, |R14|.reuse, -RZ ;  /* 0x800000ff0e107221 */ /* 0x040fe20000010200 */
[C---:B------:R-:W-:Y:S01]  /*0c00*/  FMUL.FTZ R29, R14.reuse, R14 ;  /* 0x0000000e0e1d7220 */ /* 0x040fe20000410000 */
[----:B------:R-:W-:-:S02]  /*0c10*/  FSETP.GE.FTZ.AND P1, PT, |R14|, 1.0029599666595458984, PT ;  /* 0x3f8060fe0e00780b */ /* 0x000fc40003f36200 */
[----:B------:R-:W-:Y:S02]  /*0c20*/  FSEL R28, R7, R28, P0 ;  /* 0x0000001c071c7208 */ /* 0x000fe40000000000 */
[----:B------:R-:W-:Y:S02]  /*0c30*/  FSEL R11, R2, 8.4834944573231041431e-05, P0 ;  /* 0x38b1e96a020b7808 */ /* 0x000fe40000000000 */
[----:B------:R-:W-:Y:S02]  /*0c40*/  FSEL R15, -R8, -0.00082130916416645050049, P0 ;  /* 0xba574d20080f7808 */ /* 0x000fe40000000100 */
[----:B------:R-:W-:Y:S02]  /*0c50*/  FSEL R2, R2, 8.4834944573231041431e-05, P1 ;  /* 0x38b1e96a02027808 */ /* 0x000fe40000800000 */
[----:B------:R-:W-:Y:S01]  /*0c60*/  FSEL R8, -R8, -0.00082130916416645050049, P1 ;  /* 0xba574d2008087808 */ /* 0x000fe20000800100 */
[----:B------:R-:W-:Y:S01]  /*0c70*/  FFMA.FTZ R11, R28, R11, R15 ;  /* 0x0000000b1c0b7223 */ /* 0x000fe2000001000f */
[----:B------:R-:W-:-:S02]  /*0c80*/  FSEL R15, R16, R29, P1 ;  /* 0x0000001d100f7208 */ /* 0x000fc40000800000 */
[----:B------:R-:W-:-:S03]  /*0c90*/  FSEL R29, R9, 0.0052134888246655464172, P0 ;  /* 0x3baad5ea091d7808 */ /* 0x000fc60000000000 */
[----:B------:R-:W-:Y:S01]  /*0ca0*/  FFMA.FTZ R2, R15, R2, R8 ;  /* 0x000000020f027223 */ /* 0x000fe20000010008 */
[----:B------:R-:W-:Y:S01]  /*0cb0*/  FSEL R8, R9, 0.0052134888246655464172, P1 ;  /* 0x3baad5ea09087808 */ /* 0x000fe20000800000 */
[----:B------:R-:W-:Y:S01]  /*0cc0*/  FFMA.FTZ R11, R28, R11, R29 ;  /* 0x0000000b1c0b7223 */ /* 0x000fe2000001001d */
[----:B------:R-:W-:-:S03]  /*0cd0*/  FSEL R9, -R19, -0.026868773624300956726, P0 ;  /* 0xbcdc1be713097808 */ /* 0x000fc60000000100 */
[----:B------:R-:W-:Y:S01]  /*0ce0*/  FFMA.FTZ R2, R15, R2, R8 ;  /* 0x000000020f027223 */ /* 0x000fe20000010008 */
[----:B------:R-:W-:Y:S01]  /*0cf0*/  FSEL R8, R20, 0.11284004896879196167, P0 ;  /* 0x3de718af14087808 */ /* 0x000fe20000000000 */
        /* <DEDUP_REMOVED lines=11> */
[----:B------:R-:W-:Y:S01]  /*0db0*/  FSEL R22, R22, -0.37612664699554443359, P1 ;  /* 0xbec093ac16167808 */ /* 0x000fe20000800000 */
[----:B------:R-:W-:Y:S01]  /*0dc0*/  FMUL.FTZ R25, R25, 0.5 ;  /* 0x3f00000019197820 */ /* 0x000fe20000410000 */
[----:B------:R-:W-:Y:S01]  /*0dd0*/  FSEL R21, R21, 0.12837915122509002686, P1 ;  /* 0x3e0375d315157808 */ /* 0x000fe20000800000 */
[----:B------:R-:W-:Y:S01]  /*0de0*/  FMUL.FTZ R18, R18, R23 ;  /* 0x0000001712127220 */ /* 0x000fe20000410000 */
[----:B------:R-:W-:Y:S01]  /*0df0*/  FADD.FTZ R23, R24, 1 ;  /* 0x3f80000018177421 */ /* 0x000fe20000010000 */
[----:B------:R-:W-:Y:S01]  /*0e00*/  FSEL R24, -R19, -0.026868773624300956726, P1 ;  /* 0xbcdc1be713187808 */ /* 0x000fe20000800100 */
[----:B------:R-:W-:Y:S01]  /*0e10*/  FMUL.FTZ R27, R27, 0.5 ;  /* 0x3f0000001b1b7820 */ /* 0x000fe20000410000 */
[----:B------:R-:W-:Y:S01]  /*0e20*/  FSEL R19, R20, 0.11284004896879196167, P1 ;  /* 0x3de718af14137808 */ /* 0x000fe20000800000 */
[----:B------:R-:W-:Y:S01]  /*0e30*/  FMUL.FTZ R5, R5, 0.5 ;  /* 0x3f00000005057820 */ /* 0x000fe20000410000 */
[----:B------:R-:W-:Y:S01]  /*0e40*/  FADD.FTZ R26, R26, 1 ;  /* 0x3f8000001a1a7421 */ /* 0x000fe20000010000 */
[----:B------:R-:W-:Y:S01]  /*0e50*/  FFMA.FTZ R24, R15, R2, R24 ;  /* 0x000000020f187223 */ /* 0x000fe20000010018 */
[----:B------:R-:W-:Y:S01]  /*0e60*/  FADD.FTZ R2, -R7, -RZ ;  /* 0x800000ff07027221 */ /* 0x000fe20000010100 */
[----:B------:R-:W-:Y:S01]  /*0e70*/  FADD.FTZ R12, R12, 1 ;  /* 0x3f8000000c0c7421 */ /* 0x000fe20000010000 */
[----:B------:R-:W-:Y:S01]  /*0e80*/  FMUL.FTZ R23, R23, R25 ;  /* 0x0000001917177220 */ /* 0x000fe20000410000 */
[C---:B------:R-:W-:Y:S01]  /*0e90*/  FFMA.FTZ R24, R15.reuse, R24, R19 ;  /* 0x000000180f187223 */ /* 0x040fe20000010013 */
[----:B------:R-:W-:Y:S01]  /*0ea0*/  FADD.FTZ R19, -R16, -RZ ;  /* 0x800000ff10137221 */ /* 0x000fe20000010100 */
[----:B------:R-:W-:Y:S01]  /*0eb0*/  FSEL R7, R2, R13, P0 ;  /* 0x0000000d02077208 */ /* 0x000fe20000000000 */
[----:B------:R-:W-:Y:S01]  /*0ec0*/  FMUL.FTZ R26, R26, R27 ;  /* 0x0000001b1a1a7220 */ /* 0x000fe20000410000 */
[----:B------:R-:W-:Y:S01]  /*0ed0*/  FFMA.FTZ R22, R15, R24, R22 ;  /* 0x000000180f167223 */ /* 0x000fe20000010016 */
[----:B------:R-:W-:Y:S01]  /*0ee0*/  FMUL.FTZ R5, R12, R5 ;  /* 0x000000050c057220 */ /* 0x000fe20000410000 */
[----:B------:R-:W-:Y:S01]  /*0ef0*/  FSEL R2, R19, R14, P1 ;  /* 0x0000000e13027208 */ /* 0x000fe20000800000 */
[----:B------:R-:W-:Y:S01]  /*0f00*/  FFMA.FTZ R28, R28, R7, R7 ;  /* 0x000000071c1c7223 */ /* 0x000fe20000010007 */
[----:B------:R-:W-:Y:S01]  /*0f10*/  FFMA.FTZ R21, R15, R22, R21 ;  /* 0x000000160f157223 */ /* 0x000fe20000010015 */
[----:B------:R-:W-:-:S02]  /*0f20*/  F2FP.F16.F32.PACK_AB R18, R23, R18 ;  /* 0x000000121712723e */ /* 0x000fc400000000ff */
[----:B------:R-:W0:Y:S01]  /*0f30*/  @P0 MUFU.EX2 R7, R28 ;  /* 0x0000001c00070308 */ /* 0x000e220000000800 */
[----:B------:R-:W-:Y:S01]  /*0f40*/  FFMA.FTZ R2, R21, R2, R2 ;  /* 0x0000000215027223 */ /* 0x000fe20000010002 */
[----:B------:R-:W-:-:S06]  /*0f50*/  F2FP.F16.F32.PACK_AB R5, R5, R26 ;  /* 0x0000001a0505723e */ /* 0x000fcc00000000ff */
[----:B------:R-:W1:Y:S01]  /*0f60*/  @P1 MUFU.EX2 R15, R2 ;  /* 0x00000002000f1308 */ /* 0x000e620000000800 */
[----:B0-----:R-:W-:Y:S01]  /*0f70*/  @P0 FADD.FTZ R16, -R7, 1 ;  /* 0x3f80000007100421 */ /* 0x001fe20000010100 */
[----:B------:R-:W-:Y:S01]  /*0f80*/  FMUL.FTZ R7, R4, 0.5 ;  /* 0x3f00000004077820 */ /* 0x000fe20000410000 */
[----:B------:R-:W-:Y:S02]  /*0f90*/  F2FP.F16.F32.PACK_AB R4, R3, R6 ;  /* 0x000000060304723e */ /* 0x000fe400000000ff */
[----:B------:R-:W-:Y:S02]  /*0fa0*/  SHF.R.S32.HI R6, RZ, 0x1f, R17 ;  /* 0x0000001fff067819 */ /* 0x000fe40000011411 */
[----:B------:R-:W-:Y:S01]  /*0fb0*/  @P0 LOP3.LUT R28, R16, 0x80000000, R13, 0xb8, !PT ;  /* 0x80000000101c0812 */ /* 0x000fe200078eb80d */
[----:B------:R-:W-:Y:S01]  /*0fc0*/  FMUL.FTZ R13, R0, 0.5 ;  /* 0x3f000000000d7820 */ /* 0x000fe20000410000 */
[----:B-1----:R-:W-:-:S03]  /*0fd0*/  @P1 FADD.FTZ R15, -R15, 1 ;  /* 0x3f8000000f0f1421 */ /* 0x002fc60000010100 */
[----:B------:R-:W-:Y:S02]  /*0fe0*/  FADD.FTZ R28, R28, 1 ;  /* 0x3f8000001c1c7421 */ /* 0x000fe40000010000 */
[----:B------:R-:W-:Y:S02]  /*0ff0*/  @P1 LOP3.LUT R2, R15, 0x80000000, R14, 0xb8, !PT ;  /* 0x800000000f021812 */ /* 0x000fe400078eb80e */
[----:B------:R-:W-:-:S03]  /*1000*/  FMUL.FTZ R7, R28, R7 ;  /* 0x000000071c077220 */ /* 0x000fc60000410000 */
[----:B------:R-:W-:-:S04]  /*1010*/  FADD.FTZ R2, R2, 1 ;  /* 0x3f80000002027421 */ /* 0x000fc80000010000 */
[----:B------:R-:W-:-:S05]  /*1020*/  FMUL.FTZ R2, R2, R13 ;  /* 0x0000000d02027220 */ /* 0x000fca0000410000 */
[----:B------:R-:W-:Y:S02]  /*1030*/  F2FP.F16.F32.PACK_AB R0, R2, R7 ;  /* 0x000000070200723e */ /* 0x000fe400000000ff */
[----:B------:R-:W-:-:S04]  /*1040*/  LEA R2, P0, R17, UR6, 0x4 ;  /* 0x0000000611027c11 */ /* 0x000fc8000f8020ff */
[C---:B------:R-:W-:Y:S02]  /*1050*/  LEA.HI.X R3, R17.reuse, UR7, R6, 0x4, P0 ;  /* 0x0000000711037c11 */ /* 0x040fe400080f2406 */
[----:B------:R-:W-:-:S04]  /*1060*/  IADD3 R17, R17, UR11, RZ ;  /* 0x0000000b11117c10 */ /* 0x000fc8000fffe0ff */
[----:B------:R-:W-:Y:S01]  /*1070*/  ISETP.GE.AND P0, PT, R17, UR10, PT ;  /* 0x0000000a11007c0c */ /* 0x000fe2000bf06270 */
[----:B--2---:R-:W-:Y:S01]  /*1080*/  HFMA2.MMA R9, R18, R9, -RZ ;  /* 0x0000000912097235 */ /* 0x004fe200001000ff */
[----:B------:R-:W-:Y:S01]  /*1090*/  HMUL2 R8, R4, R8 ;  /* 0x0000000804087232 */ /* 0x000fe20000000000 */
[----:B------:R-:W-:Y:S01]  /*10a0*/  HFMA2.MMA R11, R0, R11, -RZ ;  /* 0x0000000b000b7235 */ /* 0x000fe200001000ff */
[----:B------:R-:W-:-:S06]  /*10b0*/  HMUL2 R10, R5, R10 ;  /* 0x0000000a050a7232 */ /* 0x000fcc0000000000 */
[----:B------:R0:W-:Y:S03]  /*10c0*/  STG.E.128 desc[UR12][R2.64], R8 ;  /* 0x0000000802007986 */ /* 0x0001e6000c101d0c */
[----:B------:R-:W-:Y:S05]  /*10d0*/  @!P0 BRA `(.L_x_155) ;  /* 0xfffffff000108947 */ /* 0x000fea000383ffff */
[----:B------:R-:W-:Y:S05]  /*10e0*/  EXIT ;  /* 0x000000000000794d */ /* 0x000fea0003800000 */
.L_x_156:
        /* <DEDUP_REMOVED lines=9> */
.L_x_280:


//--------------------- .text._ZN4vllm18act_and_mul_kernelIf6float2XadL_ZNS_11gelu_kernelIfEET_RKS3_EEXadL_ZNS_18packed_gelu_kernelIS1_EES3_S5_EELb1ELb1ELb0EEEvPS3_PS4_i --------------------------
	.section	.text._ZN4vllm18act_and_mul_kernelIf6float2XadL_ZNS_11gelu_kernelIfEET_RKS3_EEXadL_ZNS_18packed_gelu_kernelIS1_EES3_S5_EELb1ELb1ELb0EEEvPS3_PS4_i,"ax",@progbits
	.align	128
        .global         _ZN4vllm18act_and_mul_kernelIf6float2XadL_ZNS_11gelu_kernelIfEET_RKS3_EEXadL_ZNS_18packed_gelu_kernelIS1_EES3_S5_EELb1ELb1ELb0EEEvPS3_PS4_i
        .type           _ZN4vllm18act_and_mul_kernelIf6float2XadL_ZNS_11gelu_kernelIfEET_RKS3_EEXadL_ZNS_18packed_gelu_kernelIS1_EES3_S5_EELb1ELb1ELb0EEEvPS3_PS4_i,@function
        .size           _ZN4vllm18act_and_mul_kernelIf6float2XadL_ZNS_11gelu_kernelIfEET_RKS3_EEXadL_ZNS_18packed_gelu_kernelIS1_EES3_S5_EELb1ELb1ELb0EEEvPS3_PS4_i,(.L_x_281 - _ZN4vllm18act_and_mul_kernelIf6float2XadL_ZNS_11gelu_kernelIfEET_RKS3_EEXadL_ZNS_18packed_gelu_kernelIS1_EES3_S5_EELb1ELb1ELb0EEEvPS3_PS4_i)
        .other          _ZN4vllm18act_and_mul_kernelIf6float2XadL_ZNS_11gelu_kernelIfEET_RKS3_EEXadL_ZNS_18packed_gelu_kernelIS1_EES3_S5_EELb1ELb1ELb0EEEvPS3_PS4_i,@"STO_CUDA_ENTRY STV_DEFAULT"
_ZN4vllm18act_and_mul_kernelIf6float2XadL_ZNS_11gelu_kernelIfEET_RKS3_EEXadL_ZNS_18packed_gelu_kernelIS1_EES3_S5_EELb1ELb1ELb0EEEvPS3_PS4_i:
.text._ZN4vllm18act_and_mul_kernelIf6float2XadL_ZNS_11gelu_kernelIfEET_RKS3_EEXadL_ZNS_18packed_gelu_kernelIS1_EES3_S5_EELb1ELb1ELb0EEEvPS3_PS4_i:
        /* <DEDUP_REMOVED lines=18> */
.L_x_157:
[----:B------:R-:W-:-:S10]  /*0120*/  HFMA2.MMA R9, -RZ, RZ, 0, 9.5367431640625e-07 ;  /* 0x00000010ff097435 */ /* 0x000fd400000001ff */
[----:B------:R-:W-:-:S06]  /*0130*/  IMAD.WIDE R8, R0, R9, UR4 ;  /* 0x0000000400087e25 */ /* 0x000fcc000f8e0209 */
[----:B------:R-:W2:Y:S01]  /*0140*/  LDG.E.128.CONSTANT R8, desc[UR12][R8.64] ;  /* 0x0000000c08087981 */ /* 0x000ea2000c1e9d00 */
[----:B0-----:R-:W-:-:S05]  /*0150*/  MOV R5, 0x10 ;  /* 0x0000001000057802 */ /* 0x001fca0000000f00 */
[----:B------:R-:W-:-:S06]  /*0160*/  IMAD.WIDE R4, R0, R5, UR8 ;  /* 0x0000000800047e25 */ /* 0x000fcc000f8e0205 */
[----:B------:R-:W3:Y:S01]  /*0170*/  LDG.E.128.CONSTANT R4, desc[UR12][R4.64] ;  /* 0x0000000c04047981 */ /* 0x000ee2000c1e9d00 */
[----:B------:R-:W-:Y:S01]  /*0180*/  HFMA2.MMA R26, -RZ, RZ, 0.61474609375, 16.90625 ;  /* 0x38eb4c3aff1a7435 */ /* 0x000fe200000001ff */
[----:B------:R-:W-:Y:S01]  /*0190*/  MOV R23, 0x3aae005b ;  /* 0x3aae005b00177802 */ /* 0x000fe20000000f00 */
[----:B------:R-:W-:Y:S01]  /*01a0*/  HFMA2.MMA R16, -RZ, RZ, 1.0087890625, -0.000686168670654296875 ;  /* 0x3c09919fff107435 */ /* 0x000fe200000001ff */
[----:B------:R-:W-:Y:S01]  /*01b0*/  MOV R17, 0x3d24d99a ;  /* 0x3d24d99a00117802 */ /* 0x000fe20000000f00 */
[C---:B--2---:R-:W-:Y:S01]  /*01c0*/  FMUL.FTZ R12, R8.reuse, 0.70710676908493041992 ;  /* 0x3f3504f3080c7820 */ /* 0x044fe20000410000 */
[----:B------:R-:W-:-:S03]  /*01d0*/  FMUL.FTZ R8, R8, 0.5 ;  /* 0x3f00000008087820 */ /* 0x000fc60000410000 */
[C---:B------:R-:W-:Y:S01]  /*01e0*/  FADD.FTZ R18, |R12|.reuse, -RZ ;  /* 0x800000ff0c127221 */ /* 0x040fe20000010200 */
[C---:B------:R-:W-:Y:S01]  /*01f0*/  FMUL.FTZ R27, R12.reuse, R12 ;  /* 0x0000000c0c1b7220 */ /* 0x040fe20000410000 */
[----:B------:R-:W-:-:S04]  /*0200*/  FSETP.GE.FTZ.AND P0, PT, |R12|, 1.0029599666595458984, PT ;  /* 0x3f8060fe0c00780b */ /* 0x000fc80003f16200 */
[----:B------:R-:W-:Y:S02]  /*0210*/  FSEL R27, R18, R27, P0 ;  /* 0x0000001b121b7208 */ /* 0x000fe40000000000 */
[----:B------:R-:W-:Y:S02]  /*0220*/  FSEL R2, R26, 8.4834944573231041431e-05, P0 ;  /* 0x38b1e96a1a027808 */ /* 0x000fe40000000000 */
[----:B------:R-:W-:Y:S02]  /*0230*/  FSEL R14, -R23, -0.00082130916416645050049, P0 ;  /* 0xba574d20170e7808 */ /* 0x000fe40000000100 */
[----:B------:R-:W-:Y:S02]  /*0240*/  FSEL R3, R16, 0.0052134888246655464172, P0 ;  /* 0x3baad5ea10037808 */ /* 0x000fe40000000000 */
[----:B------:R-:W-:Y:S01]  /*0250*/  FSEL R13, -R17, -0.026868773624300956726, P0 ;  /* 0xbcdc1be7110d7808 */ /* 0x000fe20000000100 */
[----:B------:R-:W-:Y:S01]  /*0260*/  FFMA.FTZ R2, R27, R2, R14 ;  /* 0x000000021b027223 */ /* 0x000fe2000001000e */
[----:B------:R-:W-:-:S03]  /*0270*/  HFMA2.MMA R14, -RZ, RZ, 1.5341796875, 81.5625 ;  /* 0x3e235519ff0e7435 */ /* 0x000fc600000001ff */
[----:B------:R-:W-:Y:S01]  /*0280*/  FFMA.FTZ R2, R27, R2, R3 ;  /* 0x000000021b027223 */ /* 0x000fe20000010003 */
[----:B------:R-:W-:-:S03]  /*0290*/  MOV R3, 0x3f69b4f9 ;  /* 0x3f69b4f900037802 */ /* 0x000fc60000000f00 */
[----:B------:R-:W-:Y:S01]  /*02a0*/  FFMA.FTZ R20, R27, R2, R13 ;  /* 0x000000021b147223 */ /* 0x000fe2000001000d */
[----:B------:R-:W-:Y:S01]  /*02b0*/  HFMA2.MMA R13, -RZ, RZ, 1.7822265625, 0.000185489654541015625 ;  /* 0x3f210a14ff0d7435 */ /* 0x000fe200000001ff */
[----:B------:R-:W-:Y:S01]  /*02c0*/  FSEL R22, R3, -0.37612664699554443359, P0 ;  /* 0xbec093ac03167808 */ /* 0x000fe20000000000 */
[----:B------:R-:W-:Y:S01]  /*02d0*/  FMUL.FTZ R2, R9, 0.70710676908493041992 ;  /* 0x3f3504f309027820 */ /* 0x000fe20000410000 */
[----:B------:R-:W-:-:S03]  /*02e0*/  FSEL R15, R14, 0.11284004896879196167, P0 ;  /* 0x3de718af0e0f7808 */ /* 0x000fc60000000000 */
[C---:B------:R-:W-:Y:S01]  /*02f0*/  FMUL.FTZ R24, R2.reuse, R2 ;  /* 0x0000000202187220 */ /* 0x040fe20000410000 */
[C---:B------:R-:W-:Y:S01]  /*0300*/  FSETP.GE.FTZ.AND P1, PT, |R2|.reuse, 1.0029599666595458984, PT ;  /* 0x3f8060fe0200780b */ /* 0x040fe20003f36200 */
[----:B------:R-:W-:Y:S01]  /*0310*/  FFMA.FTZ R20, R27, R20, R15 ;  /* 0x000000141b147223 */ /* 0x000fe2000001000f */
[----:B------:R-:W-:Y:S01]  /*0320*/  FADD.FTZ R15, |R2|, -RZ ;  /* 0x800000ff020f7221 */ /* 0x000fe20000010200 */
[----:B------:R-:W-:Y:S02]  /*0330*/  FSEL R19, R13, 0.12837915122509002686, P0 ;  /* 0x3e0375d30d137808 */ /* 0x000fe40000000000 */
[----:B------:R-:W-:Y:S01]  /*0340*/  FFMA.FTZ R20, R27, R20, R22 ;  /* 0x000000141b147223 */ /* 0x000fe20000010016 */
[----:B------:R-:W-:Y:S02]  /*0350*/  FSEL R22, -R23, -0.00082130916416645050049, P1 ;  /* 0xba574d2017167808 */ /* 0x000fe40000800100 */
[----:B------:R-:W-:Y:S01]  /*0360*/  FSEL R25, R15, R24, P1 ;  /* 0x000000180f197208 */ /* 0x000fe20000800000 */
[----:B------:R-:W-:Y:S01]  /*0370*/  FFMA.FTZ R27, R27, R20, R19 ;  /* 0x000000141b1b7223 */ /* 0x000fe20000010013 */
[----:B------:R-:W-:Y:S01]  /*0380*/  FSEL R20, R26, 8.4834944573231041431e-05, P1 ;  /* 0x38b1e96a1a147808 */ /* 0x000fe20000800000 */
[----:B------:R-:W-:Y:S01]  /*0390*/  FADD.FTZ R15, -R15, -RZ ;  /* 0x800000ff0f0f7221 */ /* 0x000fe20000010100 */
[----:B------:R-:W-:-:S02]  /*03a0*/  FSEL R19, R16, 0.0052134888246655464172, P1 ;  /* 0x3baad5ea10137808 */ /* 0x000fc40000800000 */
[----:B------:R-:W-:Y:S01]  /*03b0*/  FSEL R21, -R17, -0.026868773624300956726, P1 ;  /* 0xbcdc1be711157808 */ /* 0x000fe20000800100 */
[----:B------:R-:W-:Y:S01]  /*03c0*/  FFMA.FTZ R20, R25, R20, R22 ;  /* 0x0000001419147223 */ /* 0x000fe20000010016 */
[----:B------:R-:W-:-:S03]  /*03d0*/  FSEL R29, R13, 0.12837915122509002686, P1 ;  /* 0x3e0375d30d1d7808 */ /* 0x000fc60000800000 */
[----:B------:R-:W-:Y:S01]  /*03e0*/  FFMA.FTZ R20, R25, R20, R19 ;  /* 0x0000001419147223 */ /* 0x000fe20000010013 */
[----:B------:R-:W-:-:S03]  /*03f0*/  FSEL R19, R14, 0.11284004896879196167, P1 ;  /* 0x3de718af0e137808 */ /* 0x000fc60000800000 */
[----:B------:R-:W-:Y:S01]  /*0400*/  FFMA.FTZ R20, R25, R20, R21 ;  /* 0x0000001419147223 */ /* 0x000fe20000010015 */
[----:B------:R-:W-:-:S03]  /*0410*/  FSEL R21, R3, -0.37612664699554443359, P1 ;  /* 0xbec093ac03157808 */ /* 0x000fc60000800000 */
[----:B------:R-:W-:Y:S01]  /*0420*/  FFMA.FTZ R20, R25, R20, R19 ;  /* 0x0000001419147223 */ /* 0x000fe20000010013 */
[----:B------:R-:W-:-:S03]  /*0430*/  FMUL.FTZ R19, R10, 0.70710676908493041992 ;  /* 0x3f3504f30a137820 */ /* 0x000fc60000410000 */
[----:B------:R-:W-:Y:S01]  /*0440*/  FFMA.FTZ R20, R25, R20, R21 ;  /* 0x0000001419147223 */ /* 0x000fe20000010015 */
[C---:B------:R-:W-:Y:S01]  /*0450*/  FADD.FTZ R24, |R19|.reuse, -RZ ;  /* 0x800000ff13187221 */ /* 0x040fe20000010200 */
[C---:B------:R-:W-:Y:S01]  /*0460*/  FMUL.FTZ R21, R19.reuse, R19 ;  /* 0x0000001313157220 */ /* 0x040fe20000410000 */
[----:B------:R-:W-:Y:S01]  /*0470*/  FSETP.GE.FTZ.AND P2, PT, |R19|, 1.0029599666595458984, PT ;  /* 0x3f8060fe1300780b */ /* 0x000fe20003f56200 */
[----:B------:R-:W-:-:S03]  /*0480*/  FFMA.FTZ R25, R25, R20, R29 ;  /* 0x0000001419197223 */ /* 0x000fc6000001001d */
[C---:B------:R-:W-:Y:S01]  /*0490*/  FSEL R22, R24.reuse, R21, P2 ;  /* 0x0000001518167208 */ /* 0x040fe20001000000 */
[----:B------:R-:W-:Y:S01]  /*04a0*/  FADD.FTZ R24, -R24, -RZ ;  /* 0x800000ff18187221 */ /* 0x000fe20000010100 */
[----:B------:R-:W-:Y:S02]  /*04b0*/  FSEL R21, R26, 8.4834944573231041431e-05, P2 ;  /* 0x38b1e96a1a157808 */ /* 0x000fe40001000000 */
[----:B------:R-:W-:Y:S02]  /*04c0*/  FSEL R29, -R23, -0.00082130916416645050049, P2 ;  /* 0xba574d20171d7808 */ /* 0x000fe40001000100 */
[----:B------:R-:W-:-:S03]  /*04d0*/  FSEL R20, R16, 0.0052134888246655464172, P2 ;  /* 0x3baad5ea10147808 */ /* 0x000fc60001000000 */
        /* <DEDUP_REMOVED lines=9> */
[----:B------:R-:W-:Y:S01]  /*0570*/  FFMA.FTZ R22, R22, R21, R20 ;  /* 0x0000001516167223 */ /* 0x000fe20000010014 */
[----:B------:R-:W-:-:S04]  /*0580*/  FMUL.FTZ R20, R11, 0.70710676908493041992 ;  /* 0x3f3504f30b147820 */ /* 0x000fc80000410000 */
[C---:B------:R-:W-:Y:S01]  /*0590*/  FADD.FTZ R21, |R20|.reuse, -RZ ;  /* 0x800000ff14157221 */ /* 0x040fe20000010200 */
[C---:B------:R-:W-:Y:S01]  /*05a0*/  FSETP.GE.FTZ.AND P3, PT, |R20|.reuse, 1.0029599666595458984, PT ;  /* 0x3f8060fe1400780b */ /* 0x040fe20003f76200 */
[----:B------:R-:W-:-:S03]  /*05b0*/  FMUL.FTZ R28, R20, R20 ;  /* 0x00000014141c7220 */ /* 0x000fc60000410000 */
[----:B------:R-:W-:Y:S02]  /*05c0*/  FSEL R29, -R23, -0.00082130916416645050049, P3 ;  /* 0xba574d20171d7808 */ /* 0x000fe40001800100 */
[----:B------:R-:W-:Y:S02]  /*05d0*/  FSEL R26, R26, 8.4834944573231041431e-05, P3 ;  /* 0x38b1e96a1a1a7808 */ /* 0x000fe40001800000 */
[C---:B------:R-:W-:Y:S01]  /*05e0*/  FSEL R23, R21.reuse, R28, P3 ;  /* 0x0000001c15177208 */ /* 0x040fe20001800000 */
[----:B------:R-:W-:Y:S01]  /*05f0*/  FADD.FTZ R21, -R21, -RZ ;  /* 0x800000ff15157221 */ /* 0x000fe20000010100 */
[----:B------:R-:W-:Y:S02]  /*0600*/  FSEL R14, R14, 0.11284004896879196167, P3 ;  /* 0x3de718af0e0e7808 */ /* 0x000fe40001800000 */
[----:B------:R-:W-:Y:S01]  /*0610*/  FSEL R13, R13, 0.12837915122509002686, P3 ;  /* 0x3e0375d30d0d7808 */ /* 0x000fe20001800000 */
[----:B------:R-:W-:Y:S01]  /*0620*/  FFMA.FTZ R26, R23, R26, R29 ;  /* 0x0000001a171a7223 */ /* 0x000fe2000001001d */
[----:B------:R-:W-:-:S05]  /*0630*/  FSEL R29, R16, 0.0052134888246655464172, P3 ;  /* 0x3baad5ea101d7808 */ /* 0x000fca0001800000 */
[----:B------:R-:W-:Y:S01]  /*0640*/  FFMA.FTZ R16, R23, R26, R29 ;  /* 0x0000001a17107223 */ /* 0x000fe2000001001d */
[----:B------:R-:W-:Y:S01]  /*0650*/  FSEL R29, -R17, -0.026868773624300956726, P3 ;  /* 0xbcdc1be7111d7808 */ /* 0x000fe20001800100 */
[----:B------:R-:W-:-:S04]  /*0660*/  FADD.FTZ R17, -R18, -RZ ;  /* 0x800000ff12117221 */ /* 0x000fc80000010100 */
[----:B------:R-:W-:Y:S01]  /*0670*/  FFMA.FTZ R16, R23, R16, R29 ;  /* 0x0000001017107223 */ /* 0x000fe2000001001d */
[----:B------:R-:W-:-:S03]  /*0680*/  FSEL R18, R17, R12, P0 ;  /* 0x0000000c11127208 */ /* 0x000fc60000000000 */
[----:B------:R-:W-:Y:S02]  /*0690*/  FFMA.FTZ R16, R23, R16, R14 ;  /* 0x0000001017107223 */ /* 0x000fe4000001000e */
[----:B------:R-:W-:Y:S01]  /*06a0*/  FFMA.FTZ R27, R27, R18, R18 ;  /* 0x000000121b1b7223 */ /* 0x000fe20000010012 */
[----:B------:R-:W-:Y:S02]  /*06b0*/  FSEL R18, R15, R2, P1 ;  /* 0x000000020f127208 */ /* 0x000fe40000800000 */
[----:B------:R-:W-:Y:S01]  /*06c0*/  FSEL R15, R24, R19, P2 ;  /* 0x00000013180f7208 */ /* 0x000fe20001000000 */
[----:B------:R-:W0:Y:S02]  /*06d0*/  @P0 MUFU.EX2 R14, R27 ;  /* 0x0000001b000e0308 */ /* 0x000e240000000800 */
[----:B------:R-:W-:Y:S01]  /*06e0*/  FFMA.FTZ R25, R25, R18, R18 ;  /* 0x0000001219197223 */ /* 0x000fe20000010012 */
[----:B------:R-:W-:Y:S01]  /*06f0*/  FSEL R18, R3, -0.37612664699554443359, P3 ;  /* 0xbec093ac03127808 */ /* 0x000fe20001800000 */
[----:B------:R-:W-:-:S04]  /*0700*/  FFMA.FTZ R22, R22, R15, R15 ;  /* 0x0000000f16167223 */ /* 0x000fc8000001000f */
[----:B------:R-:W-:Y:S01]  /*0710*/  FFMA.FTZ R16, R23, R16, R18 ;  /* 0x0000001017107223 */ /* 0x000fe20000010012 */
[----:B------:R-:W-:Y:S01]  /*0720*/  FSEL R18, R21, R20, P3 ;  /* 0x0000001415127208 */ /* 0x000fe20001800000 */
[----:B------:R-:W1:Y:S02]  /*0730*/  @P1 MUFU.EX2 R3, R25 ;  /* 0x0000001900031308 */ /* 0x000e640000000800 */
[----:B------:R-:W-:-:S04]  /*0740*/  FFMA.FTZ R13, R23, R16, R13 ;  /* 0x00000010170d7223 */ /* 0x000fc8000001000d */
[----:B------:R-:W-:Y:S01]  /*0750*/  FFMA.FTZ R13, R13, R18, R18 ;  /* 0x000000120d0d7223 */ /* 0x000fe20000010012 */
[----:B0-----:R-:W-:Y:S01]  /*0760*/  @P0 FADD.FTZ R15, -R14, 1 ;  /* 0x3f8000000e0f0421 */ /* 0x001fe20000010100 */
[----:B------:R-:W0:Y:S04]  /*0770*/  @P2 MUFU.EX2 R16, R22 ;  /* 0x0000001600102308 */ /* 0x000e280000000800 */
[----:B------:R-:W-:-:S04]  /*0780*/  @P0 LOP3.LUT R27, R15, 0x80000000, R12, 0xb8, !PT ;  /* 0x800000000f1b0812 */ /* 0x000fc800078eb80c */
[----:B------:R-:W2:Y:S01]  /*0790*/  @P3 MUFU.EX2 R17, R13 ;  /* 0x0000000d00113308 */ /* 0x000ea20000000800 */
[----:B-1----:R-:W-:Y:S01]  /*07a0*/  @P1 FADD.FTZ R3, -R3, 1 ;  /* 0x3f80000003031421 */ /* 0x002fe20000010100 */
[----:B------:R-:W-:-:S04]  /*07b0*/  FADD.FTZ R27, R27, 1 ;  /* 0x3f8000001b1b7421 */ /* 0x000fc80000010000 */
[----:B------:R-:W-:Y:S01]  /*07c0*/  @P1 LOP3.LUT R25, R3, 0x80000000, R2, 0xb8, !PT ;  /* 0x8000000003191812 */ /* 0x000fe200078eb802 */
[----:B------:R-:W-:Y:S01]  /*07d0*/  FMUL.FTZ R2, R9, 0.5 ;  /* 0x3f00000009027820 */ /* 0x000fe20000410000 */
[----:B------:R-:W-:Y:S01]  /*07e0*/  FMUL.FTZ R3, R10, 0.5 ;  /* 0x3f0000000a037820 */ /* 0x000fe20000410000 */
[----:B0-----:R-:W-:Y:S01]  /*07f0*/  @P2 FADD.FTZ R16, -R16, 1 ;  /* 0x3f80000010102421 */ /* 0x001fe20000010100 */
[----:B------:R-:W-:Y:S01]  /*0800*/  FMUL.FTZ R10, R11, 0.5 ;  /* 0x3f0000000b0a7820 */ /* 0x000fe20000410000 */
[----:B------:R-:W-:Y:S01]  /*0810*/  FADD.FTZ R25, R25, 1 ;  /* 0x3f80000019197421 */ /* 0x000fe20000010000 */
[----:B------:R-:W-:Y:S02]  /*0820*/  FMUL.FTZ R27, R27, R8 ;  /* 0x000000081b1b7220 */ /* 0x000fe40000410000 */
[----:B------:R-:W-:Y:S01]  /*0830*/  @P2 LOP3.LUT R22, R16, 0x80000000, R19, 0xb8, !PT ;  /* 0x8000000010162812 */ /* 0x000fe200078eb813 */
[----:B------:R-:W-:Y:S01]  /*0840*/  FMUL.FTZ R8, R25, R2 ;  /* 0x0000000219087220 */ /* 0x000fe20000410000 */
[----:B------:R-:W-:Y:S01]  /*0850*/  LEA R2, P0, R0, UR6, 0x4 ;  /* 0x0000000600027c11 */ /* 0x000fe2000f8020ff */
[----:B--2---:R-:W-:Y:S01]  /*0860*/  @P3 FADD.FTZ R17, -R17, 1 ;  /* 0x3f80000011113421 */ /* 0x004fe20000010100 */
[----:B---3--:R-:W-:Y:S01]  /*0870*/  FMUL.FTZ R4, R4, R27 ;  /* 0x0000001b04047220 */ /* 0x008fe20000410000 */
[----:B------:R-:W-:Y:S01]  /*0880*/  FADD.FTZ R22, R22, 1 ;  /* 0x3f80000016167421 */ /* 0x000fe20000010000 */
[----:B------:R-:W-:-:S02]  /*0890*/  FMUL.FTZ R5, R5, R8 ;  /* 0x0000000805057220 */ /* 0x000fc40000410000 */
[----:B------:R-:W-:Y:S01]  /*08a0*/  @P3 LOP3.LUT R13, R17, 0x80000000, R20, 0xb8, !PT ;  /* 0x80000000110d3812 */ /* 0x000fe200078eb814 */
[----:B------:R-:W-:Y:S01]  /*08b0*/  FMUL.FTZ R9, R22, R3 ;  /* 0x0000000316097220 */ /* 0x000fe20000410000 */
[----:B------:R-:W-:-:S03]  /*08c0*/  SHF.R.S32.HI R3, RZ, 0x1f, R0 ;  /* 0x0000001fff037819 */ /* 0x000fc60000011400 */
[----:B------:R-:W-:Y:S01]  /*08d0*/  FADD.FTZ R13, R13, 1 ;  /* 0x3f8000000d0d7421 */ /* 0x000fe20000010000 */
[----:B------:R-:W-:Y:S01]  /*08e0*/  FMUL.FTZ R6, R6, R9 ;  /* 0x0000000906067220 */ /* 0x000fe20000410000 */
[C---:B------:R-:W-:Y:S02]  /*08f0*/  LEA.HI.X R3, R0.reuse, UR7, R3, 0x4, P0 ;  /* 0x0000000700037c11 */ /* 0x040fe400080f2403 */
[----:B------:R-:W-:Y:S01]  /*0900*/  FMUL.FTZ R10, R13, R10 ;  /* 0x0000000a0d0a7220 */ /* 0x000fe20000410000 */
[----:B------:R-:W-:-:S03]  /*0910*/  IADD3 R0, R0, UR11, RZ ;  /* 0x0000000b00007c10 */ /* 0x000fc6000fffe0ff */
[----:B------:R-:W-:Y:S01]  /*0920*/  FMUL.FTZ R7, R7, R10 ;  /* 0x0000000a07077220 */ /* 0x000fe20000410000 */
[----:B------:R-:W-:-:S04]  /*0930*/  ISETP.GE.AND P0, PT, R0, UR10, PT ;  /* 0x0000000a00007c0c */ /* 0x000fc8000bf06270 */
[----:B------:R0:W-:Y:S09]  /*0940*/  STG.E.128 desc[UR12][R2.64], R4 ;  /* 0x0000000402007986 */ /* 0x0001f2000c101d0c */
[----:B------:R-:W-:Y:S05]  /*0950*/  @!P0 BRA `(.L_x_157) ;  /* 0xfffffff400f08947 */ /* 0x000fea000383ffff */
[----:B------:R-:W-:Y:S05]  /*0960*/  EXIT ;  /* 0x000000000000794d */ /* 0x000fea0003800000 */
.L_x_158:
        /* <DEDUP_REMOVED lines=9> */
.L_x_281:


//--------------------- .text._ZN4vllm18act_and_mul_kernelIN3c108BFloat16E14__nv_bfloat162XadL_ZNS_11gelu_kernelIS2_EET_RKS5_EEXadL_ZNS_18packed_gelu_kernelIS3_EES5_S7_EELb1ELb1ELb1EEEvPS5_PS6_i --------------------------
	.section	.text._ZN4vllm18act_and_mul_kernelIN3c108BFloat16E14__nv_bfloat162XadL_ZNS_11gelu_kernelIS2_EET_RKS5_EEXadL_ZNS_18packed_gelu_kernelIS3_EES5_S7_EELb1ELb1ELb1EEEvPS5_PS6_i,"ax",@progbits
	.align	128
        .global         _ZN4vllm18act_and_mul_kernelIN3c108BFloat16E14__nv_bfloat162XadL_ZNS_11gelu_kernelIS2_EET_RKS5_EEXadL_ZNS_18packed_gelu_kernelIS3_EES5_S7_EELb1ELb1ELb1EEEvPS5_PS6_i
        .type           _ZN4vllm18act_and_mul_kernelIN3c108BFloat16E14__nv_bfloat162XadL_ZNS_11gelu_kernelIS2_EET_RKS5_EEXadL_ZNS_18packed_gelu_kernelIS3_EES5_S7_EELb1ELb1ELb1EEEvPS5_PS6_i,@function
        .size           _ZN4vllm18act_and_mul_kernelIN3c108BFloat16E14__nv_bfloat162XadL_ZNS_11gelu_kernelIS2_EET_RKS5_EEXadL_ZNS_18packed_gelu_kernelIS3_EES5_S7_EELb1ELb1ELb1EEEvPS5_PS6_i,(.L_x_282 - _ZN4vllm18act_and_mul_kernelIN3c108BFloat16E14__nv_bfloat162XadL_ZNS_11gelu_kernelIS2_EET_RKS5_EEXadL_ZNS_18packed_gelu_kernelIS3_EES5_S7_EELb1ELb1ELb1EEEvPS5_PS6_i)
        .other          _ZN4vllm18act_and_mul_kernelIN3c108BFloat16E14__nv_bfloat162XadL_ZNS_11gelu_kernelIS2_EET_RKS5_EEXadL_ZNS_18packed_gelu_kernelIS3_EES5_S7_EELb1ELb1ELb1EEEvPS5_PS6_i,@"STO_CUDA_ENTRY STV_DEFAULT"
_ZN4vllm18act_and_mul_kernelIN3c108BFloat16E14__nv_bfloat162XadL_ZNS_11gelu_kernelIS2_EET_RKS5_EEXadL_ZNS_18packed_gelu_kernelIS3_EES5_S7_EELb1ELb1ELb1EEEvPS5_PS6_i:
.text._ZN4vllm18act_and_mul_kernelIN3c108BFloat16E14__nv_bfloat162XadL_ZNS_11gelu_kernelIS2_EET_RKS5_EEXadL_ZNS_18packed_gelu_kernelIS3_EES5_S7_EELb1ELb1ELb1EEEvPS5_PS6_i:
        /* <DEDUP_REMOVED lines=9> */
.L_x_162:
        /* <DEDUP_REMOVED lines=19> */
.L_x_159:
        /* <DEDUP_REMOVED lines=15> */
.L_x_160:
        /* <DEDUP_REMOVED lines=15> */
.L_x_161:
[----:B------:R-:W-:-:S13]  /*03a0*/  ISETP.NE.AND P6, PT, R18, RZ, PT ;  /* 0x000000ff1200720c */ /* 0x000fda0003fc5270 */
[----:B------:R-:W-:Y:S05]  /*03b0*/  @!P6 BRA `(.L_x_162) ;  /* 0xfffffffc0034e947 */ /* 0x000fea000383ffff */
[----:B------:R-:W-:Y:S05]  /*03c0*/  EXIT ;  /* 0x000000000000794d */ /* 0x000fea0003800000 */
.L_x_163:
        /* <DEDUP_REMOVED lines=11> */
.L_x_282:


//--------------------- .text._ZN4vllm18act_and_mul_kernelIN3c104HalfE7__half2XadL_ZNS_11gelu_kernelIS2_EET_RKS5_EEXadL_ZNS_18packed_gelu_kernelIS3_EES5_S7_EELb1ELb1ELb1EEEvPS5_PS6_i --------------------------
	.section	.text._ZN4vllm18act_and_mul_kernelIN3c104HalfE7__half2XadL_ZNS_11gelu_kernelIS2_EET_RKS5_EEXadL_ZNS_18packed_gelu_kernelIS3_EES5_S7_EELb1ELb1ELb1EEEvPS5_PS6_i,"ax",@progbits
	.align	128
        .global         _ZN4vllm18act_and_mul_kernelIN3c104HalfE7__half2XadL_ZNS_11gelu_kernelIS2_EET_RKS5_EEXadL_ZNS_18packed_gelu_kernelIS3_EES5_S7_EELb1ELb1ELb1EEEvPS5_PS6_i
        .type           _ZN4vllm18act_and_mul_kernelIN3c104HalfE7__half2XadL_ZNS_11gelu_kernelIS2_EET_RKS5_EEXadL_ZNS_18packed_gelu_kernelIS3_EES5_S7_EELb1ELb1ELb1EEEvPS5_PS6_i,@function
        .size           _ZN4vllm18act_and_mul_kernelIN3c104HalfE7__half2XadL_ZNS_11gelu_kernelIS2_EET_RKS5_EEXadL_ZNS_18packed_gelu_kernelIS3_EES5_S7_EELb1ELb1ELb1EEEvPS5_PS6_i,(.L_x_283 - _ZN4vllm18act_and_mul_kernelIN3c104HalfE7__half2XadL_ZNS_11gelu_kernelIS2_EET_RKS5_EEXadL_ZNS_18packed_gelu_kernelIS3_EES5_S7_EELb1ELb1ELb1EEEvPS5_PS6_i)
        .other          _ZN4vllm18act_and_mul_kernelIN3c104HalfE7__half2XadL_ZNS_11gelu_kernelIS2_EET_RKS5_EEXadL_ZNS_18packed_gelu_kernelIS3_EES5_S7_EELb1ELb1ELb1EEEvPS5_PS6_i,@"STO_CUDA_ENTRY STV_DEFAULT"
_ZN4vllm18act_and_mul_kernelIN3c104HalfE7__half2XadL_ZNS_11gelu_kernelIS2_EET_RKS5_EEXadL_ZNS_18packed_gelu_kernelIS3_EES5_S7_EELb1ELb1ELb1EEEvPS5_PS6_i:
.text._ZN4vllm18act_and_mul_kernelIN3c104HalfE7__half2XadL_ZNS_11gelu_kernelIS2_EET_RKS5_EEXadL_ZNS_18packed_gelu_kernelIS3_EES5_S7_EELb1ELb1ELb1EEEvPS5_PS6_i:
        /* <DEDUP_REMOVED lines=9> */
.L_x_167:
        /* <DEDUP_REMOVED lines=19> */
.L_x_164:
        /* <DEDUP_REMOVED lines=15> */
.L_x_165:
        /* <DEDUP_REMOVED lines=15> */
.L_x_166:
[----:B------:R-:W-:-:S13]  /*03a0*/  ISETP.NE.AND P6, PT, R18, RZ, PT ;  /* 0x000000ff1200720c */ /* 0x000fda0003fc5270 */
[----:B------:R-:W-:Y:S05]  /*03b0*/  @!P6 BRA `(.L_x_167) ;  /* 0xfffffffc0034e947 */ /* 0x000fea000383ffff */
[----:B------:R-:W-:Y:S05]  /*03c0*/  EXIT ;  /* 0x000000000000794d */ /* 0x000fea0003800000 */
.L_x_168:
        /* <DEDUP_REMOVED lines=11> */
.L_x_283:


//--------------------- .text._ZN4vllm18act_and_mul_kernelIf6float2XadL_ZNS_11gelu_kernelIfEET_RKS3_EEXadL_ZNS_18packed_gelu_kernelIS1_EES3_S5_EELb1ELb1ELb1EEEvPS3_PS4_i --------------------------
	.section	.text._ZN4vllm18act_and_mul_kernelIf6float2XadL_ZNS_11gelu_kernelIfEET_RKS3_EEXadL_ZNS_18packed_gelu_kernelIS1_EES3_S5_EELb1ELb1ELb1EEEvPS3_PS4_i,"ax",@progbits
	.align	128
        .global         _ZN4vllm18act_and_mul_kernelIf6float2XadL_ZNS_11gelu_kernelIfEET_RKS3_EEXadL_ZNS_18packed_gelu_kernelIS1_EES3_S5_EELb1ELb1ELb1EEEvPS3_PS4_i
        .type           _ZN4vllm18act_and_mul_kernelIf6float2XadL_ZNS_11gelu_kernelIfEET_RKS3_EEXadL_ZNS_18packed_gelu_kernelIS1_EES3_S5_EELb1ELb1ELb1EEEvPS3_PS4_i,@function
        .size           _ZN4vllm18act_and_mul_kernelIf6float2XadL_ZNS_11gelu_kernelIfEET_RKS3_EEXadL_ZNS_18packed_gelu_kernelIS1_EES3_S5_EELb1ELb1ELb1EEEvPS3_PS4_i,(.L_x_284 - _ZN4vllm18act_and_mul_kernelIf6float2XadL_ZNS_11gelu_kernelIfEET_RKS3_EEXadL_ZNS_18packed_gelu_kernelIS1_EES3_S5_EELb1ELb1ELb1EEEvPS3_PS4_i)
        .other          _ZN4vllm18act_and_mul_kernelIf6float2XadL_ZNS_11gelu_kernelIfEET_RKS3_EEXadL_ZNS_18packed_gelu_kernelIS1_EES3_S5_EELb1ELb1ELb1EEEvPS3_PS4_i,@"STO_CUDA_ENTRY STV_DEFAULT"
_ZN4vllm18act_and_mul_kernelIf6float2XadL_ZNS_11gelu_kernelIfEET_RKS3_EEXadL_ZNS_18packed_gelu_kernelIS1_EES3_S5_EELb1ELb1ELb1EEEvPS3_PS4_i:
.text._ZN4vllm18act_and_mul_kernelIf6float2XadL_ZNS_11gelu_kernelIfEET_RKS3_EEXadL_ZNS_18packed_gelu_kernelIS1_EES3_S5_EELb1ELb1ELb1EEEvPS3_PS4_i:
        /* <DEDUP_REMOVED lines=9> */
.L_x_172:
        /* <DEDUP_REMOVED lines=19> */
.L_x_169:
        /* <DEDUP_REMOVED lines=15> */
.L_x_170:
        /* <DEDUP_REMOVED lines=15> */
.L_x_171:
[----:B------:R-:W-:-:S13]  /*03a0*/  ISETP.NE.AND P6, PT, R18, RZ, PT ;  /* 0x000000ff1200720c */ /* 0x000fda0003fc5270 */
[----:B------:R-:W-:Y:S05]  /*03b0*/  @!P6 BRA `(.L_x_172) ;  /* 0xfffffffc0034e947 */ /* 0x000fea000383ffff */
[----:B------:R-:W-:Y:S05]  /*03c0*/  EXIT ;  /* 0x000000000000794d */ /* 0x000fea0003800000 */
.L_x_173:
        /* <DEDUP_REMOVED lines=11> */
.L_x_284:


//--------------------- .text._ZN4vllm18act_and_mul_kernelIN3c108BFloat16E14__nv_bfloat162XadL_ZNS_11silu_kernelIS2_EET_RKS5_EEXadL_ZNS_18packed_silu_kernelIS3_EES5_S7_EELb0ELb0ELb0EEEvPS5_PS6_i --------------------------
	.section	.text._ZN4vllm18act_and_mul_kernelIN3c108BFloat16E14__nv_bfloat162XadL_ZNS_11silu_kernelIS2_EET_RKS5_EEXadL_ZNS_18packed_silu_kernelIS3_EES5_S7_EELb0ELb0ELb0EEEvPS5_PS6_i,"ax",@progbits
	.align	128
        .global         _ZN4vllm18act_and_mul_kernelIN3c108BFloat16E14__nv_bfloat162XadL_ZNS_11silu_kernelIS2_EET_RKS5_EEXadL_ZNS_18packed_silu_kernelIS3_EES5_S7_EELb0ELb0ELb0EEEvPS5_PS6_i
        .type           _ZN4vllm18act_and_mul_kernelIN3c108BFloat16E14__nv_bfloat162XadL_ZNS_11silu_kernelIS2_EET_RKS5_EEXadL_ZNS_18packed_silu_kernelIS3_EES5_S7_EELb0ELb0ELb0EEEvPS5_PS6_i,@function
        .size           _ZN4vllm18act_and_mul_kernelIN3c108BFloat16E14__nv_bfloat162XadL_ZNS_11silu_kernelIS2_EET_RKS5_EEXadL_ZNS_18packed_silu_kernelIS3_EES5_S7_EELb0ELb0ELb0EEEvPS5_PS6_i,(.L_x_285 - _ZN4vllm18act_and_mul_kernelIN3c108BFloat16E14__nv_bfloat162XadL_ZNS_11silu_kernelIS2_EET_RKS5_EEXadL_ZNS_18packed_silu_kernelIS3_EES5_S7_EELb0ELb0ELb0EEEvPS5_PS6_i)
        .other          _ZN4vllm18act_and_mul_kernelIN3c108BFloat16E14__nv_bfloat162XadL_ZNS_11silu_kernelIS2_EET_RKS5_EEXadL_ZNS_18packed_silu_kernelIS3_EES5_S7_EELb0ELb0ELb0EEEvPS5_PS6_i,@"STO_CUDA_ENTRY STV_DEFAULT"
_ZN4vllm18act_and_mul_kernelIN3c108BFloat16E14__nv_bfloat162XadL_ZNS_11silu_kernelIS2_EET_RKS5_EEXadL_ZNS_18packed_silu_kernelIS3_EES5_S7_EELb0ELb0ELb0EEEvPS5_PS6_i:
.text._ZN4vllm18act_and_mul_kernelIN3c108BFloat16E14__nv_bfloat162XadL_ZNS_11silu_kernelIS2_EET_RKS5_EEXadL_ZNS_18packed_silu_kernelIS3_EES5_S7_EELb0ELb0ELb0EEEvPS5_PS6_i:
        /* <DEDUP_REMOVED lines=15> */
.L_x_174:
[----:B------:R-:W-:-:S05]  /*00f0*/  LEA R6, P0, R4, R7, 0x1 ;  /* 0x0000000704067211 */ /* 0x000fca00078008ff */
[----:B------:R-:W-:Y:S01]  /*0100*/  IMAD.X R9, RZ, RZ, R2, P0 ;  /* 0x000000ffff097224 */ /* 0x000fe200000e0602 */
[----:B------:R-:W-:-:S04]  /*0110*/  LEA R8, P0, R6, UR8, 0x1 ;  /* 0x0000000806087c11 */ /* 0x000fc8000f8008ff */
[----:B------:R-:W-:Y:S02]  /*0120*/  LEA.HI.X R9, R6, UR9, R9, 0x1, P0 ;  /* 0x0000000906097c11 */ /* 0x000fe400080f0c09 */
[----:B------:R-:W-:-:S03]  /*0130*/  LEA R10, P0, R0, R8, 0x1 ;  /* 0x00000008000a7211 */ /* 0x000fc600078008ff */
[----:B------:R-:W2:Y:S02]  /*0140*/  LDG.E.U16.CONSTANT R8, desc[UR6][R8.64] ;  /* 0x0000000608087981 */ /* 0x000ea4000c1e9500 */
[----:B------:R-:W-:-:S05]  /*0150*/  IMAD.X R11, R5, 0x1, R9, P0 ;  /* 0x00000001050b7824 */ /* 0x000fca00000e0609 */
[----:B------:R0:W3:Y:S02]  /*0160*/  LDG.E.U16.CONSTANT R10, desc[UR6][R10.64] ;  /* 0x000000060a0a7981 */ /* 0x0000e4000c1e9500 */
[----:B0-----:R-:W-:Y:S01]  /*0170*/  IADD3 R11, P0, R4, R7, RZ ;  /* 0x00000007040b7210 */ /* 0x001fe20007f1e0ff */
[----:B---3--:R-:W-:-:S04]  /*0180*/  IMAD.U32 R6, R10, 0x10000, RZ ;  /* 0x000100000a067824 */ /* 0x008fc800078e00ff */
[----:B------:R-:W-:-:S06]  /*0190*/  FADD.FTZ R12, -R6, -RZ ;  /* 0x800000ff060c7221 */ /* 0x000fcc0000010100 */
[----:B------:R-:W0:Y:S02]  /*01a0*/  F2F.BF16.F32 R12, R12 ;  /* 0x0000000c000c7304 */ /* 0x000e240000202000 */
[----:B0-----:R-:W-:-:S04]  /*01b0*/  IMAD.U32 R13, R12, 0x10000, RZ ;  /* 0x000100000c0d7824 */ /* 0x001fc800078e00ff */
[----:B------:R-:W-:-:S06]  /*01c0*/  FMUL.FTZ R13, R13, 1.4426950216293334961 ;  /* 0x3fb8aa3b0d0d7820 */ /* 0x000fcc0000410000 */
[----:B------:R-:W0:Y:S02]  /*01d0*/  MUFU.EX2 R13, R13 ;  /* 0x0000000d000d7308 */ /* 0x000e240000000800 */
[----:B0-----:R-:W-:-:S06]  /*01e0*/  FADD.FTZ R14, R13, 1 ;  /* 0x3f8000000d0e7421 */ /* 0x001fcc0000010000 */
[----:B------:R-:W0:Y:S02]  /*01f0*/  MUFU.RCP R15, R14 ;  /* 0x0000000e000f7308 */ /* 0x000e240000001000 */
[----:B0-----:R-:W-:-:S06]  /*0200*/  FMUL.FTZ R6, R6, R15 ;  /* 0x0000000f06067220 */ /* 0x001fcc0000410000 */
[----:B------:R-:W0:Y:S01]  /*0210*/  F2F.BF16.F32 R6, R6 ;  /* 0x0000000600067304 */ /* 0x000e220000202000 */
[----:B--2---:R-:W-:Y:S02]  /*0220*/  IMAD.U32 R8, R8, 0x10000, RZ ;  /* 0x0001000008087824 */ /* 0x004fe400078e00ff */
[----:B------:R-:W-:Y:S02]  /*0230*/  IMAD.X R12, RZ, RZ, R2, P0 ;  /* 0x000000ffff0c7224 */ /* 0x000fe400000e0602 */
[----:B0-----:R-:W-:-:S04]  /*0240*/  IMAD.U32 R9, R6, 0x10000, RZ ;  /* 0x0001000006097824 */ /* 0x001fc800078e00ff */
[----:B------:R-:W-:Y:S01]  /*0250*/  FMUL.FTZ R9, R8, R9 ;  /* 0x0000000908097220 */ /* 0x000fe20000410000 */
[----:B------:R-:W-:-:S04]  /*0260*/  LEA R8, P0, R11, UR10, 0x1 ;  /* 0x0000000a0b087c11 */ /* 0x000fc8000f8008ff */
[----:B------:R-:W-:Y:S02]  /*0270*/  F2FP.BF16.F32.PACK_AB R10, RZ, R9 ;  /* 0x00000009ff0a723e */ /* 0x000fe400000010ff */
        /* <DEDUP_REMOVED lines=8> */
.L_x_175:
        /* <DEDUP_REMOVED lines=16> */
.L_x_285:


//--------------------- .text._ZN4vllm18act_and_mul_kernelIN3c104HalfE7__half2XadL_ZNS_11silu_kernelIS2_EET_RKS5_EEXadL_ZNS_18packed_silu_kernelIS3_EES5_S7_EELb0ELb0ELb0EEEvPS5_PS6_i --------------------------
	.section	.text._ZN4vllm18act_and_mul_kernelIN3c104HalfE7__half2XadL_ZNS_11silu_kernelIS2_EET_RKS5_EEXadL_ZNS_18packed_silu_kernelIS3_EES5_S7_EELb0ELb0ELb0EEEvPS5_PS6_i,"ax",@progbits
	.align	128
        .global         _ZN4vllm18act_and_mul_kernelIN3c104HalfE7__half2XadL_ZNS_11silu_kernelIS2_EET_RKS5_EEXadL_ZNS_18packed_silu_kernelIS3_EES5_S7_EELb0ELb0ELb0EEEvPS5_PS6_i
        .type           _ZN4vllm18act_and_mul_kernelIN3c104HalfE7__half2XadL_ZNS_11silu_kernelIS2_EET_RKS5_EEXadL_ZNS_18packed_silu_kernelIS3_EES5_S7_EELb0ELb0ELb0EEEvPS5_PS6_i,@function
        .size           _ZN4vllm18act_and_mul_kernelIN3c104HalfE7__half2XadL_ZNS_11silu_kernelIS2_EET_RKS5_EEXadL_ZNS_18packed_silu_kernelIS3_EES5_S7_EELb0ELb0ELb0EEEvPS5_PS6_i,(.L_x_286 - _ZN4vllm18act_and_mul_kernelIN3c104HalfE7__half2XadL_ZNS_11silu_kernelIS2_EET_RKS5_EEXadL_ZNS_18packed_silu_kernelIS3_EES5_S7_EELb0ELb0ELb0EEEvPS5_PS6_i)
        .other          _ZN4vllm18act_and_mul_kernelIN3c104HalfE7__half2XadL_ZNS_11silu_kernelIS2_EET_RKS5_EEXadL_ZNS_18packed_silu_kernelIS3_EES5_S7_EELb0ELb0ELb0EEEvPS5_PS6_i,@"STO_CUDA_ENTRY STV_DEFAULT"
_ZN4vllm18act_and_mul_kernelIN3c104HalfE7__half2XadL_ZNS_11silu_kernelIS2_EET_RKS5_EEXadL_ZNS_18packed_silu_kernelIS3_EES5_S7_EELb0ELb0ELb0EEEvPS5_PS6_i:
.text._ZN4vllm18act_and_mul_kernelIN3c104HalfE7__half2XadL_ZNS_11silu_kernelIS2_EET_RKS5_EEXadL_ZNS_18packed_silu_kernelIS3_EES5_S7_EELb0ELb0ELb0EEEvPS5_PS6_i:
        /* <DEDUP_REMOVED lines=15> */
.L_x_176:
[----:B------:R-:W-:-:S05]  /*00f0*/  LEA R6, P0, R4, R7, 0x1 ;  /* 0x0000000704067211 */ /* 0x000fca00078008ff */
[----:B------:R-:W-:Y:S01]  /*0100*/  IMAD.X R9, RZ, RZ, R2, P0 ;  /* 0x000000ffff097224 */ /* 0x000fe200000e0602 */
[----:B------:R-:W-:-:S04]  /*0110*/  LEA R8, P0, R6, UR8, 0x1 ;  /* 0x0000000806087c11 */ /* 0x000fc8000f8008ff */
[----:B------:R-:W-:Y:S02]  /*0120*/  LEA.HI.X R9, R6, UR9, R9, 0x1, P0 ;  /* 0x0000000906097c11 */ /* 0x000fe400080f0c09 */
[----:B------:R-:W-:-:S03]  /*0130*/  LEA R10, P0, R0, R8, 0x1 ;  /* 0x00000008000a7211 */ /* 0x000fc600078008ff */
[----:B------:R-:W2:Y:S02]  /*0140*/  LDG.E.U16.CONSTANT R8, desc[UR6][R8.64] ;  /* 0x0000000608087981 */ /* 0x000ea4000c1e9500 */
[----:B------:R-:W-:-:S05]  /*0150*/  IMAD.X R11, R5, 0x1, R9, P0 ;  /* 0x00000001050b7824 */ /* 0x000fca00000e0609 */
[----:B------:R-:W3:Y:S02]  /*0160*/  LDG.E.U16.CONSTANT R10, desc[UR6][R10.64] ;  /* 0x000000060a0a7981 */ /* 0x000ee4000c1e9500 */
[----:B---3--:R-:W-:-:S05]  /*0170*/  HADD2.F32 R6, -RZ, -R10.H0_H0 ;  /* 0xa000000aff067230 */ /* 0x008fca0000004100 */
[----:B------:R-:W-:-:S06]  /*0180*/  FMUL.FTZ R12, R6, 1.4426950216293334961 ;  /* 0x3fb8aa3b060c7820 */ /* 0x000fcc0000410000 */
[----:B------:R-:W0:Y:S02]  /*0190*/  MUFU.EX2 R12, R12 ;  /* 0x0000000c000c7308 */ /* 0x000e240000000800 */
[----:B0-----:R-:W-:-:S06]  /*01a0*/  FADD.FTZ R13, R12, 1 ;  /* 0x3f8000000c0d7421 */ /* 0x001fcc0000010000 */
[----:B------:R-:W0:Y:S01]  /*01b0*/  MUFU.RCP R13, R13 ;  /* 0x0000000d000d7308 */ /* 0x000e220000001000 */
[----:B------:R-:W-:Y:S02]  /*01c0*/  HADD2.F32 R6, -RZ, R10.H0_H0 ;  /* 0x2000000aff067230 */ /* 0x000fe40000004100 */
[----:B--2---:R-:W-:-:S03]  /*01d0*/  HADD2.F32 R14, -RZ, R8.H0_H0 ;  /* 0x20000008ff0e7230 */ /* 0x004fc60000004100 */
[----:B0-----:R-:W-:-:S05]  /*01e0*/  FMUL.FTZ R6, R6, R13 ;  /* 0x0000000d06067220 */ /* 0x001fca0000410000 */
[----:B------:R-:W-:-:S05]  /*01f0*/  F2FP.F16.F32.PACK_AB R6, RZ, R6 ;  /* 0x00000006ff06723e */ /* 0x000fca00000000ff */
[----:B------:R-:W-:Y:S01]  /*0200*/  HADD2.F32 R11, -RZ, R6.H0_H0 ;  /* 0x20000006ff0b7230 */ /* 0x000fe20000004100 */
[----:B------:R-:W-:-:S04]  /*0210*/  IADD3 R6, P0, R4, R7, RZ ;  /* 0x0000000704067210 */ /* 0x000fc80007f1e0ff */
[----:B------:R-:W-:Y:S01]  /*0220*/  FMUL.FTZ R11, R14, R11 ;  /* 0x0000000b0e0b7220 */ /* 0x000fe20000410000 */
[----:B------:R-:W-:Y:S01]  /*0230*/  IMAD.X R9, RZ, RZ, R2, P0 ;  /* 0x000000ffff097224 */ /* 0x000fe200000e0602 */
[----:B------:R-:W-:-:S03]  /*0240*/  LEA R8, P0, R6, UR10, 0x1 ;  /* 0x0000000a06087c11 */ /* 0x000fc6000f8008ff */
        /* <DEDUP_REMOVED lines=9> */
.L_x_177:
        /* <DEDUP_REMOVED lines=10> */
.L_x_286:


//--------------------- .text._ZN4vllm18act_and_mul_kernelIf6float2XadL_ZNS_11silu_kernelIfEET_RKS3_EEXadL_ZNS_18packed_silu_kernelIS1_EES3_S5_EELb0ELb0ELb0EEEvPS3_PS4_i --------------------------
	.section	.text._ZN4vllm18act_and_mul_kernelIf6float2XadL_ZNS_11silu_kernelIfEET_RKS3_EEXadL_ZNS_18packed_silu_kernelIS1_EES3_S5_EELb0ELb0ELb0EEEvPS3_PS4_i,"ax",@progbits
	.align	128
        .global         _ZN4vllm18act_and_mul_kernelIf6float2XadL_ZNS_11silu_kernelIfEET_RKS3_EEXadL_ZNS_18packed_silu_kernelIS1_EES3_S5_EELb0ELb0ELb0EEEvPS3_PS4_i
        .type           _ZN4vllm18act_and_mul_kernelIf6float2XadL_ZNS_11silu_kernelIfEET_RKS3_EEXadL_ZNS_18packed_silu_kernelIS1_EES3_S5_EELb0ELb0ELb0EEEvPS3_PS4_i,@function
        .size           _ZN4vllm18act_and_mul_kernelIf6float2XadL_ZNS_11silu_kernelIfEET_RKS3_EEXadL_ZNS_18packed_silu_kernelIS1_EES3_S5_EELb0ELb0ELb0EEEvPS3_PS4_i,(.L_x_287 - _ZN4vllm18act_and_mul_kernelIf6float2XadL_ZNS_11silu_kernelIfEET_RKS3_EEXadL_ZNS_18packed_silu_kernelIS1_EES3_S5_EELb0ELb0ELb0EEEvPS3_PS4_i)
        .other          _ZN4vllm18act_and_mul_kernelIf6float2XadL_ZNS_11silu_kernelIfEET_RKS3_EEXadL_ZNS_18packed_silu_kernelIS1_EES3_S5_EELb0ELb0ELb0EEEvPS3_PS4_i,@"STO_CUDA_ENTRY STV_DEFAULT"
_ZN4vllm18act_and_mul_kernelIf6float2XadL_ZNS_11silu_kernelIfEET_RKS3_EEXadL_ZNS_18packed_silu_kernelIS1_EES3_S5_EELb0ELb0ELb0EEEvPS3_PS4_i:
.text._ZN4vllm18act_and_mul_kernelIf6float2XadL_ZNS_11silu_kernelIfEET_RKS3_EEXadL_ZNS_18packed_silu_kernelIS1_EES3_S5_EELb0ELb0ELb0EEEvPS3_PS4_i:
        /* <DEDUP_REMOVED lines=16> */
.L_x_178:
        /* <DEDUP_REMOVED lines=8> */
[----:B0-----:R-:W-:-:S05]  /*0180*/  IADD3 R7, P0, R0, R15, RZ ;  /* 0x0000000f00077210 */ /* 0x001fca0007f1e0ff */
[----:B------:R-:W-:Y:S01]  /*0190*/  IMAD.X R12, RZ, RZ, R17, P0 ;  /* 0x000000ffff0c7224 */ /* 0x000fe200000e0611 */
[----:B------:R-:W-:-:S04]  /*01a0*/  LEA R6, P0, R7, UR10, 0x2 ;  /* 0x0000000a07067c11 */ /* 0x000fc8000f8010ff */
[----:B------:R-:W-:Y:S02]  /*01b0*/  LEA.HI.X R7, R7, UR11, R12, 0x2, P0 ;  /* 0x0000000b07077c11 */ /* 0x000fe400080f140c */
[----:B------:R-:W-:-:S05]  /*01c0*/  IADD3 R15, P0, R15, UR5, RZ ;  /* 0x000000050f0f7c10 */ /* 0x000fca000ff1e0ff */
[----:B------:R-:W-:Y:S01]  /*01d0*/  IMAD.X R17, RZ, RZ, R17, P0 ;  /* 0x000000ffff117224 */ /* 0x000fe200000e0611 */
[----:B------:R-:W-:-:S04]  /*01e0*/  ISETP.GE.U32.AND P0, PT, R15, R19, PT ;  /* 0x000000130f00720c */ /* 0x000fc80003f06070 */
[----:B------:R-:W-:Y:S01]  /*01f0*/  ISETP.GE.AND.EX P0, PT, R17, R10, PT, P0 ;  /* 0x0000000a1100720c */ /* 0x000fe20003f06300 */
[----:B---3--:R-:W-:-:S06]  /*0200*/  FMUL.FTZ R8, R4, -1.4426950216293334961 ;  /* 0xbfb8aa3b04087820 */ /* 0x008fcc0000410000 */
[----:B------:R-:W0:Y:S02]  /*0210*/  MUFU.EX2 R8, R8 ;  /* 0x0000000800087308 */ /* 0x000e240000000800 */
[----:B0-----:R-:W-:-:S06]  /*0220*/  FADD.FTZ R9, R8, 1 ;  /* 0x3f80000008097421 */ /* 0x001fcc0000010000 */
[----:B------:R-:W0:Y:S02]  /*0230*/  MUFU.RCP R9, R9 ;  /* 0x0000000900097308 */ /* 0x000e240000001000 */
[----:B0-----:R-:W-:-:S04]  /*0240*/  FMUL.FTZ R11, R4, R9 ;  /* 0x00000009040b7220 */ /* 0x001fc80000410000 */
[----:B--2---:R-:W-:-:S05]  /*0250*/  FMUL.FTZ R11, R2, R11 ;  /* 0x0000000b020b7220 */ /* 0x004fca0000410000 */
[----:B------:R0:W-:Y:S01]  /*0260*/  STG.E desc[UR6][R6.64], R11 ;  /* 0x0000000b06007986 */ /* 0x0001e2000c101906 */
[----:B------:R-:W-:Y:S05]  /*0270*/  @!P0 BRA `(.L_x_178) ;  /* 0xfffffffc00a08947 */ /* 0x000fea000383ffff */
[----:B------:R-:W-:Y:S05]  /*0280*/  EXIT ;  /* 0x000000000000794d */ /* 0x000fea0003800000 */
.L_x_179:
        /* <DEDUP_REMOVED lines=15> */
.L_x_287:


//--------------------- .text._ZN4vllm18act_and_mul_kernelIN3c108BFloat16E14__nv_bfloat162XadL_ZNS_11silu_kernelIS2_EET_RKS5_EEXadL_ZNS_18packed_silu_kernelIS3_EES5_S7_EELb0ELb1ELb0EEEvPS5_PS6_i --------------------------
	.section	.text._ZN4vllm18act_and_mul_kernelIN3c108BFloat16E14__nv_bfloat162XadL_ZNS_11silu_kernelIS2_EET_RKS5_EEXadL_ZNS_18packed_silu_kernelIS3_EES5_S7_EELb0ELb1ELb0EEEvPS5_PS6_i,"ax",@progbits
	.align	128
        .global         _ZN4vllm18act_and_mul_kernelIN3c108BFloat16E14__nv_bfloat162XadL_ZNS_11silu_kernelIS2_EET_RKS5_EEXadL_ZNS_18packed_silu_kernelIS3_EES5_S7_EELb0ELb1ELb0EEEvPS5_PS6_i
        .type           _ZN4vllm18act_and_mul_kernelIN3c108BFloat16E14__nv_bfloat162XadL_ZNS_11silu_kernelIS2_EET_RKS5_EEXadL_ZNS_18packed_silu_kernelIS3_EES5_S7_EELb0ELb1ELb0EEEvPS5_PS6_i,@function
        .size           _ZN4vllm18act_and_mul_kernelIN3c108BFloat16E14__nv_bfloat162XadL_ZNS_11silu_kernelIS2_EET_RKS5_EEXadL_ZNS_18packed_silu_kernelIS3_EES5_S7_EELb0ELb1ELb0EEEvPS5_PS6_i,(.L_x_288 - _ZN4vllm18act_and_mul_kernelIN3c108BFloat16E14__nv_bfloat162XadL_ZNS_11silu_kernelIS2_EET_RKS5_EEXadL_ZNS_18packed_silu_kernelIS3_EES5_S7_EELb0ELb1ELb0EEEvPS5_PS6_i)
        .other          _ZN4vllm18act_and_mul_kernelIN3c108BFloat16E14__nv_bfloat162XadL_ZNS_11silu_kernelIS2_EET_RKS5_EEXadL_ZNS_18packed_silu_kernelIS3_EES5_S7_EELb0ELb1ELb0EEEvPS5_PS6_i,@"STO_CUDA_ENTRY STV_DEFAULT"
_ZN4vllm18act_and_mul_kernelIN3c108BFloat16E14__nv_bfloat162XadL_ZNS_11silu_kernelIS2_EET_RKS5_EEXadL_ZNS_18packed_silu_kernelIS3_EES5_S7_EELb0ELb1ELb0EEEvPS5_PS6_i:
.text._ZN4vllm18act_and_mul_kernelIN3c108BFloat16E14__nv_bfloat162XadL_ZNS_11silu_kernelIS2_EET_RKS5_EEXadL_ZNS_18packed_silu_kernelIS3_EES5_S7_EELb0ELb1ELb0EEEvPS5_PS6_i:
        /* <DEDUP_REMOVED lines=18> */
.L_x_180:
[----:B0-----:R-:W-:-:S06]  /*0120*/  IMAD.WIDE R4, R17, 0x10, R12 ;  /* 0x0000001011047825 */ /* 0x001fcc00078e020c */
[----:B------:R-:W2:Y:S01]  /*0130*/  LDG.E.128.CONSTANT R4, desc[UR6][R4.64] ;  /* 0x0000000604047981 */ /* 0x000ea2000c1e9d00 */
[----:B------:R-:W-:-:S06]  /*0140*/  IMAD.WIDE R8, R17, 0x10, R2 ;  /* 0x0000001011087825 */ /* 0x000fcc00078e0202 */
[----:B------:R-:W3:Y:S01]  /*0150*/  LDG.E.128.CONSTANT R8, desc[UR6][R8.64] ;  /* 0x0000000608087981 */ /* 0x000ee2000c1e9d00 */
[----:B--2---:R-:W-:Y:S02]  /*0160*/  SHF.L.U32 R22, R4, 0x10, RZ ;  /* 0x0000001004167819 */ /* 0x004fe400000006ff */
[C---:B------:R-:W-:Y:S02]  /*0170*/  SHF.L.U32 R21, R5.reuse, 0x10, RZ ;  /* 0x0000001005157819 */ /* 0x040fe400000006ff */
[----:B------:R-:W-:Y:S01]  /*0180*/  SHF.L.U32 R16, R6, 0x10, RZ ;  /* 0x0000001006107819 */ /* 0x000fe200000006ff */
[----:B------:R-:W-:Y:S01]  /*0190*/  FMUL.FTZ R20, R22, -1.4426950216293334961 ;  /* 0xbfb8aa3b16147820 */ /* 0x000fe20000410000 */
[----:B------:R-:W-:Y:S01]  /*01a0*/  PRMT R6, R5, 0x7632, R6 ;  /* 0x0000763205067816 */ /* 0x000fe20000000006 */
[----:B------:R-:W-:Y:S01]  /*01b0*/  FMUL.FTZ R25, R21, -1.4426950216293334961 ;  /* 0xbfb8aa3b15197820 */ /* 0x000fe20000410000 */
[----:B------:R-:W-:Y:S01]  /*01c0*/  SHF.L.U32 R18, R7, 0x10, RZ ;  /* 0x0000001007127819 */ /* 0x000fe200000006ff */
[----:B------:R-:W-:Y:S01]  /*01d0*/  FMUL.FTZ R19, R16, -1.4426950216293334961 ;  /* 0xbfb8aa3b10137820 */ /* 0x000fe20000410000 */
[----:B------:R-:W-:Y:S01]  /*01e0*/  PRMT R7, R6, 0x7632, R7 ;  /* 0x0000763206077816 */ /* 0x000fe20000000007 */
[----:B------:R-:W0:Y:S01]  /*01f0*/  MUFU.EX2 R20, R20 ;  /* 0x0000001400147308 */ /* 0x000e220000000800 */
[----:B------:R-:W-:Y:S01]  /*0200*/  PRMT R4, R4, 0x7632, R4 ;  /* 0x0000763204047816 */ /* 0x000fe20000000004 */
[----:B------:R-:W-:-:S03]  /*0210*/  FMUL.FTZ R28, R18, -1.4426950216293334961 ;  /* 0xbfb8aa3b121c7820 */ /* 0x000fc60000410000 */
[----:B------:R-:W-:-:S03]  /*0220*/  SHF.L.U32 R4, R4, 0x10, RZ ;  /* 0x0000001004047819 */ /* 0x000fc600000006ff */
[----:B------:R-:W1:Y:S02]  /*0230*/  MUFU.EX2 R25, R25 ;  /* 0x0000001900197308 */ /* 0x000e640000000800 */
[----:B------:R-:W-:-:S06]  /*0240*/  FMUL.FTZ R27, R4, -1.4426950216293334961 ;  /* 0xbfb8aa3b041b7820 */ /* 0x000fcc0000410000 */
[----:B------:R-:W2:Y:S01]  /*0250*/  MUFU.EX2 R19, R19 ;  /* 0x0000001300137308 */ /* 0x000ea20000000800 */
[----:B0-----:R-:W-:-:S07]  /*0260*/  FADD.FTZ R24, R20, 1 ;  /* 0x3f80000014187421 */ /* 0x001fce0000010000 */
[----:B------:R0:W4:Y:S01]  /*0270*/  MUFU.RCP R23, R24 ;  /* 0x0000001800177308 */ /* 0x0001220000001000 */
[----:B-1----:R-:W-:-:S07]  /*0280*/  FADD.FTZ R26, R25, 1 ;  /* 0x3f800000191a7421 */ /* 0x002fce0000010000 */
[----:B------:R-:W1:Y:S01]  /*0290*/  MUFU.RCP R26, R26 ;  /* 0x0000001a001a7308 */ /* 0x000e620000001000 */
[----:B0-----:R-:W-:Y:S01]  /*02a0*/  PRMT R24, R7, 0x7632, R24 ;  /* 0x0000763207187816 */ /* 0x001fe20000000018 */
[----:B--2---:R-:W-:Y:S01]  /*02b0*/  FADD.FTZ R19, R19, 1 ;  /* 0x3f80000013137421 */ /* 0x004fe20000010000 */
[----:B------:R-:W-:Y:S02]  /*02c0*/  SHF.L.U32 R7, R7, 0x10, RZ ;  /* 0x0000001007077819 */ /* 0x000fe400000006ff */
[----:B------:R-:W-:-:S03]  /*02d0*/  SHF.L.U32 R24, R24, 0x10, RZ ;  /* 0x0000001018187819 */ /* 0x000fc600000006ff */
[----:B------:R-:W0:Y:S01]  /*02e0*/  MUFU.EX2 R20, R28 ;  /* 0x0000001c00147308 */ /* 0x000e220000000800 */
[----:B----4-:R-:W-:Y:S01]  /*02f0*/  FMUL.FTZ R5, R22, R23 ;  /* 0x0000001716057220 */ /* 0x010fe20000410000 */
[----:B------:R-:W-:Y:S01]  /*0300*/  SHF.L.U32 R23, R6, 0x10, RZ ;  /* 0x0000001006177819 */ /* 0x000fe200000006ff */
[----:B------:R-:W-:-:S04]  /*0310*/  FMUL.FTZ R6, R7, -1.4426950216293334961 ;  /* 0xbfb8aa3b07067820 */ /* 0x000fc80000410000 */
[----:B------:R-:W-:Y:S01]  /*0320*/  FMUL.FTZ R25, R23, -1.4426950216293334961 ;  /* 0xbfb8aa3b17197820 */ /* 0x000fe20000410000 */
[----:B------:R0:W-:Y:S01]  /*0330*/  MUFU.EX2 R22, R27 ;  /* 0x0000001b00167308 */ /* 0x0001e20000000800 */
[----:B-1----:R-:W-:Y:S01]  /*0340*/  FMUL.FTZ R26, R21, R26 ;  /* 0x0000001a151a7220 */ /* 0x002fe20000410000 */
[----:B------:R-:W-:-:S06]  /*0350*/  FMUL.FTZ R21, R24, -1.4426950216293334961 ;  /* 0xbfb8aa3b18157820 */ /* 0x000fcc0000410000 */
[----:B------:R-:W1:Y:S01]  /*0360*/  MUFU.EX2 R25, R25 ;  /* 0x0000001900197308 */ /* 0x000e620000000800 */
[----:B0-----:R-:W-:-:S07]  /*0370*/  FADD.FTZ R27, R20, 1 ;  /* 0x3f800000141b7421 */ /* 0x001fce0000010000 */
[----:B------:R-:W0:Y:S08]  /*0380*/  MUFU.EX2 R21, R21 ;  /* 0x0000001500157308 */ /* 0x000e300000000800 */
[----:B------:R-:W2:Y:S01]  /*0390*/  MUFU.EX2 R6, R6 ;  /* 0x0000000600067308 */ /* 0x000ea20000000800 */
[----:B-1----:R-:W-:-:S07]  /*03a0*/  FADD.FTZ R20, R25, 1 ;  /* 0x3f80000019147421 */ /* 0x002fce0000010000 */
[----:B------:R-:W1:Y:S01]  /*03b0*/  MUFU.RCP R27, R27 ;  /* 0x0000001b001b7308 */ /* 0x000e620000001000 */
[----:B0-----:R-:W-:Y:S01]  /*03c0*/  FADD.FTZ R25, R21, 1 ;  /* 0x3f80000015197421 */ /* 0x001fe20000010000 */
[----:B------:R-:W-:-:S06]  /*03d0*/  FADD.FTZ R21, R22, 1 ;  /* 0x3f80000016157421 */ /* 0x000fcc0000010000 */
[----:B------:R-:W0:Y:S01]  /*03e0*/  MUFU.RCP R20, R20 ;  /* 0x0000001400147308 */ /* 0x000e220000001000 */
[----:B--2---:R-:W-:-:S07]  /*03f0*/  FADD.FTZ R28, R6, 1 ;  /* 0x3f800000061c7421 */ /* 0x004fce0000010000 */
[----:B------:R-:W2:Y:S01]  /*0400*/  MUFU.RCP R25, R25 ;  /* 0x0000001900197308 */ /* 0x000ea20000001000 */
[----:B-1----:R-:W-:-:S07]  /*0410*/  FMUL.FTZ R18, R18, R27 ;  /* 0x0000001b12127220 */ /* 0x002fce0000410000 */
[----:B------:R-:W1:Y:S01]  /*0420*/  MUFU.RCP R21, R21 ;  /* 0x0000001500157308 */ /* 0x000e620000001000 */
[----:B0-----:R-:W-:-:S05]  /*0430*/  FMUL.FTZ R23, R23, R20 ;  /* 0x0000001417177220 */ /* 0x001fca0000410000 */
[----:B------:R-:W-:Y:S02]  /*0440*/  F2FP.BF16.F32.PACK_AB R23, R23, R26 ;  /* 0x0000001a1717723e */ /* 0x000fe400000010ff */
[----:B------:R-:W0:Y:S01]  /*0450*/  MUFU.RCP R19, R19 ;  /* 0x0000001300137308 */ /* 0x000e220000001000 */
[----:B--2---:R-:W-:-:S03]  /*0460*/  FMUL.FTZ R27, R24, R25 ;  /* 0x00000019181b7220 */ /* 0x004fc60000410000 */
[----:B---3--:R-:W-:Y:S02]  /*0470*/  HFMA2.MMA.BF16_V2 R9, R9, R23, -RZ ;  /* 0x0000001709097235 */ /* 0x008fe400003000ff */
[----:B------:R-:W-:Y:S02]  /*0480*/  F2FP.BF16.F32.PACK_AB R18, R27, R18 ;  /* 0x000000121b12723e */ /* 0x000fe400000010ff */
[----:B------:R-:W2:Y:S01]  /*0490*/  MUFU.RCP R6, R28 ;  /* 0x0000001c00067308 */ /* 0x000ea20000001000 */
[----:B-1----:R-:W-:-:S03]  /*04a0*/  FMUL.FTZ R4, R4, R21 ;  /* 0x0000001504047220 */ /* 0x002fc60000410000 */
[----:B------:R-:W-:Y:S02]  /*04b0*/  HFMA2.MMA.BF16_V2 R11, R11, R18, -RZ ;  /* 0x000000120b0b7235 */ /* 0x000fe400003000ff */
[----:B------:R-:W-:Y:S01]  /*04c0*/  F2FP.BF16.F32.PACK_AB R4, R4, R5 ;  /* 0x000000050404723e */ /* 0x000fe200000010ff */
[----:B0-----:R-:W-:-:S04]  /*04d0*/  FMUL.FTZ R19, R16, R19 ;  /* 0x0000001310137220 */ /* 0x001fc80000410000 */
[----:B------:R-:W-:Y:S02]  /*04e0*/  HMUL2.BF16_V2 R8, R8, R4 ;  /* 0x0000000408087232 */ /* 0x000fe40000200000 */
[C---:B------:R-:W-:Y:S01]  /*04f0*/  IMAD.WIDE R4, R17.reuse, 0x10, R14 ;  /* 0x0000001011047825 */ /* 0x040fe200078e020e */
[----:B------:R-:W-:-:S03]  /*0500*/  IADD3 R17, R17, UR4, RZ ;  /* 0x0000000411117c10 */ /* 0x000fc6000fffe0ff */
[----:B--2---:R-:W-:Y:S01]  /*0510*/  FMUL.FTZ R6, R7, R6 ;  /* 0x0000000607067220 */ /* 0x004fe20000410000 */
[----:B------:R-:W-:-:S04]  /*0520*/  ISETP.GE.AND P0, PT, R17, R0, PT ;  /* 0x000000001100720c */ /* 0x000fc80003f06270 */
[----:B------:R-:W-:-:S05]  /*0530*/  F2FP.BF16.F32.PACK_AB R6, R6, R19 ;  /* 0x000000130606723e */ /* 0x000fca00000010ff */
[----:B------:R-:W-:-:S05]  /*0540*/  HMUL2.BF16_V2 R10, R10, R6 ;  /* 0x000000060a0a7232 */ /* 0x000fca0000200000 */
[----:B------:R0:W-:Y:S01]  /*0550*/  STG.E.128 desc[UR6][R4.64], R8 ;  /* 0x0000000804007986 */ /* 0x0001e2000c101d06 */
[----:B------:R-:W-:Y:S05]  /*0560*/  @!P0 BRA `(.L_x_180) ;  /* 0xfffffff800ec8947 */ /* 0x000fea000383ffff */
[----:B------:R-:W-:Y:S05]  /*0570*/  EXIT ;  /* 0x000000000000794d */ /* 0x000fea0003800000 */
.L_x_181:
        /* <DEDUP_REMOVED lines=16> */
.L_x_288:


//--------------------- .text._ZN4vllm18act_and_mul_kernelIN3c104HalfE7__half2XadL_ZNS_11silu_kernelIS2_EET_RKS5_EEXadL_ZNS_18packed_silu_kernelIS3_EES5_S7_EELb0ELb1ELb0EEEvPS5_PS6_i --------------------------
	.section	.text._ZN4vllm18act_and_mul_kernelIN3c104HalfE7__half2XadL_ZNS_11silu_kernelIS2_EET_RKS5_EEXadL_ZNS_18packed_silu_kernelIS3_EES5_S7_EELb0ELb1ELb0EEEvPS5_PS6_i,"ax",@progbits
	.align	128
        .global         _ZN4vllm18act_and_mul_kernelIN3c104HalfE7__half2XadL_ZNS_11silu_kernelIS2_EET_RKS5_EEXadL_ZNS_18packed_silu_kernelIS3_EES5_S7_EELb0ELb1ELb0EEEvPS5_PS6_i
        .type           _ZN4vllm18act_and_mul_kernelIN3c104HalfE7__half2XadL_ZNS_11silu_kernelIS2_EET_RKS5_EEXadL_ZNS_18packed_silu_kernelIS3_EES5_S7_EELb0ELb1ELb0EEEvPS5_PS6_i,@function
        .size           _ZN4vllm18act_and_mul_kernelIN3c104HalfE7__half2XadL_ZNS_11silu_kernelIS2_EET_RKS5_EEXadL_ZNS_18packed_silu_kernelIS3_EES5_S7_EELb0ELb1ELb0EEEvPS5_PS6_i,(.L_x_289 - _ZN4vllm18act_and_mul_kernelIN3c104HalfE7__half2XadL_ZNS_11silu_kernelIS2_EET_RKS5_EEXadL_ZNS_18packed_silu_kernelIS3_EES5_S7_EELb0ELb1ELb0EEEvPS5_PS6_i)
        .other          _ZN4vllm18act_and_mul_kernelIN3c104HalfE7__half2XadL_ZNS_11silu_kernelIS2_EET_RKS5_EEXadL_ZNS_18packed_silu_kernelIS3_EES5_S7_EELb0ELb1ELb0EEEvPS5_PS6_i,@"STO_CUDA_ENTRY STV_DEFAULT"
_ZN4vllm18act_and_mul_kernelIN3c104HalfE7__half2XadL_ZNS_11silu_kernelIS2_EET_RKS5_EEXadL_ZNS_18packed_silu_kernelIS3_EES5_S7_EELb0ELb1ELb0EEEvPS5_PS6_i:
.text._ZN4vllm18act_and_mul_kernelIN3c104HalfE7__half2XadL_ZNS_11silu_kernelIS2_EET_RKS5_EEXadL_ZNS_18packed_silu_kernelIS3_EES5_S7_EELb0ELb1ELb0EEEvPS5_PS6_i:
        /* <DEDUP_REMOVED lines=18> */
.L_x_182:
[----:B0-----:R-:W-:-:S06]  /*0120*/  IMAD.WIDE R4, R17, 0x10, R12 ;  /* 0x0000001011047825 */ /* 0x001fcc00078e020c */
[----:B------:R-:W2:Y:S01]  /*0130*/  LDG.E.128.CONSTANT R4, desc[UR6][R4.64] ;  /* 0x0000000604047981 */ /* 0x000ea2000c1e9d00 */
[----:B------:R-:W-:-:S06]  /*0140*/  IMAD.WIDE R8, R17, 0x10, R2 ;  /* 0x0000001011087825 */ /* 0x000fcc00078e0202 */
[----:B------:R-:W3:Y:S01]  /*0150*/  LDG.E.128.CONSTANT R8, desc[UR6][R8.64] ;  /* 0x0000000608087981 */ /* 0x000ee2000c1e9d00 */
[--C-:B--2---:R-:W-:Y:S02]  /*0160*/  HADD2.F32 R20, -RZ, R4.reuse.H0_H0 ;  /* 0x20000004ff147230 */ /* 0x104fe40000004100 */
[--C-:B------:R-:W-:Y:S02]  /*0170*/  HADD2.F32 R23, -RZ, R5.reuse.H0_H0 ;  /* 0x20000005ff177230 */ /* 0x100fe40000004100 */
[----:B------:R-:W-:Y:S02]  /*0180*/  HADD2.F32 R16, -RZ, R4.H1_H1 ;  /* 0x30000004ff107230 */ /* 0x000fe40000004100 */
[----:B------:R-:W-:Y:S01]  /*0190*/  FMUL.FTZ R18, R20, -1.4426950216293334961 ;  /* 0xbfb8aa3b14127820 */ /* 0x000fe20000410000 */
[----:B------:R-:W-:Y:S02]  /*01a0*/  HADD2.F32 R5, -RZ, R5.H1_H1 ;  /* 0x30000005ff057230 */ /* 0x000fe40000004100 */
[----:B------:R-:W-:Y:S01]  /*01b0*/  FMUL.FTZ R19, R23, -1.4426950216293334961 ;  /* 0xbfb8aa3b17137820 */ /* 0x000fe20000410000 */
[----:B------:R-:W-:-:S02]  /*01c0*/  FMUL.FTZ R22, R16, -1.4426950216293334961 ;  /* 0xbfb8aa3b10167820 */ /* 0x000fc40000410000 */
[----:B------:R-:W0:Y:S01]  /*01d0*/  MUFU.EX2 R18, R18 ;  /* 0x0000001200127308 */ /* 0x000e220000000800 */
[----:B------:R-:W-:-:S07]  /*01e0*/  FMUL.FTZ R24, R5, -1.4426950216293334961 ;  /* 0xbfb8aa3b05187820 */ /* 0x000fce0000410000 */
[----:B------:R-:W1:Y:S08]  /*01f0*/  MUFU.EX2 R19, R19 ;  /* 0x0000001300137308 */ /* 0x000e700000000800 */
[----:B------:R-:W2:Y:S01]  /*0200*/  MUFU.EX2 R4, R22 ;  /* 0x0000001600047308 */ /* 0x000ea20000000800 */
[----:B0-----:R-:W-:Y:S01]  /*0210*/  FADD.FTZ R21, R18, 1 ;  /* 0x3f80000012157421 */ /* 0x001fe20000010000 */
[----:B------:R-:W-:-:S05]  /*0220*/  HADD2.F32 R18, -RZ, R6.H0_H0 ;  /* 0x20000006ff127230 */ /* 0x000fca0000004100 */
[----:B------:R-:W-:Y:S01]  /*0230*/  FMUL.FTZ R25, R18, -1.4426950216293334961 ;  /* 0xbfb8aa3b12197820 */ /* 0x000fe20000410000 */
[----:B------:R-:W0:Y:S01]  /*0240*/  MUFU.RCP R21, R21 ;  /* 0x0000001500157308 */ /* 0x000e220000001000 */
[----:B-1----:R-:W-:Y:S01]  /*0250*/  FADD.FTZ R26, R19, 1 ;  /* 0x3f800000131a7421 */ /* 0x002fe20000010000 */
[----:B------:R-:W-:-:S05]  /*0260*/  HADD2.F32 R19, -RZ, R6.H1_H1 ;  /* 0x30000006ff137230 */ /* 0x000fca0000004100 */
[----:B------:R-:W-:Y:S01]  /*0270*/  FMUL.FTZ R27, R19, -1.4426950216293334961 ;  /* 0xbfb8aa3b131b7820 */ /* 0x000fe20000410000 */
[----:B------:R-:W1:Y:S01]  /*0280*/  MUFU.RCP R26, R26 ;  /* 0x0000001a001a7308 */ /* 0x000e620000001000 */
[----:B--2---:R-:W-:-:S07]  /*0290*/  FADD.FTZ R4, R4, 1 ;  /* 0x3f80000004047421 */ /* 0x004fce0000010000 */
[----:B------:R-:W2:Y:S01]  /*02a0*/  MUFU.EX2 R24, R24 ;  /* 0x0000001800187308 */ /* 0x000ea20000000800 */
[----:B0-----:R-:W-:Y:S01]  /*02b0*/  FMUL.FTZ R6, R20, R21 ;  /* 0x0000001514067220 */ /* 0x001fe20000410000 */
[--C-:B------:R-:W-:Y:S02]  /*02c0*/  HADD2.F32 R20, -RZ, R7.reuse.H0_H0 ;  /* 0x20000007ff147230 */ /* 0x100fe40000004100 */
[----:B------:R-:W-:-:S03]  /*02d0*/  HADD2.F32 R7, -RZ, R7.H1_H1 ;  /* 0x30000007ff077230 */ /* 0x000fc60000004100 */
[----:B------:R-:W-:Y:S01]  /*02e0*/  FMUL.FTZ R22, R20, -1.4426950216293334961 ;  /* 0xbfb8aa3b14167820 */ /* 0x000fe20000410000 */
[----:B------:R-:W0:Y:S01]  /*02f0*/  MUFU.EX2 R21, R27 ;  /* 0x0000001b00157308 */ /* 0x000e220000000800 */
[----:B-1----:R-:W-:Y:S01]  /*0300*/  FMUL.FTZ R23, R23, R26 ;  /* 0x0000001a17177220 */ /* 0x002fe20000410000 */
[----:B------:R-:W-:-:S06]  /*0310*/  FMUL.FTZ R26, R7, -1.4426950216293334961 ;  /* 0xbfb8aa3b071a7820 */ /* 0x000fcc0000410000 */
[----:B------:R-:W1:Y:S01]  /*0320*/  MUFU.EX2 R22, R22 ;  /* 0x0000001600167308 */ /* 0x000e620000000800 */
[----:B--2---:R-:W-:-:S07]  /*0330*/  FADD.FTZ R24, R24, 1 ;  /* 0x3f80000018187421 */ /* 0x004fce0000010000 */
        /* <DEDUP_REMOVED lines=9> */
[----:B-1----:R-:W-:-:S05]  /*03d0*/  FMUL.FTZ R24, R5, R24 ;  /* 0x0000001805187220 */ /* 0x002fca0000410000 */
[----:B------:R-:W-:Y:S02]  /*03e0*/  F2FP.F16.F32.PACK_AB R23, R24, R23 ;  /* 0x000000171817723e */ /* 0x000fe400000000ff */
[----:B------:R-:W1:Y:S01]  /*03f0*/  MUFU.RCP R25, R29 ;  /* 0x0000001d00197308 */ /* 0x000e620000001000 */
[----:B--2---:R-:W-:-:S03]  /*0400*/  FMUL.FTZ R20, R20, R21 ;  /* 0x0000001514147220 */ /* 0x004fc60000410000 */
[----:B---3--:R-:W-:-:S04]  /*0410*/  HFMA2.MMA R9, R9, R23, -RZ ;  /* 0x0000001709097235 */ /* 0x008fc800001000ff */
[----:B------:R-:W2:Y:S01]  /*0420*/  MUFU.RCP R28, R28 ;  /* 0x0000001c001c7308 */ /* 0x000ea20000001000 */
[----:B0-----:R-:W-:-:S05]  /*0430*/  FMUL.FTZ R7, R7, R22 ;  /* 0x0000001607077220 */ /* 0x001fca0000410000 */
[----:B------:R-:W-:Y:S02]  /*0440*/  F2FP.F16.F32.PACK_AB R7, R7, R20 ;  /* 0x000000140707723e */ /* 0x000fe400000000ff */
[----:B------:R-:W0:Y:S01]  /*0450*/  MUFU.RCP R27, R4 ;  /* 0x00000004001b7308 */ /* 0x000e220000001000 */
[----:B-1----:R-:W-:-:S03]  /*0460*/  FMUL.FTZ R25, R18, R25 ;  /* 0x0000001912197220 */ /* 0x002fc60000410000 */
[----:B------:R-:W-:Y:S01]  /*0470*/  HFMA2.MMA R11, R11, R7, -RZ ;  /* 0x000000070b0b7235 */ /* 0x000fe200001000ff */
[----:B--2---:R-:W-:-:S05]  /*0480*/  FMUL.FTZ R18, R19, R28 ;  /* 0x0000001c13127220 */ /* 0x004fca0000410000 */
[----:B------:R-:W-:Y:S01]  /*0490*/  F2FP.F16.F32.PACK_AB R5, R18, R25 ;  /* 0x000000191205723e */ /* 0x000fe200000000ff */
[----:B0-----:R-:W-:-:S04]  /*04a0*/  FMUL.FTZ R27, R16, R27 ;  /* 0x0000001b101b7220 */ /* 0x001fc80000410000 */
[----:B------:R-:W-:Y:S02]  /*04b0*/  HMUL2 R10, R10, R5 ;  /* 0x000000050a0a7232 */ /* 0x000fe40000000000 */
[C---:B------:R-:W-:Y:S01]  /*04c0*/  IMAD.WIDE R4, R17.reuse, 0x10, R14 ;  /* 0x0000001011047825 */ /* 0x040fe200078e020e */
[----:B------:R-:W-:Y:S02]  /*04d0*/  IADD3 R17, R17, UR4, RZ ;  /* 0x0000000411117c10 */ /* 0x000fe4000fffe0ff */
[----:B------:R-:W-:Y:S02]  /*04e0*/  F2FP.F16.F32.PACK_AB R6, R27, R6 ;  /* 0x000000061b06723e */ /* 0x000fe400000000ff */
[----:B------:R-:W-:-:S03]  /*04f0*/  ISETP.GE.AND P0, PT, R17, R0, PT ;  /* 0x000000001100720c */ /* 0x000fc60003f06270 */
[----:B------:R-:W-:-:S05]  /*0500*/  HMUL2 R8, R8, R6 ;  /* 0x0000000608087232 */ /* 0x000fca0000000000 */
[----:B------:R0:W-:Y:S05]  /*0510*/  STG.E.128 desc[UR6][R4.64], R8 ;  /* 0x0000000804007986 */ /* 0x0001ea000c101d06 */
[----:B------:R-:W-:Y:S05]  /*0520*/  @!P0 BRA `(.L_x_182) ;  /* 0xfffffff800fc8947 */ /* 0x000fea000383ffff */
[----:B------:R-:W-:Y:S05]  /*0530*/  EXIT ;  /* 0x000000000000794d */ /* 0x000fea0003800000 */
.L_x_183:
        /* <DEDUP_REMOVED lines=12> */
.L_x_289:


//--------------------- .text._ZN4vllm18act_and_mul_kernelIf6float2XadL_ZNS_11silu_kernelIfEET_RKS3_EEXadL_ZNS_18packed_silu_kernelIS1_EES3_S5_EELb0ELb1ELb0EEEvPS3_PS4_i --------------------------
	.section	.text._ZN4vllm18act_and_mul_kernelIf6float2XadL_ZNS_11silu_kernelIfEET_RKS3_EEXadL_ZNS_18packed_silu_kernelIS1_EES3_S5_EELb0ELb1ELb0EEEvPS3_PS4_i,"ax",@progbits
	.align	128
        .global         _ZN4vllm18act_and_mul_kernelIf6float2XadL_ZNS_11silu_kernelIfEET_RKS3_EEXadL_ZNS_18packed_silu_kernelIS1_EES3_S5_EELb0ELb1ELb0EEEvPS3_PS4_i
        .type           _ZN4vllm18act_and_mul_kernelIf6float2XadL_ZNS_11silu_kernelIfEET_RKS3_EEXadL_ZNS_18packed_silu_kernelIS1_EES3_S5_EELb0ELb1ELb0EEEvPS3_PS4_i,@function
        .size           _ZN4vllm18act_and_mul_kernelIf6float2XadL_ZNS_11silu_kernelIfEET_RKS3_EEXadL_ZNS_18packed_silu_kernelIS1_EES3_S5_EELb0ELb1ELb0EEEvPS3_PS4_i,(.L_x_290 - _ZN4vllm18act_and_mul_kernelIf6float2XadL_ZNS_11silu_kernelIfEET_RKS3_EEXadL_ZNS_18packed_silu_kernelIS1_EES3_S5_EELb0ELb1ELb0EEEvPS3_PS4_i)
        .other          _ZN4vllm18act_and_mul_kernelIf6float2XadL_ZNS_11silu_kernelIfEET_RKS3_EEXadL_ZNS_18packed_silu_kernelIS1_EES3_S5_EELb0ELb1ELb0EEEvPS3_PS4_i,@"STO_CUDA_ENTRY STV_DEFAULT"
_ZN4vllm18act_and_mul_kernelIf6float2XadL_ZNS_11silu_kernelIfEET_RKS3_EEXadL_ZNS_18packed_silu_kernelIS1_EES3_S5_EELb0ELb1ELb0EEEvPS3_PS4_i:
.text._ZN4vllm18act_and_mul_kernelIf6float2XadL_ZNS_11silu_kernelIfEET_RKS3_EEXadL_ZNS_18packed_silu_kernelIS1_EES3_S5_EELb0ELb1ELb0EEEvPS3_PS4_i:
        /* <DEDUP_REMOVED lines=18> */
.L_x_184:
[----:B0-----:R-:W-:-:S06]  /*0120*/  IMAD.WIDE R4, R17, 0x10, R12 ;  /* 0x0000001011047825 */ /* 0x001fcc00078e020c */
[----:B------:R-:W2:Y:S01]  /*0130*/  LDG.E.128.CONSTANT R4, desc[UR6][R4.64] ;  /* 0x0000000604047981 */ /* 0x000ea2000c1e9d00 */
[----:B------:R-:W-:-:S06]  /*0140*/  IMAD.WIDE R8, R17, 0x10, R2 ;  /* 0x0000001011087825 */ /* 0x000fcc00078e0202 */
[----:B------:R-:W3:Y:S01]  /*0150*/  LDG.E.128.CONSTANT R8, desc[UR6][R8.64] ;  /* 0x0000000608087981 */ /* 0x000ee2000c1e9d00 */
[----:B--2---:R-:W-:Y:S01]  /*0160*/  FMUL.FTZ R20, R6, -1.4426950216293334961 ;  /* 0xbfb8aa3b06147820 */ /* 0x004fe20000410000 */
[----:B------:R-:W-:Y:S01]  /*0170*/  FMUL.FTZ R22, R7, -1.4426950216293334961 ;  /* 0xbfb8aa3b07167820 */ /* 0x000fe20000410000 */
[----:B------:R-:W-:Y:S01]  /*0180*/  FMUL.FTZ R18, R5, -1.4426950216293334961 ;  /* 0xbfb8aa3b05127820 */ /* 0x000fe20000410000 */
[----:B------:R-:W-:-:S03]  /*0190*/  FMUL.FTZ R16, R4, -1.4426950216293334961 ;  /* 0xbfb8aa3b04107820 */ /* 0x000fc60000410000 */
[----:B------:R-:W0:Y:S08]  /*01a0*/  MUFU.EX2 R20, R20 ;  /* 0x0000001400147308 */ /* 0x000e300000000800 */
        /* <DEDUP_REMOVED lines=10> */
[----:B-1----:R-:W-:-:S04]  /*0250*/  FMUL.FTZ R20, R7, R26 ;  /* 0x0000001a07147220 */ /* 0x002fc80000410000 */
[----:B---3--:R-:W-:-:S03]  /*0260*/  FMUL.FTZ R11, R11, R20 ;  /* 0x000000140b0b7220 */ /* 0x008fc60000410000 */
[----:B------:R-:W1:Y:S01]  /*0270*/  MUFU.RCP R25, R18 ;  /* 0x0000001200197308 */ /* 0x000e620000001000 */
[----:B--2---:R-:W-:-:S04]  /*0280*/  FMUL.FTZ R7, R6, R21 ;  /* 0x0000001506077220 */ /* 0x004fc80000410000 */
[----:B------:R-:W-:Y:S01]  /*0290*/  FMUL.FTZ R10, R10, R7 ;  /* 0x000000070a0a7220 */ /* 0x000fe20000410000 */
[----:B0-----:R-:W-:-:S04]  /*02a0*/  FMUL.FTZ R6, R5, R24 ;  /* 0x0000001805067220 */ /* 0x001fc80000410000 */
[----:B------:R-:W-:Y:S01]  /*02b0*/  FMUL.FTZ R9, R9, R6 ;  /* 0x0000000609097220 */ /* 0x000fe20000410000 */
[----:B-1----:R-:W-:-:S04]  /*02c0*/  FMUL.FTZ R5, R4, R25 ;  /* 0x0000001904057220 */ /* 0x002fc80000410000 */
[----:B------:R-:W-:Y:S01]  /*02d0*/  FMUL.FTZ R8, R8, R5 ;  /* 0x0000000508087220 */ /* 0x000fe20000410000 */
[C---:B------:R-:W-:Y:S01]  /*02e0*/  IMAD.WIDE R4, R17.reuse, 0x10, R14 ;  /* 0x0000001011047825 */ /* 0x040fe200078e020e */
[----:B------:R-:W-:-:S04]  /*02f0*/  IADD3 R17, R17, UR4, RZ ;  /* 0x0000000411117c10 */ /* 0x000fc8000fffe0ff */
[----:B------:R0:W-:Y:S01]  /*0300*/  STG.E.128 desc[UR6][R4.64], R8 ;  /* 0x0000000804007986 */ /* 0x0001e2000c101d06 */
[----:B------:R-:W-:-:S13]  /*0310*/  ISETP.GE.AND P0, PT, R17, R0, PT ;  /* 0x000000001100720c */ /* 0x000fda0003f06270 */
[----:B------:R-:W-:Y:S05]  /*0320*/  @!P0 BRA `(.L_x_184) ;  /* 0xfffffffc007c8947 */ /* 0x000fea000383ffff */
[----:B------:R-:W-:Y:S05]  /*0330*/  EXIT ;  /* 0x000000000000794d */ /* 0x000fea0003800000 */
.L_x_185:
        /* <DEDUP_REMOVED lines=12> */
.L_x_290:


//--------------------- .text._ZN4vllm18act_and_mul_kernelIN3c108BFloat16E14__nv_bfloat162XadL_ZNS_11silu_kernelIS2_EET_RKS5_EEXadL_ZNS_18packed_silu_kernelIS3_EES5_S7_EELb0ELb1ELb1EEEvPS5_PS6_i --------------------------
	.section	.text._ZN4vllm18act_and_mul_kernelIN3c108BFloat16E14__nv_bfloat162XadL_ZNS_11silu_kernelIS2_EET_RKS5_EEXadL_ZNS_18packed_silu_kernelIS3_EES5_S7_EELb0ELb1ELb1EEEvPS5_PS6_i,"ax",@progbits
	.align	128
        .global         _ZN4vllm18act_and_mul_kernelIN3c108BFloat16E14__nv_bfloat162XadL_ZNS_11silu_kernelIS2_EET_RKS5_EEXadL_ZNS_18packed_silu_kernelIS3_EES5_S7_EELb0ELb1ELb1EEEvPS5_PS6_i
        .type           _ZN4vllm18act_and_mul_kernelIN3c108BFloat16E14__nv_bfloat162XadL_ZNS_11silu_kernelIS2_EET_RKS5_EEXadL_ZNS_18packed_silu_kernelIS3_EES5_S7_EELb0ELb1ELb1EEEvPS5_PS6_i,@function
        .size           _ZN4vllm18act_and_mul_kernelIN3c108BFloat16E14__nv_bfloat162XadL_ZNS_11silu_kernelIS2_EET_RKS5_EEXadL_ZNS_18packed_silu_kernelIS3_EES5_S7_EELb0ELb1ELb1EEEvPS5_PS6_i,(.L_x_291 - _ZN4vllm18act_and_mul_kernelIN3c108BFloat16E14__nv_bfloat162XadL_ZNS_11silu_kernelIS2_EET_RKS5_EEXadL_ZNS_18packed_silu_kernelIS3_EES5_S7_EELb0ELb1ELb1EEEvPS5_PS6_i)
        .other          _ZN4vllm18act_and_mul_kernelIN3c108BFloat16E14__nv_bfloat162XadL_ZNS_11silu_kernelIS2_EET_RKS5_EEXadL_ZNS_18packed_silu_kernelIS3_EES5_S7_EELb0ELb1ELb1EEEvPS5_PS6_i,@"STO_CUDA_ENTRY STV_DEFAULT"
_ZN4vllm18act_and_mul_kernelIN3c108BFloat16E14__nv_bfloat162XadL_ZNS_11silu_kernelIS2_EET_RKS5_EEXadL_ZNS_18packed_silu_kernelIS3_EES5_S7_EELb0ELb1ELb1EEEvPS5_PS6_i:
.text._ZN4vllm18act_and_mul_kernelIN3c108BFloat16E14__nv_bfloat162XadL_ZNS_11silu_kernelIS2_EET_RKS5_EEXadL_ZNS_18packed_silu_kernelIS3_EES5_S7_EELb0ELb1ELb1EEEvPS5_PS6_i:
        /* <DEDUP_REMOVED lines=9> */
.L_x_189:
        /* <DEDUP_REMOVED lines=19> */
.L_x_186:
        /* <DEDUP_REMOVED lines=15> */
.L_x_187:
        /* <DEDUP_REMOVED lines=15> */
.L_x_188:
[----:B------:R-:W-:-:S13]  /*03a0*/  ISETP.NE.AND P6, PT, R18, RZ, PT ;  /* 0x000000ff1200720c */ /* 0x000fda0003fc5270 */
[----:B------:R-:W-:Y:S05]  /*03b0*/  @!P6 BRA `(.L_x_189) ;  /* 0xfffffffc0034e947 */ /* 0x000fea000383ffff */
[----:B------:R-:W-:Y:S05]  /*03c0*/  EXIT ;  /* 0x000000000000794d */ /* 0x000fea0003800000 */
.L_x_190:
        /* <DEDUP_REMOVED lines=11> */
.L_x_291:


//--------------------- .text._ZN4vllm18act_and_mul_kernelIN3c104HalfE7__half2XadL_ZNS_11silu_kernelIS2_EET_RKS5_EEXadL_ZNS_18packed_silu_kernelIS3_EES5_S7_EELb0ELb1ELb1EEEvPS5_PS6_i --------------------------
	.section	.text._ZN4vllm18act_and_mul_kernelIN3c104HalfE7__half2XadL_ZNS_11silu_kernelIS2_EET_RKS5_EEXadL_ZNS_18packed_silu_kernelIS3_EES5_S7_EELb0ELb1ELb1EEEvPS5_PS6_i,"ax",@progbits
	.align	128
        .global         _ZN4vllm18act_and_mul_kernelIN3c104HalfE7__half2XadL_ZNS_11silu_kernelIS2_EET_RKS5_EEXadL_ZNS_18packed_silu_kernelIS3_EES5_S7_EELb0ELb1ELb1EEEvPS5_PS6_i
        .type           _ZN4vllm18act_and_mul_kernelIN3c104HalfE7__half2XadL_ZNS_11silu_kernelIS2_EET_RKS5_EEXadL_ZNS_18packed_silu_kernelIS3_EES5_S7_EELb0ELb1ELb1EEEvPS5_PS6_i,@function
        .size           _ZN4vllm18act_and_mul_kernelIN3c104HalfE7__half2XadL_ZNS_11silu_kernelIS2_EET_RKS5_EEXadL_ZNS_18packed_silu_kernelIS3_EES5_S7_EELb0ELb1ELb1EEEvPS5_PS6_i,(.L_x_292 - _ZN4vllm18act_and_mul_kernelIN3c104HalfE7__half2XadL_ZNS_11silu_kernelIS2_EET_RKS5_EEXadL_ZNS_18packed_silu_kernelIS3_EES5_S7_EELb0ELb1ELb1EEEvPS5_PS6_i)
        .other          _ZN4vllm18act_and_mul_kernelIN3c104HalfE7__half2XadL_ZNS_11silu_kernelIS2_EET_RKS5_EEXadL_ZNS_18packed_silu_kernelIS3_EES5_S7_EELb0ELb1ELb1EEEvPS5_PS6_i,@"STO_CUDA_ENTRY STV_DEFAULT"
_ZN4vllm18act_and_mul_kernelIN3c104HalfE7__half2XadL_ZNS_11silu_kernelIS2_EET_RKS5_EEXadL_ZNS_18packed_silu_kernelIS3_EES5_S7_EELb0ELb1ELb1EEEvPS5_PS6_i:
.text._ZN4vllm18act_and_mul_kernelIN3c104HalfE7__half2XadL_ZNS_11silu_kernelIS2_EET_RKS5_EEXadL_ZNS_18packed_silu_kernelIS3_EES5_S7_EELb0ELb1ELb1EEEvPS5_PS6_i:
        /* <DEDUP_REMOVED lines=9> */
.L_x_194:
        /* <DEDUP_REMOVED lines=19> */
.L_x_191:
        /* <DEDUP_REMOVED lines=15> */
.L_x_192:
        /* <DEDUP_REMOVED lines=15> */
.L_x_193:
[----:B------:R-:W-:-:S13]  /*03a0*/  ISETP.NE.AND P6, PT, R18, RZ, PT ;  /* 0x000000ff1200720c */ /* 0x000fda0003fc5270 */
[----:B------:R-:W-:Y:S05]  /*03b0*/  @!P6 BRA `(.L_x_194) ;  /* 0xfffffffc0034e947 */ /* 0x000fea000383ffff */
[----:B------:R-:W-:Y:S05]  /*03c0*/  EXIT ;  /* 0x000000000000794d */ /* 0x000fea0003800000 */
.L_x_195:
        /* <DEDUP_REMOVED lines=11> */
.L_x_292:


//--------------------- .text._ZN4vllm18act_and_mul_kernelIf6float2XadL_ZNS_11silu_kernelIfEET_RKS3_EEXadL_ZNS_18packed_silu_kernelIS1_EES3_S5_EELb0ELb1ELb1EEEvPS3_PS4_i --------------------------
	.section	.text._ZN4vllm18act_and_mul_kernelIf6float2XadL_ZNS_11silu_kernelIfEET_RKS3_EEXadL_ZNS_18packed_silu_kernelIS1_EES3_S5_EELb0ELb1ELb1EEEvPS3_PS4_i,"ax",@progbits
	.align	128
        .global         _ZN4vllm18act_and_mul_kernelIf6float2XadL_ZNS_11silu_kernelIfEET_RKS3_EEXadL_ZNS_18packed_silu_kernelIS1_EES3_S5_EELb0ELb1ELb1EEEvPS3_PS4_i
        .type           _ZN4vllm18act_and_mul_kernelIf6float2XadL_ZNS_11silu_kernelIfEET_RKS3_EEXadL_ZNS_18packed_silu_kernelIS1_EES3_S5_EELb0ELb1ELb1EEEvPS3_PS4_i,@function
        .size           _ZN4vllm18act_and_mul_kernelIf6float2XadL_ZNS_11silu_kernelIfEET_RKS3_EEXadL_ZNS_18packed_silu_kernelIS1_EES3_S5_EELb0ELb1ELb1EEEvPS3_PS4_i,(.L_x_293 - _ZN4vllm18act_and_mul_kernelIf6float2XadL_ZNS_11silu_kernelIfEET_RKS3_EEXadL_ZNS_18packed_silu_kernelIS1_EES3_S5_EELb0ELb1ELb1EEEvPS3_PS4_i)
        .other          _ZN4vllm18act_and_mul_kernelIf6float2XadL_ZNS_11silu_kernelIfEET_RKS3_EEXadL_ZNS_18packed_silu_kernelIS1_EES3_S5_EELb0ELb1ELb1EEEvPS3_PS4_i,@"STO_CUDA_ENTRY STV_DEFAULT"
_ZN4vllm18act_and_mul_kernelIf6float2XadL_ZNS_11silu_kernelIfEET_RKS3_EEXadL_ZNS_18packed_silu_kernelIS1_EES3_S5_EELb0ELb1ELb1EEEvPS3_PS4_i:
.text._ZN4vllm18act_and_mul_kernelIf6float2XadL_ZNS_11silu_kernelIfEET_RKS3_EEXadL_ZNS_18packed_silu_kernelIS1_EES3_S5_EELb0ELb1ELb1EEEvPS3_PS4_i:
        /* <DEDUP_REMOVED lines=9> */
.L_x_199:
        /* <DEDUP_REMOVED lines=19> */
.L_x_196:
        /* <DEDUP_REMOVED lines=15> */
.L_x_197:
        /* <DEDUP_REMOVED lines=15> */
.L_x_198:
[----:B------:R-:W-:-:S13]  /*03a0*/  ISETP.NE.AND P6, PT, R18, RZ, PT ;  /* 0x000000ff1200720c */ /* 0x000fda0003fc5270 */
[----:B------:R-:W-:Y:S05]  /*03b0*/  @!P6 BRA `(.L_x_199) ;  /* 0xfffffffc0034e947 */ /* 0x000fea000383ffff */
[----:B------:R-:W-:Y:S05]  /*03c0*/  EXIT ;  /* 0x000000000000794d */ /* 0x000fea0003800000 */
.L_x_200:
        /* <DEDUP_REMOVED lines=11> */
.L_x_293:


//--------------------- .text._ZN4vllm18act_and_mul_kernelIN3c108BFloat16E14__nv_bfloat162XadL_ZNS_11silu_kernelIS2_EET_RKS5_EEXadL_ZNS_18packed_silu_kernelIS3_EES5_S7_EELb1ELb0ELb0EEEvPS5_PS6_i --------------------------
	.section	.text._ZN4vllm18act_and_mul_kernelIN3c108BFloat16E14__nv_bfloat162XadL_ZNS_11silu_kernelIS2_EET_RKS5_EEXadL_ZNS_18packed_silu_kernelIS3_EES5_S7_EELb1ELb0ELb0EEEvPS5_PS6_i,"ax",@progbits
	.align	128
        .global         _ZN4vllm18act_and_mul_kernelIN3c108BFloat16E14__nv_bfloat162XadL_ZNS_11silu_kernelIS2_EET_RKS5_EEXadL_ZNS_18packed_silu_kernelIS3_EES5_S7_EELb1ELb0ELb0EEEvPS5_PS6_i
        .type           _ZN4vllm18act_and_mul_kernelIN3c108BFloat16E14__nv_bfloat162XadL_ZNS_11silu_kernelIS2_EET_RKS5_EEXadL_ZNS_18packed_silu_kernelIS3_EES5_S7_EELb1ELb0ELb0EEEvPS5_PS6_i,@function
        .size           _ZN4vllm18act_and_mul_kernelIN3c108BFloat16E14__nv_bfloat162XadL_ZNS_11silu_kernelIS2_EET_RKS5_EEXadL_ZNS_18packed_silu_kernelIS3_EES5_S7_EELb1ELb0ELb0EEEvPS5_PS6_i,(.L_x_294 - _ZN4vllm18act_and_mul_kernelIN3c108BFloat16E14__nv_bfloat162XadL_ZNS_11silu_kernelIS2_EET_RKS5_EEXadL_ZNS_18packed_silu_kernelIS3_EES5_S7_EELb1ELb0ELb0EEEvPS5_PS6_i)
        .other          _ZN4vllm18act_and_mul_kernelIN3c108BFloat16E14__nv_bfloat162XadL_ZNS_11silu_kernelIS2_EET_RKS5_EEXadL_ZNS_18packed_silu_kernelIS3_EES5_S7_EELb1ELb0ELb0EEEvPS5_PS6_i,@"STO_CUDA_ENTRY STV_DEFAULT"
_ZN4vllm18act_and_mul_kernelIN3c108BFloat16E14__nv_bfloat162XadL_ZNS_11silu_kernelIS2_EET_RKS5_EEXadL_ZNS_18packed_silu_kernelIS3_EES5_S7_EELb1ELb0ELb0EEEvPS5_PS6_i:
.text._ZN4vllm18act_and_mul_kernelIN3c108BFloat16E14__nv_bfloat162XadL_ZNS_11silu_kernelIS2_EET_RKS5_EEXadL_ZNS_18packed_silu_kernelIS3_EES5_S7_EELb1ELb0ELb0EEEvPS5_PS6_i:
        /* <DEDUP_REMOVED lines=15> */
.L_x_201:
        /* <DEDUP_REMOVED lines=8> */
[----:B0-----:R-:W-:Y:S01]  /*0170*/  IADD3 R11, P0, R4, R7, RZ ;  /* 0x00000007040b7210 */ /* 0x001fe20007f1e0ff */
[----:B--2---:R-:W-:-:S04]  /*0180*/  IMAD.U32 R6, R6, 0x10000, RZ ;  /* 0x0001000006067824 */ /* 0x004fc800078e00ff */
[----:B------:R-:W-:-:S06]  /*0190*/  FADD.FTZ R12, -R6, -RZ ;  /* 0x800000ff060c7221 */ /* 0x000fcc0000010100 */
[----:B------:R-:W0:Y:S02]  /*01a0*/  F2F.BF16.F32 R12, R12 ;  /* 0x0000000c000c7304 */ /* 0x000e240000202000 */
[----:B0-----:R-:W-:Y:S02]  /*01b0*/  IMAD.U32 R13, R12, 0x10000, RZ ;  /* 0x000100000c0d7824 */ /* 0x001fe400078e00ff */
[----:B------:R-:W-:Y:S02]  /*01c0*/  IMAD.X R12, RZ, RZ, R2, P0 ;  /* 0x000000ffff0c7224 */ /* 0x000fe400000e0602 */
[----:B------:R-:W-:-:S06]  /*01d0*/  FMUL.FTZ R13, R13, 1.4426950216293334961 ;  /* 0x3fb8aa3b0d0d7820 */ /* 0x000fcc0000410000 */
[----:B------:R-:W0:Y:S02]  /*01e0*/  MUFU.EX2 R13, R13 ;  /* 0x0000000d000d7308 */ /* 0x000e240000000800 */
[----:B0-----:R-:W-:-:S06]  /*01f0*/  FADD.FTZ R14, R13, 1 ;  /* 0x3f8000000d0e7421 */ /* 0x001fcc0000010000 */
[----:B------:R-:W0:Y:S02]  /*0200*/  MUFU.RCP R9, R14 ;  /* 0x0000000e00097308 */ /* 0x000e240000001000 */
[----:B0-----:R-:W-:Y:S01]  /*0210*/  FMUL.FTZ R6, R6, R9 ;  /* 0x0000000906067220 */ /* 0x001fe20000410000 */
[----:B---3--:R-:W-:-:S05]  /*0220*/  IMAD.U32 R9, R10, 0x10000, RZ ;  /* 0x000100000a097824 */ /* 0x008fca00078e00ff */
[----:B------:R-:W0:Y:S02]  /*0230*/  F2F.BF16.F32 R6, R6 ;  /* 0x0000000600067304 */ /* 0x000e240000202000 */
        /* <DEDUP_REMOVED lines=12> */
.L_x_202:
        /* <DEDUP_REMOVED lines=16> */
.L_x_294:


//--------------------- .text._ZN4vllm18act_and_mul_kernelIN3c104HalfE7__half2XadL_ZNS_11silu_kernelIS2_EET_RKS5_EEXadL_ZNS_18packed_silu_kernelIS3_EES5_S7_EELb1ELb0ELb0EEEvPS5_PS6_i --------------------------
	.section	.text._ZN4vllm18act_and_mul_kernelIN3c104HalfE7__half2XadL_ZNS_11silu_kernelIS2_EET_RKS5_EEXadL_ZNS_18packed_silu_kernelIS3_EES5_S7_EELb1ELb0ELb0EEEvPS5_PS6_i,"ax",@progbits
	.align	128
        .global         _ZN4vllm18act_and_mul_kernelIN3c104HalfE7__half2XadL_ZNS_11silu_kernelIS2_EET_RKS5_EEXadL_ZNS_18packed_silu_kernelIS3_EES5_S7_EELb1ELb0ELb0EEEvPS5_PS6_i
        .type           _ZN4vllm18act_and_mul_kernelIN3c104HalfE7__half2XadL_ZNS_11silu_kernelIS2_EET_RKS5_EEXadL_ZNS_18packed_silu_kernelIS3_EES5_S7_EELb1ELb0ELb0EEEvPS5_PS6_i,@function
        .size           _ZN4vllm18act_and_mul_kernelIN3c104HalfE7__half2XadL_ZNS_11silu_kernelIS2_EET_RKS5_EEXadL_ZNS_18packed_silu_kernelIS3_EES5_S7_EELb1ELb0ELb0EEEvPS5_PS6_i,(.L_x_295 - _ZN4vllm18act_and_mul_kernelIN3c104HalfE7__half2XadL_ZNS_11silu_kernelIS2_EET_RKS5_EEXadL_ZNS_18packed_silu_kernelIS3_EES5_S7_EELb1ELb0ELb0EEEvPS5_PS6_i)
        .other          _ZN4vllm18act_and_mul_kernelIN3c104HalfE7__half2XadL_ZNS_11silu_kernelIS2_EET_RKS5_EEXadL_ZNS_18packed_silu_kernelIS3_EES5_S7_EELb1ELb0ELb0EEEvPS5_PS6_i,@"STO_CUDA_ENTRY STV_DEFAULT"
_ZN4vllm18act_and_mul_kernelIN3c104HalfE7__half2XadL_ZNS_11silu_kernelIS2_EET_RKS5_EEXadL_ZNS_18packed_silu_kernelIS3_EES5_S7_EELb1ELb0ELb0EEEvPS5_PS6_i:
.text._ZN4vllm18act_and_mul_kernelIN3c104HalfE7__half2XadL_ZNS_11silu_kernelIS2_EET_RKS5_EEXadL_ZNS_18packed_silu_kernelIS3_EES5_S7_EELb1ELb0ELb0EEEvPS5_PS6_i:
        /* <DEDUP_REMOVED lines=15> */
.L_x_203:
        /* <DEDUP_REMOVED lines=8> */
[--C-:B--2---:R-:W-:Y:S02]  /*0170*/  HADD2.F32 R12, -RZ, -R6.reuse.H0_H0 ;  /* 0xa0000006ff0c7230 */ /* 0x104fe40000004100 */
[----:B------:R-:W-:-:S03]  /*0180*/  HADD2.F32 R6, -RZ, R6.H0_H0 ;  /* 0x20000006ff067230 */ /* 0x000fc60000004100 */
[----:B------:R-:W-:-:S06]  /*0190*/  FMUL.FTZ R12, R12, 1.4426950216293334961 ;  /* 0x3fb8aa3b0c0c7820 */ /* 0x000fcc0000410000 */
[----:B------:R-:W0:Y:S01]  /*01a0*/  MUFU.EX2 R12, R12 ;  /* 0x0000000c000c7308 */ /* 0x000e220000000800 */
[----:B---3--:R-:W-:Y:S01]  /*01b0*/  HADD2.F32 R9, -RZ, R10.H0_H0 ;  /* 0x2000000aff097230 */ /* 0x008fe20000004100 */
[----:B------:R-:W-:Y:S01]  /*01c0*/  IADD3 R10, P0, R4, R7, RZ ;  /* 0x00000007040a7210 */ /* 0x000fe20007f1e0ff */
[----:B0-----:R-:W-:-:S06]  /*01d0*/  FADD.FTZ R13, R12, 1 ;  /* 0x3f8000000c0d7421 */ /* 0x001fcc0000010000 */
[----:B------:R-:W0:Y:S02]  /*01e0*/  MUFU.RCP R13, R13 ;  /* 0x0000000d000d7308 */ /* 0x000e240000001000 */
[----:B0-----:R-:W-:-:S05]  /*01f0*/  FMUL.FTZ R6, R6, R13 ;  /* 0x0000000d06067220 */ /* 0x001fca0000410000 */
        /* <DEDUP_REMOVED lines=14> */
.L_x_204:
        /* <DEDUP_REMOVED lines=10> */
.L_x_295:


//--------------------- .text._ZN4vllm18act_and_mul_kernelIf6float2XadL_ZNS_11silu_kernelIfEET_RKS3_EEXadL_ZNS_18packed_silu_kernelIS1_EES3_S5_EELb1ELb0ELb0EEEvPS3_PS4_i --------------------------
	.section	.text._ZN4vllm18act_and_mul_kernelIf6float2XadL_ZNS_11silu_kernelIfEET_RKS3_EEXadL_ZNS_18packed_silu_kernelIS1_EES3_S5_EELb1ELb0ELb0EEEvPS3_PS4_i,"ax",@progbits
	.align	128
        .global         _ZN4vllm18act_and_mul_kernelIf6float2XadL_ZNS_11silu_kernelIfEET_RKS3_EEXadL_ZNS_18packed_silu_kernelIS1_EES3_S5_EELb1ELb0ELb0EEEvPS3_PS4_i
        .type           _ZN4vllm18act_and_mul_kernelIf6float2XadL_ZNS_11silu_kernelIfEET_RKS3_EEXadL_ZNS_18packed_silu_kernelIS1_EES3_S5_EELb1ELb0ELb0EEEvPS3_PS4_i,@function
        .size           _ZN4vllm18act_and_mul_kernelIf6float2XadL_ZNS_11silu_kernelIfEET_RKS3_EEXadL_ZNS_18packed_silu_kernelIS1_EES3_S5_EELb1ELb0ELb0EEEvPS3_PS4_i,(.L_x_296 - _ZN4vllm18act_and_mul_kernelIf6float2XadL_ZNS_11silu_kernelIfEET_RKS3_EEXadL_ZNS_18packed_silu_kernelIS1_EES3_S5_EELb1ELb0ELb0EEEvPS3_PS4_i)
        .other          _ZN4vllm18act_and_mul_kernelIf6float2XadL_ZNS_11silu_kernelIfEET_RKS3_EEXadL_ZNS_18packed_silu_kernelIS1_EES3_S5_EELb1ELb0ELb0EEEvPS3_PS4_i,@"STO_CUDA_ENTRY STV_DEFAULT"
_ZN4vllm18act_and_mul_kernelIf6float2XadL_ZNS_11silu_kernelIfEET_RKS3_EEXadL_ZNS_18packed_silu_kernelIS1_EES3_S5_EELb1ELb0ELb0EEEvPS3_PS4_i:
.text._ZN4vllm18act_and_mul_kernelIf6float2XadL_ZNS_11silu_kernelIfEET_RKS3_EEXadL_ZNS_18packed_silu_kernelIS1_EES3_S5_EELb1ELb0ELb0EEEvPS3_PS4_i:
        /* <DEDUP_REMOVED lines=16> */
.L_x_205:
[----:B------:R-:W-:-:S05]  /*0100*/  LEA R3, P0, R0, R17, 0x1 ;  /* 0x0000001100037211 */ /* 0x000fca00078008ff */
[----:B------:R-:W-:Y:S01]  /*0110*/  IMAD.X R4, RZ, RZ, R14, P0 ;  /* 0x000000ffff047224 */ /* 0x000fe200000e060e */
[----:B------:R-:W-:-:S04]  /*0120*/  LEA R2, P0, R3, UR8, 0x2 ;  /* 0x0000000803027c11 */ /* 0x000fc8000f8010ff */
[----:B------:R-:W-:-:S05]  /*0130*/  LEA.HI.X R3, R3, UR9, R4, 0x2, P0 ;  /* 0x0000000903037c11 */ /* 0x000fca00080f1404 */
[----:B------:R-:W2:Y:S01]  /*0140*/  LDG.E.CONSTANT R7, desc[UR6][R2.64] ;  /* 0x0000000602077981 */ /* 0x000ea2000c1e9900 */
[----:B------:R-:W-:-:S05]  /*0150*/  LEA R4, P0, R16, R2, 0x2 ;  /* 0x0000000210047211 */ /* 0x000fca00078010ff */
[----:B------:R-:W-:-:S05]  /*0160*/  IMAD.X R5, R15, 0x1, R3, P0 ;  /* 0x000000010f057824 */ /* 0x000fca00000e0603 */
[----:B------:R-:W3:Y:S01]  /*0170*/  LDG.E.CONSTANT R4, desc[UR6][R4.64] ;  /* 0x0000000604047981 */ /* 0x000ee2000c1e9900 */
[----:B------:R-:W-:-:S05]  /*0180*/  IADD3 R12, P0, R0, R17, RZ ;  /* 0x00000011000c7210 */ /* 0x000fca0007f1e0ff */
[----:B------:R-:W-:Y:S01]  /*0190*/  IMAD.X R13, RZ, RZ, R14, P0 ;  /* 0x000000ffff0d7224 */ /* 0x000fe200000e060e */
[----:B------:R-:W-:Y:S01]  /*01a0*/  LEA R6, P0, R12, UR10, 0x2 ;  /* 0x0000000a0c067c11 */ /* 0x000fe2000f8010ff */
[----:B--2---:R-:W-:-:S06]  /*01b0*/  FMUL.FTZ R8, R7, -1.4426950216293334961 ;  /* 0xbfb8aa3b07087820 */ /* 0x004fcc0000410000 */
[----:B------:R-:W0:Y:S02]  /*01c0*/  MUFU.EX2 R8, R8 ;  /* 0x0000000800087308 */ /* 0x000e240000000800 */
[----:B0-----:R-:W-:-:S06]  /*01d0*/  FADD.FTZ R9, R8, 1 ;  /* 0x3f80000008097421 */ /* 0x001fcc0000010000 */
[----:B------:R-:W0:Y:S02]  /*01e0*/  MUFU.RCP R10, R9 ;  /* 0x00000009000a7308 */ /* 0x000e240000001000 */
[----:B0-----:R-:W-:Y:S01]  /*01f0*/  FMUL.FTZ R3, R7, R10 ;  /* 0x0000000a07037220 */ /* 0x001fe20000410000 */
[----:B------:R-:W-:Y:S02]  /*0200*/  LEA.HI.X R7, R12, UR11, R13, 0x2, P0 ;  /* 0x0000000b0c077c11 */ /* 0x000fe400080f140d */
[----:B------:R-:W-:Y:S01]  /*0210*/  IADD3 R17, P0, R17, UR5, RZ ;  /* 0x0000000511117c10 */ /* 0x000fe2000ff1e0ff */
[----:B---3--:R-:W-:-:S04]  /*0220*/  FMUL.FTZ R3, R4, R3 ;  /* 0x0000000304037220 */ /* 0x008fc80000410000 */
[----:B------:R-:W-:Y:S01]  /*0230*/  IMAD.X R14, RZ, RZ, R14, P0 ;  /* 0x000000ffff0e7224 */ /* 0x000fe200000e060e */
[----:B------:R0:W-:Y:S01]  /*0240*/  STG.E desc[UR6][R6.64], R3 ;  /* 0x0000000306007986 */ /* 0x0001e2000c101906 */
[----:B------:R-:W-:-:S04]  /*0250*/  ISETP.GE.U32.AND P0, PT, R17, R16, PT ;  /* 0x000000101100720c */ /* 0x000fc80003f06070 */
[----:B------:R-:W-:-:S13]  /*0260*/  ISETP.GE.AND.EX P0, PT, R14, R11, PT, P0 ;  /* 0x0000000b0e00720c */ /* 0x000fda0003f06300 */
[----:B0-----:R-:W-:Y:S05]  /*0270*/  @!P0 BRA `(.L_x_205) ;  /* 0xfffffffc00a08947 */ /* 0x001fea000383ffff */
[----:B------:R-:W-:Y:S05]  /*0280*/  EXIT ;  /* 0x000000000000794d */ /* 0x000fea0003800000 */
.L_x_206:
        /* <DEDUP_REMOVED lines=15> */
.L_x_296:


//--------------------- .text._ZN4vllm18act_and_mul_kernelIN3c108BFloat16E14__nv_bfloat162XadL_ZNS_11silu_kernelIS2_EET_RKS5_EEXadL_ZNS_18packed_silu_kernelIS3_EES5_S7_EELb1ELb1ELb0EEEvPS5_PS6_i --------------------------
	.section	.text._ZN4vllm18act_and_mul_kernelIN3c108BFloat16E14__nv_bfloat162XadL_ZNS_11silu_kernelIS2_EET_RKS5_EEXadL_ZNS_18packed_silu_kernelIS3_EES5_S7_EELb1ELb1ELb0EEEvPS5_PS6_i,"ax",@progbits
	.align	128
        .global         _ZN4vllm18act_and_mul_kernelIN3c108BFloat16E14__nv_bfloat162XadL_ZNS_11silu_kernelIS2_EET_RKS5_EEXadL_ZNS_18packed_silu_kernelIS3_EES5_S7_EELb1ELb1ELb0EEEvPS5_PS6_i
        .type           _ZN4vllm18act_and_mul_kernelIN3c108BFloat16E14__nv_bfloat162XadL_ZNS_11silu_kernelIS2_EET_RKS5_EEXadL_ZNS_18packed_silu_kernelIS3_EES5_S7_EELb1ELb1ELb0EEEvPS5_PS6_i,@function
        .size           _ZN4vllm18act_and_mul_kernelIN3c108BFloat16E14__nv_bfloat162XadL_ZNS_11silu_kernelIS2_EET_RKS5_EEXadL_ZNS_18packed_silu_kernelIS3_EES5_S7_EELb1ELb1ELb0EEEvPS5_PS6_i,(.L_x_297 - _ZN4vllm18act_and_mul_kernelIN3c108BFloat16E14__nv_bfloat162XadL_ZNS_11silu_kernelIS2_EET_RKS5_EEXadL_ZNS_18packed_silu_kernelIS3_EES5_S7_EELb1ELb1ELb0EEEvPS5_PS6_i)
        .other          _ZN4vllm18act_and_mul_kernelIN3c108BFloat16E14__nv_bfloat162XadL_ZNS_11silu_kernelIS2_EET_RKS5_EEXadL_ZNS_18packed_silu_kernelIS3_EES5_S7_EELb1ELb1ELb0EEEvPS5_PS6_i,@"STO_CUDA_ENTRY STV_DEFAULT"
_ZN4vllm18act_and_mul_kernelIN3c108BFloat16E14__nv_bfloat162XadL_ZNS_11silu_kernelIS2_EET_RKS5_EEXadL_ZNS_18packed_silu_kernelIS3_EES5_S7_EELb1ELb1ELb0EEEvPS5_PS6_i:
.text._ZN4vllm18act_and_mul_kernelIN3c108BFloat16E14__nv_bfloat162XadL_ZNS_11silu_kernelIS2_EET_RKS5_EEXadL_ZNS_18packed_silu_kernelIS3_EES5_S7_EELb1ELb1ELb0EEEvPS5_PS6_i:
        /* <DEDUP_REMOVED lines=18> */
.L_x_207:
        /* <DEDUP_REMOVED lines=19> */
[----:B------:R-:W-:Y:S01]  /*0250*/  MUFU.EX2 R18, R18 ;  /* 0x0000001200127308 */ /* 0x000fe20000000800 */
[----:B0-----:R-:W-:-:S07]  /*0260*/  FADD.FTZ R24, R19, 1 ;  /* 0x3f80000013187421 */ /* 0x001fce0000010000 */
[----:B------:R0:W2:Y:S01]  /*0270*/  MUFU.RCP R23, R24 ;  /* 0x0000001800177308 */ /* 0x0000a20000001000 */
[----:B-1----:R-:W-:-:S07]  /*0280*/  FADD.FTZ R26, R25, 1 ;  /* 0x3f800000191a7421 */ /* 0x002fce0000010000 */
[----:B------:R-:W1:Y:S01]  /*0290*/  MUFU.RCP R26, R26 ;  /* 0x0000001a001a7308 */ /* 0x000e620000001000 */
[C---:B0-----:R-:W-:Y:S02]  /*02a0*/  PRMT R24, R7.reuse, 0x7632, R24 ;  /* 0x0000763207187816 */ /* 0x041fe40000000018 */
[----:B------:R-:W-:Y:S02]  /*02b0*/  SHF.L.U32 R7, R7, 0x10, RZ ;  /* 0x0000001007077819 */ /* 0x000fe400000006ff */
[----:B------:R-:W-:-:S03]  /*02c0*/  SHF.L.U32 R24, R24, 0x10, RZ ;  /* 0x0000001018187819 */ /* 0x000fc600000006ff */
[----:B------:R-:W0:Y:S01]  /*02d0*/  MUFU.EX2 R19, R28 ;  /* 0x0000001c00137308 */ /* 0x000e220000000800 */
[----:B--2---:R-:W-:Y:S01]  /*02e0*/  FMUL.FTZ R5, R22, R23 ;  /* 0x0000001716057220 */ /* 0x004fe20000410000 */
[----:B------:R-:W-:Y:S01]  /*02f0*/  SHF.L.U32 R23, R6, 0x10, RZ ;  /* 0x0000001006177819 */ /* 0x000fe200000006ff */
[----:B------:R-:W-:-:S04]  /*0300*/  FMUL.FTZ R6, R7, -1.4426950216293334961 ;  /* 0xbfb8aa3b07067820 */ /* 0x000fc80000410000 */
[----:B------:R-:W-:Y:S01]  /*0310*/  FMUL.FTZ R25, R23, -1.4426950216293334961 ;  /* 0xbfb8aa3b17197820 */ /* 0x000fe20000410000 */
[----:B------:R2:W-:Y:S01]  /*0320*/  MUFU.EX2 R22, R27 ;  /* 0x0000001b00167308 */ /* 0x0005e20000000800 */
[----:B-1----:R-:W-:Y:S01]  /*0330*/  FMUL.FTZ R26, R21, R26 ;  /* 0x0000001a151a7220 */ /* 0x002fe20000410000 */
[----:B------:R-:W-:-:S06]  /*0340*/  FMUL.FTZ R21, R24, -1.4426950216293334961 ;  /* 0xbfb8aa3b18157820 */ /* 0x000fcc0000410000 */
[----:B------:R-:W1:Y:S01]  /*0350*/  MUFU.EX2 R25, R25 ;  /* 0x0000001900197308 */ /* 0x000e620000000800 */
[----:B--2---:R-:W-:Y:S01]  /*0360*/  FADD.FTZ R27, R18, 1 ;  /* 0x3f800000121b7421 */ /* 0x004fe20000010000 */
[----:B0-----:R-:W-:-:S06]  /*0370*/  FADD.FTZ R19, R19, 1 ;  /* 0x3f80000013137421 */ /* 0x001fcc0000010000 */
        /* <DEDUP_REMOVED lines=32> */
.L_x_208:
        /* <DEDUP_REMOVED lines=16> */
.L_x_297:


//--------------------- .text._ZN4vllm18act_and_mul_kernelIN3c104HalfE7__half2XadL_ZNS_11silu_kernelIS2_EET_RKS5_EEXadL_ZNS_18packed_silu_kernelIS3_EES5_S7_EELb1ELb1ELb0EEEvPS5_PS6_i --------------------------
	.section	.text._ZN4vllm18act_and_mul_kernelIN3c104HalfE7__half2XadL_ZNS_11silu_kernelIS2_EET_RKS5_EEXadL_ZNS_18packed_silu_kernelIS3_EES5_S7_EELb1ELb1ELb0EEEvPS5_PS6_i,"ax",@progbits
	.align	128
        .global         _ZN4vllm18act_and_mul_kernelIN3c104HalfE7__half2XadL_ZNS_11silu_kernelIS2_EET_RKS5_EEXadL_ZNS_18packed_silu_kernelIS3_EES5_S7_EELb1ELb1ELb0EEEvPS5_PS6_i
        .type           _ZN4vllm18act_and_mul_kernelIN3c104HalfE7__half2XadL_ZNS_11silu_kernelIS2_EET_RKS5_EEXadL_ZNS_18packed_silu_kernelIS3_EES5_S7_EELb1ELb1ELb0EEEvPS5_PS6_i,@function
        .size           _ZN4vllm18act_and_mul_kernelIN3c104HalfE7__half2XadL_ZNS_11silu_kernelIS2_EET_RKS5_EEXadL_ZNS_18packed_silu_kernelIS3_EES5_S7_EELb1ELb1ELb0EEEvPS5_PS6_i,(.L_x_298 - _ZN4vllm18act_and_mul_kernelIN3c104HalfE7__half2XadL_ZNS_11silu_kernelIS2_EET_RKS5_EEXadL_ZNS_18packed_silu_kernelIS3_EES5_S7_EELb1ELb1ELb0EEEvPS5_PS6_i)
        .other          _ZN4vllm18act_and_mul_kernelIN3c104HalfE7__half2XadL_ZNS_11silu_kernelIS2_EET_RKS5_EEXadL_ZNS_18packed_silu_kernelIS3_EES5_S7_EELb1ELb1ELb0EEEvPS5_PS6_i,@"STO_CUDA_ENTRY STV_DEFAULT"
_ZN4vllm18act_and_mul_kernelIN3c104HalfE7__half2XadL_ZNS_11silu_kernelIS2_EET_RKS5_EEXadL_ZNS_18packed_silu_kernelIS3_EES5_S7_EELb1ELb1ELb0EEEvPS5_PS6_i:
.text._ZN4vllm18act_and_mul_kernelIN3c104HalfE7__half2XadL_ZNS_11silu_kernelIS2_EET_RKS5_EEXadL_ZNS_18packed_silu_kernelIS3_EES5_S7_EELb1ELb1ELb0EEEvPS5_PS6_i:
        /* <DEDUP_REMOVED lines=18> */
.L_x_209:
        /* <DEDUP_REMOVED lines=66> */
.L_x_210:
        /* <DEDUP_REMOVED lines=12> */
.L_x_298:


//--------------------- .text._ZN4vllm18act_and_mul_kernelIf6float2XadL_ZNS_11silu_kernelIfEET_RKS3_EEXadL_ZNS_18packed_silu_kernelIS1_EES3_S5_EELb1ELb1ELb0EEEvPS3_PS4_i --------------------------
	.section	.text._ZN4vllm18act_and_mul_kernelIf6float2XadL_ZNS_11silu_kernelIfEET_RKS3_EEXadL_ZNS_18packed_silu_kernelIS1_EES3_S5_EELb1ELb1ELb0EEEvPS3_PS4_i,"ax",@progbits
	.align	128
        .global         _ZN4vllm18act_and_mul_kernelIf6float2XadL_ZNS_11silu_kernelIfEET_RKS3_EEXadL_ZNS_18packed_silu_kernelIS1_EES3_S5_EELb1ELb1ELb0EEEvPS3_PS4_i
        .type           _ZN4vllm18act_and_mul_kernelIf6float2XadL_ZNS_11silu_kernelIfEET_RKS3_EEXadL_ZNS_18packed_silu_kernelIS1_EES3_S5_EELb1ELb1ELb0EEEvPS3_PS4_i,@function
        .size           _ZN4vllm18act_and_mul_kernelIf6float2XadL_ZNS_11silu_kernelIfEET_RKS3_EEXadL_ZNS_18packed_silu_kernelIS1_EES3_S5_EELb1ELb1ELb0EEEvPS3_PS4_i,(.L_x_299 - _ZN4vllm18act_and_mul_kernelIf6float2XadL_ZNS_11silu_kernelIfEET_RKS3_EEXadL_ZNS_18packed_silu_kernelIS1_EES3_S5_EELb1ELb1ELb0EEEvPS3_PS4_i)
        .other          _ZN4vllm18act_and_mul_kernelIf6float2XadL_ZNS_11silu_kernelIfEET_RKS3_EEXadL_ZNS_18packed_silu_kernelIS1_EES3_S5_EELb1ELb1ELb0EEEvPS3_PS4_i,@"STO_CUDA_ENTRY STV_DEFAULT"
_ZN4vllm18act_and_mul_kernelIf6float2XadL_ZNS_11silu_kernelIfEET_RKS3_EEXadL_ZNS_18packed_silu_kernelIS1_EES3_S5_EELb1ELb1ELb0EEEvPS3_PS4_i:
.text._ZN4vllm18act_and_mul_kernelIf6float2XadL_ZNS_11silu_kernelIfEET_RKS3_EEXadL_ZNS_18packed_silu_kernelIS1_EES3_S5_EELb1ELb1ELb0EEEvPS3_PS4_i:
        /* <DEDUP_REMOVED lines=18> */
.L_x_211:
        /* <DEDUP_REMOVED lines=34> */
.L_x_212:
        /* <DEDUP_REMOVED lines=12> */
.L_x_299:


//--------------------- .text._ZN4vllm18act_and_mul_kernelIN3c108BFloat16E14__nv_bfloat162XadL_ZNS_11silu_kernelIS2_EET_RKS5_EEXadL_ZNS_18packed_silu_kernelIS3_EES5_S7_EELb1ELb1ELb1EEEvPS5_PS6_i --------------------------
	.section	.text._ZN4vllm18act_and_mul_kernelIN3c108BFloat16E14__nv_bfloat162XadL_ZNS_11silu_kernelIS2_EET_RKS5_EEXadL_ZNS_18packed_silu_kernelIS3_EES5_S7_EELb1ELb1ELb1EEEvPS5_PS6_i,"ax",@progbits
	.align	128
        .global         _ZN4vllm18act_and_mul_kernelIN3c108BFloat16E14__nv_bfloat162XadL_ZNS_11silu_kernelIS2_EET_RKS5_EEXadL_ZNS_18packed_silu_kernelIS3_EES5_S7_EELb1ELb1ELb1EEEvPS5_PS6_i
        .type           _ZN4vllm18act_and_mul_kernelIN3c108BFloat16E14__nv_bfloat162XadL_ZNS_11silu_kernelIS2_EET_RKS5_EEXadL_ZNS_18packed_silu_kernelIS3_EES5_S7_EELb1ELb1ELb1EEEvPS5_PS6_i,@function
        .size           _ZN4vllm18act_and_mul_kernelIN3c108BFloat16E14__nv_bfloat162XadL_ZNS_11silu_kernelIS2_EET_RKS5_EEXadL_ZNS_18packed_silu_kernelIS3_EES5_S7_EELb1ELb1ELb1EEEvPS5_PS6_i,(.L_x_300 - _ZN4vllm18act_and_mul_kernelIN3c108BFloat16E14__nv_bfloat162XadL_ZNS_11silu_kernelIS2_EET_RKS5_EEXadL_ZNS_18packed_silu_kernelIS3_EES5_S7_EELb1ELb1ELb1EEEvPS5_PS6_i)
        .other          _ZN4vllm18act_and_mul_kernelIN3c108BFloat16E14__nv_bfloat162XadL_ZNS_11silu_kernelIS2_EET_RKS5_EEXadL_ZNS_18packed_silu_kernelIS3_EES5_S7_EELb1ELb1ELb1EEEvPS5_PS6_i,@"STO_CUDA_ENTRY STV_DEFAULT"
_ZN4vllm18act_and_mul_kernelIN3c108BFloat16E14__nv_bfloat162XadL_ZNS_11silu_kernelIS2_EET_RKS5_EEXadL_ZNS_18packed_silu_kernelIS3_EES5_S7_EELb1ELb1ELb1EEEvPS5_PS6_i:
.text._ZN4vllm18act_and_mul_kernelIN3c108BFloat16E14__nv_bfloat162XadL_ZNS_11silu_kernelIS2_EET_RKS5_EEXadL_ZNS_18packed_silu_kernelIS3_EES5_S7_EELb1ELb1ELb1EEEvPS5_PS6_i:
        /* <DEDUP_REMOVED lines=9> */
.L_x_216:
        /* <DEDUP_REMOVED lines=19> */
.L_x_213:
        /* <DEDUP_REMOVED lines=15> */
.L_x_214:
        /* <DEDUP_REMOVED lines=15> */
.L_x_215:
[----:B------:R-:W-:-:S13]  /*03a0*/  ISETP.NE.AND P6, PT, R18, RZ, PT ;  /* 0x000000ff1200720c */ /* 0x000fda0003fc5270 */
[----:B------:R-:W-:Y:S05]  /*03b0*/  @!P6 BRA `(.L_x_216) ;  /* 0xfffffffc0034e947 */ /* 0x000fea000383ffff */
[----:B------:R-:W-:Y:S05]  /*03c0*/  EXIT ;  /* 0x000000000000794d */ /* 0x000fea0003800000 */
.L_x_217:
        /* <DEDUP_REMOVED lines=11> */
.L_x_300:


//--------------------- .text._ZN4vllm18act_and_mul_kernelIN3c104HalfE7__half2XadL_ZNS_11silu_kernelIS2_EET_RKS5_EEXadL_ZNS_18packed_silu_kernelIS3_EES5_S7_EELb1ELb1ELb1EEEvPS5_PS6_i --------------------------
	.section	.text._ZN4vllm18act_and_mul_kernelIN3c104HalfE7__half2XadL_ZNS_11silu_kernelIS2_EET_RKS5_EEXadL_ZNS_18packed_silu_kernelIS3_EES5_S7_EELb1ELb1ELb1EEEvPS5_PS6_i,"ax",@progbits
	.align	128
        .global         _ZN4vllm18act_and_mul_kernelIN3c104HalfE7__half2XadL_ZNS_11silu_kernelIS2_EET_RKS5_EEXadL_ZNS_18packed_silu_kernelIS3_EES5_S7_EELb1ELb1ELb1EEEvPS5_PS6_i
        .type           _ZN4vllm18act_and_mul_kernelIN3c104HalfE7__half2XadL_ZNS_11silu_kernelIS2_EET_RKS5_EEXadL_ZNS_18packed_silu_kernelIS3_EES5_S7_EELb1ELb1ELb1EEEvPS5_PS6_i,@function
        .size           _ZN4vllm18act_and_mul_kernelIN3c104HalfE7__half2XadL_ZNS_11silu_kernelIS2_EET_RKS5_EEXadL_ZNS_18packed_silu_kernelIS3_EES5_S7_EELb1ELb1ELb1EEEvPS5_PS6_i,(.L_x_301 - _ZN4vllm18act_and_mul_kernelIN3c104HalfE7__half2XadL_ZNS_11silu_kernelIS2_EET_RKS5_EEXadL_ZNS_18packed_silu_kernelIS3_EES5_S7_EELb1ELb1ELb1EEEvPS5_PS6_i)
        .other          _ZN4vllm18act_and_mul_kernelIN3c104HalfE7__half2XadL_ZNS_11silu_kernelIS2_EET_RKS5_EEXadL_ZNS_18packed_silu_kernelIS3_EES5_S7_EELb1ELb1ELb1EEEvPS5_PS6_i,@"STO_CUDA_ENTRY STV_DEFAULT"
_ZN4vllm18act_and_mul_kernelIN3c104HalfE7__half2XadL_ZNS_11silu_kernelIS2_EET_RKS5_EEXadL_ZNS_18packed_silu_kernelIS3_EES5_S7_EELb1ELb1ELb1EEEvPS5_PS6_i:
.text._ZN4vllm18act_and_mul_kernelIN3c104HalfE7__half2XadL_ZNS_11silu_kernelIS2_EET_RKS5_EEXadL_ZNS_18packed_silu_kernelIS3_EES5_S7_EELb1ELb1ELb1EEEvPS5_PS6_i:
        /* <DEDUP_REMOVED lines=9> */
.L_x_221:
        /* <DEDUP_REMOVED lines=19> */
.L_x_218:
        /* <DEDUP_REMOVED lines=15> */
.L_x_219:
        /* <DEDUP_REMOVED lines=15> */
.L_x_220:
[----:B------:R-:W-:-:S13]  /*03a0*/  ISETP.NE.AND P6, PT, R18, RZ, PT ;  /* 0x000000ff1200720c */ /* 0x000fda0003fc5270 */
[----:B------:R-:W-:Y:S05]  /*03b0*/  @!P6 BRA `(.L_x_221) ;  /* 0xfffffffc0034e947 */ /* 0x000fea000383ffff */
[----:B------:R-:W-:Y:S05]  /*03c0*/  EXIT ;  /* 0x000000000000794d */ /* 0x000fea0003800000 */
.L_x_222:
        /* <DEDUP_REMOVED lines=11> */
.L_x_301:


//--------------------- .text._ZN4vllm18act_and_mul_kernelIf6float2XadL_ZNS_11silu_kernelIfEET_RKS3_EEXadL_ZNS_18packed_silu_kernelIS1_EES3_S5_EELb1ELb1ELb1EEEvPS3_PS4_i --------------------------
	.section	.text._ZN4vllm18act_and_mul_kernelIf6float2XadL_ZNS_11silu_kernelIfEET_RKS3_EEXadL_ZNS_18packed_silu_kernelIS1_EES3_S5_EELb1ELb1ELb1EEEvPS3_PS4_i,"ax",@progbits
	.align	128
        .global         _ZN4vllm18act_and_mul_kernelIf6float2XadL_ZNS_11silu_kernelIfEET_RKS3_EEXadL_ZNS_18packed_silu_kernelIS1_EES3_S5_EELb1ELb1ELb1EEEvPS3_PS4_i
        .type           _ZN4vllm18act_and_mul_kernelIf6float2XadL_ZNS_11silu_kernelIfEET_RKS3_EEXadL_ZNS_18packed_silu_kernelIS1_EES3_S5_EELb1ELb1ELb1EEEvPS3_PS4_i,@function
        .size           _ZN4vllm18act_and_mul_kernelIf6float2XadL_ZNS_11silu_kernelIfEET_RKS3_EEXadL_ZNS_18packed_silu_kernelIS1_EES3_S5_EELb1ELb1ELb1EEEvPS3_PS4_i,(.L_x_302 - _ZN4vllm18act_and_mul_kernelIf6float2XadL_ZNS_11silu_kernelIfEET_RKS3_EEXadL_ZNS_18packed_silu_kernelIS1_EES3_S5_EELb1ELb1ELb1EEEvPS3_PS4_i)
        .other          _ZN4vllm18act_and_mul_kernelIf6float2XadL_ZNS_11silu_kernelIfEET_RKS3_EEXadL_ZNS_18packed_silu_kernelIS1_EES3_S5_EELb1ELb1ELb1EEEvPS3_PS4_i,@"STO_CUDA_ENTRY STV_DEFAULT"
_ZN4vllm18act_and_mul_kernelIf6float2XadL_ZNS_11silu_kernelIfEET_RKS3_EEXadL_ZNS_18packed_silu_kernelIS1_EES3_S5_EELb1ELb1ELb1EEEvPS3_PS4_i:
.text._ZN4vllm18act_and_mul_kernelIf6float2XadL_ZNS_11silu_kernelIfEET_RKS3_EEXadL_ZNS_18packed_silu_kernelIS1_EES3_S5_EELb1ELb1ELb1EEEvPS3_PS4_i:
        /* <DEDUP_REMOVED lines=9> */
.L_x_226:
        /* <DEDUP_REMOVED lines=19> */
.L_x_223:
        /* <DEDUP_REMOVED lines=15> */
.L_x_224:
        /* <DEDUP_REMOVED lines=15> */
.L_x_225:
[----:B------:R-:W-:-:S13]  /*03a0*/  ISETP.NE.AND P6, PT, R18, RZ, PT ;  /* 0x000000ff1200720c */ /* 0x000fda0003fc5270 */
[----:B------:R-:W-:Y:S05]  /*03b0*/  @!P6 BRA `(.L_x_226) ;  /* 0xfffffffc0034e947 */ /* 0x000fea000383ffff */
[----:B------:R-:W-:Y:S05]  /*03c0*/  EXIT ;  /* 0x000000000000794d */ /* 0x000fea0003800000 */
.L_x_227:
        /* <DEDUP_REMOVED lines=11> */
.L_x_302:


//--------------------- .nv.global.init           --------------------------
	.section	.nv.global.init,"aw",@progbits
.nv.global.init:
	.type		$str$10,@object
	.size		$str$10,($str$8 - $str$10)
$str$10:
        /*0000*/ 	.byte	0x66, 0x61, 0x6c, 0x73, 0x65, 0x20, 0x26, 0x26, 0x20, 0x22, 0x73, 0x74, 0x32, 0x35, 0x36, 0x20
        /*0010*/ 	.byte	0x72, 0x65, 0x71, 0x75, 0x69, 0x72, 0x65, 0x73, 0x20, 0x53, 0x4d, 0x31, 0x30, 0x30, 0x2b, 0x20
        /*0020*/ 	.byte	0x77, 0x69, 0x74, 0x68, 0x20, 0x43, 0x55, 0x44, 0x41, 0x20, 0x31, 0x32, 0x2e, 0x39, 0x2b, 0x22
        /*0030*/ 	.byte	0x00
	.type		$str$8,@object
	.size		$str$8,($str$9 - $str$8)
$str$8:
        /*0031*/ 	.byte	0x66, 0x61, 0x6c, 0x73, 0x65, 0x20, 0x26, 0x26, 0x20, 0x22, 0x6c, 0x64, 0x32, 0x35, 0x36, 0x20
        /*0041*/ 	.byte	0x72, 0x65, 0x71, 0x75, 0x69, 0x72, 0x65, 0x73, 0x20, 0x53, 0x4d, 0x31, 0x30, 0x30, 0x2b, 0x20
        /*0051*/ 	.byte	0x77, 0x69, 0x74, 0x68, 0x20, 0x43, 0x55, 0x44, 0x41, 0x20, 0x31, 0x32, 0x2e, 0x39, 0x2b, 0x22
        /*0061*/ 	.byte	0x00
	.type		$str$9,@object
	.size		$str$9,(__unnamed_2 - $str$9)
$str$9:
        /*0062*/ 	.byte	0x2f, 0x74, 0x6d, 0x70, 0x2f, 0x6f, 0x73, 0x73, 0x5f, 0x6b, 0x65, 0x72, 0x6e, 0x65, 0x6c, 0x73
        /*0072*/ 	.byte	0x5f, 0x73, 0x72, 0x63, 0x2f, 0x76, 0x6c, 0x6c, 0x6d, 0x2f, 0x63, 0x73, 0x72, 0x63, 0x2f, 0x63
        /*0082*/ 	.byte	0x75, 0x64, 0x61, 0x5f, 0x76, 0x65, 0x63, 0x5f, 0x75, 0x74, 0x69, 0x6c, 0x73, 0x2e, 0x63, 0x75
        /*0092*/ 	.byte	0x68, 0x00
	.type		__unnamed_2,@object
	.size		__unnamed_2,(__unnamed_1 - __unnamed_2)
__unnamed_2:
        /*0094*/ 	.byte	0x76, 0x6f, 0x69, 0x64, 0x20, 0x76, 0x6c, 0x6c, 0x6d, 0x3a, 0x3a, 0x73, 0x74, 0x32, 0x35, 0x36
        /*00a4*/ 	.byte	0x28, 0x76, 0x6c, 0x6c, 0x6d, 0x3a, 0x3a, 0x75, 0x33, 0x32, 0x78, 0x38, 0x5f, 0x74, 0x20, 0x26
        /*00b4*/ 	.byte	0x2c, 0x20, 0x76, 0x6c, 0x6c, 0x6d, 0x3a, 0x3a, 0x75, 0x33, 0x32, 0x78, 0x38, 0x5f, 0x74, 0x20
        /*00c4*/ 	.byte	0x2a, 0x29, 0x00
	.type		__unnamed_1,@object
	.size		__unnamed_1,(.L_0 - __unnamed_1)
__unnamed_1:
        /*00c7*/ 	.byte	0x76, 0x6f, 0x69, 0x64, 0x20, 0x76, 0x6c, 0x6c, 0x6d, 0x3a, 0x3a, 0x6c, 0x64, 0x32, 0x35, 0x36
        /*00d7*/ 	.byte	0x28, 0x76, 0x6c, 0x6c, 0x6d, 0x3a, 0x3a, 0x75, 0x33, 0x32, 0x78, 0x38, 0x5f, 0x74, 0x20, 0x26
        /*00e7*/ 	.byte	0x2c, 0x20, 0x63, 0x6f, 0x6e, 0x73, 0x74, 0x20, 0x76, 0x6c, 0x6c, 0x6d, 0x3a, 0x3a, 0x75, 0x33
        /*00f7*/ 	.byte	0x32, 0x78, 0x38, 0x5f, 0x74, 0x20, 0x2a, 0x29, 0x00
.L_0:


//--------------------- .nv.shared.reserved.0     --------------------------
	.section	.nv.shared.reserved.0,"aw",@nobits
	.weak		__nv_reservedSMEM_offset_0_alias
	.size		__nv_reservedSMEM_offset_0_alias, 0, 0
	.other		__nv_reservedSMEM_offset_0_alias,@"STO_CUDA_RESERVED_SHARED STV_DEFAULT"
__nv_reservedSMEM_offset_0_alias:
	.zero		0


//--------------------- .nv.global                --------------------------
	.section	.nv.global,"aw",@nobits
.nv.global:
	.type		_ZN52_INTERNAL_361876f1_21_activation_kernels_cu_9e3ffcd84cuda3std3__48in_placeE,@object
	.size		_ZN52_INTERNAL_361876f1_21_activation_kernels_cu_9e3ffcd84cuda3std3__48in_placeE,(_ZN52_INTERNAL_361876f1_21_activation_kernels_cu_9e3ffcd84cuda3std6ranges3__45__cpo8distanceE - _ZN52_INTERNAL_361876f1_21_activation_kernels_cu_9e3ffcd84cuda3std3__48in_placeE)
_ZN52_INTERNAL_361876f1_21_activation_kernels_cu_9e3ffcd84cuda3std3__48in_placeE:
	.zero		1
	.type		_ZN52_INTERNAL_361876f1_21_activation_kernels_cu_9e3ffcd84cuda3std6ranges3__45__cpo8distanceE,@object
	.size		_ZN52_INTERNAL_361876f1_21_activation_kernels_cu_9e3ffcd84cuda3std6ranges3__45__cpo8distanceE,(_ZN52_INTERNAL_361876f1_21_activation_kernels_cu_9e3ffcd84cuda3std3__45__cpo6cbeginE - _ZN52_INTERNAL_361876f1_21_activation_kernels_cu_9e3ffcd84cuda3std6ranges3__45__cpo8distanceE)
_ZN52_INTERNAL_361876f1_21_activation_kernels_cu_9e3ffcd84cuda3std6ranges3__45__cpo8distanceE:
	.zero		1
	.type		_ZN52_INTERNAL_361876f1_21_activation_kernels_cu_9e3ffcd84cuda3std3__45__cpo6cbeginE,@object
	.size		_ZN52_INTERNAL_361876f1_21_activation_kernels_cu_9e3ffcd84cuda3std3__45__cpo6cbeginE,(_ZN52_INTERNAL_361876f1_21_activation_kernels_cu_9e3ffcd84cuda3std6ranges3__45__cpo7advanceE - _ZN52_INTERNAL_361876f1_21_activation_kernels_cu_9e3ffcd84cuda3std3__45__cpo6cbeginE)
_ZN52_INTERNAL_361876f1_21_activation_kernels_cu_9e3ffcd84cuda3std3__45__cpo6cbeginE:
	.zero		1
	.type		_ZN52_INTERNAL_361876f1_21_activation_kernels_cu_9e3ffcd84cuda3std6ranges3__45__cpo7advanceE,@object
	.size		_ZN52_INTERNAL_361876f1_21_activation_kernels_cu_9e3ffcd84cuda3std6ranges3__45__cpo7advanceE,(_ZN52_INTERNAL_361876f1_21_activation_kernels_cu_9e3ffcd84cuda3std3__45__cpo7crbeginE - _ZN52_INTERNAL_361876f1_21_activation_kernels_cu_9e3ffcd84cuda3std6ranges3__45__cpo7advanceE)
_ZN52_INTERNAL_361876f1_21_activation_kernels_cu_9e3ffcd84cuda3std6ranges3__45__cpo7advanceE:
	.zero		1
	.type		_ZN52_INTERNAL_361876f1_21_activation_kernels_cu_9e3ffcd84cuda3std3__45__cpo7crbeginE,@object
	.size		_ZN52_INTERNAL_361876f1_21_activation_kernels_cu_9e3ffcd84cuda3std3__45__cpo7crbeginE,(_ZN52_INTERNAL_361876f1_21_activation_kernels_cu_9e3ffcd84cuda3std6ranges3__45__cpo4dataE - _ZN52_INTERNAL_361876f1_21_activation_kernels_cu_9e3ffcd84cuda3std3__45__cpo7crbeginE)
_ZN52_INTERNAL_361876f1_21_activation_kernels_cu_9e3ffcd84cuda3std3__45__cpo7crbeginE:
	.zero		1
	.type		_ZN52_INTERNAL_361876f1_21_activation_kernels_cu_9e3ffcd84cuda3std6ranges3__45__cpo4dataE,@object
	.size		_ZN52_INTERNAL_361876f1_21_activation_kernels_cu_9e3ffcd84cuda3std6ranges3__45__cpo4dataE,(_ZN52_INTERNAL_361876f1_21_activation_kernels_cu_9e3ffcd84cuda3std6ranges3__45__cpo5beginE - _ZN52_INTERNAL_361876f1_21_activation_kernels_cu_9e3ffcd84cuda3std6ranges3__45__cpo4dataE)
_ZN52_INTERNAL_361876f1_21_activation_kernels_cu_9e3ffcd84cuda3std6ranges3__45__cpo4dataE:
	.zero		1
	.type		_ZN52_INTERNAL_361876f1_21_activation_kernels_cu_9e3ffcd84cuda3std6ranges3__45__cpo5beginE,@object
	.size		_ZN52_INTERNAL_361876f1_21_activation_kernels_cu_9e3ffcd84cuda3std6ranges3__45__cpo5beginE,(_ZN52_INTERNAL_361876f1_21_activation_kernels_cu_9e3ffcd84cuda3std3__454_GLOBAL__N__361876f1_21_activation_kernels_cu_9e3ffcd86ignoreE - _ZN52_INTERNAL_361876f1_21_activation_kernels_cu_9e3ffcd84cuda3std6ranges3__45__cpo5beginE)
_ZN52_INTERNAL_361876f1_21_activation_kernels_cu_9e3ffcd84cuda3std6ranges3__45__cpo5beginE:
	.zero		1
	.type		_ZN52_INTERNAL_361876f1_21_activation_kernels_cu_9e3ffcd84cuda3std3__454_GLOBAL__N__361876f1_21_activation_kernels_cu_9e3ffcd86ignoreE,@object
	.size		_ZN52_INTERNAL_361876f1_21_activation_kernels_cu_9e3ffcd84cuda3std3__454_GLOBAL__N__361876f1_21_activation_kernels_cu_9e3ffcd86ignoreE,(_ZN52_INTERNAL_361876f1_21_activation_kernels_cu_9e3ffcd84cuda3std6ranges3__45__cpo4sizeE - _ZN52_INTERNAL_361876f1_21_activation_kernels_cu_9e3ffcd84cuda3std3__454_GLOBAL__N__361876f1_21_activation_kernels_cu_9e3ffcd86ignoreE)
_ZN52_INTERNAL_361876f1_21_activation_kernels_cu_9e3ffcd84cuda3std3__454_GLOBAL__N__361876f1_21_activation_kernels_cu_9e3ffcd86ignoreE:
	.zero		1
	.type		_ZN52_INTERNAL_361876f1_21_activation_kernels_cu_9e3ffcd84cuda3std6ranges3__45__cpo4sizeE,@object
	.size		_ZN52_INTERNAL_361876f1_21_activation_kernels_cu_9e3ffcd84cuda3std6ranges3__45__cpo4sizeE,(_ZN52_INTERNAL_361876f1_21_activation_kernels_cu_9e3ffcd84cuda3std3__45__cpo5beginE - _ZN52_INTERNAL_361876f1_21_activation_kernels_cu_9e3ffcd84cuda3std6ranges3__45__cpo4sizeE)
_ZN52_INTERNAL_361876f1_21_activation_kernels_cu_9e3ffcd84cuda3std6ranges3__45__cpo4sizeE:
	.zero		1
	.type		_ZN52_INTERNAL_361876f1_21_activation_kernels_cu_9e3ffcd84cuda3std3__45__cpo5beginE,@object
	.size		_ZN52_INTERNAL_361876f1_21_activation_kernels_cu_9e3ffcd84cuda3std3__45__cpo5beginE,(_ZN52_INTERNAL_361876f1_21_activation_kernels_cu_9e3ffcd84cuda3std6ranges3__45__cpo6cbeginE - _ZN52_INTERNAL_361876f1_21_activation_kernels_cu_9e3ffcd84cuda3std3__45__cpo5beginE)
_ZN52_INTERNAL_361876f1_21_activation_kernels_cu_9e3ffcd84cuda3std3__45__cpo5beginE:
	.zero		1
	.type		_ZN52_INTERNAL_361876f1_21_activation_kernels_cu_9e3ffcd84cuda3std6ranges3__45__cpo6cbeginE,@object
	.size		_ZN52_INTERNAL_361876f1_21_activation_kernels_cu_9e3ffcd84cuda3std6ranges3__45__cpo6cbeginE,(_ZN52_INTERNAL_361876f1_21_activation_kernels_cu_9e3ffcd84cuda3std3__45__cpo6rbeginE - _ZN52_INTERNAL_361876f1_21_activation_kernels_cu_9e3ffcd84cuda3std6ranges3__45__cpo6cbeginE)
_ZN52_INTERNAL_361876f1_21_activation_kernels_cu_9e3ffcd84cuda3std6ranges3__45__cpo6cbeginE:
	.zero		1
	.type		_ZN52_INTERNAL_361876f1_21_activation_kernels_cu_9e3ffcd84cuda3std3__45__cpo6rbeginE,@object
	.size		_ZN52_INTERNAL_361876f1_21_activation_kernels_cu_9e3ffcd84cuda3std3__45__cpo6rbeginE,(_ZN52_INTERNAL_361876f1_21_activation_kernels_cu_9e3ffcd84cuda3std6ranges3__45__cpo4nextE - _ZN52_INTERNAL_361876f1_21_activation_kernels_cu_9e3ffcd84cuda3std3__45__cpo6rbeginE)
_ZN52_INTERNAL_361876f1_21_activation_kernels_cu_9e3ffcd84cuda3std3__45__cpo6rbeginE:
	.zero		1
	.type		_ZN52_INTERNAL_361876f1_21_activation_kernels_cu_9e3ffcd84cuda3std6ranges3__45__cpo4nextE,@object
	.size		_ZN52_INTERNAL_361876f1_21_activation_kernels_cu_9e3ffcd84cuda3std6ranges3__45__cpo4nextE,(_ZN52_INTERNAL_361876f1_21_activation_kernels_cu_9e3ffcd84cuda3std6ranges3__45__cpo4swapE - _ZN52_INTERNAL_361876f1_21_activation_kernels_cu_9e3ffcd84cuda3std6ranges3__45__cpo4nextE)
_ZN52_INTERNAL_361876f1_21_activation_kernels_cu_9e3ffcd84cuda3std6ranges3__45__cpo4nextE:
	.zero		1
	.type		_ZN52_INTERNAL_361876f1_21_activation_kernels_cu_9e3ffcd84cuda3std6ranges3__45__cpo4swapE,@object
	.size		_ZN52_INTERNAL_361876f1_21_activation_kernels_cu_9e3ffcd84cuda3std6ranges3__45__cpo4swapE,(_ZN52_INTERNAL_361876f1_21_activation_kernels_cu_9e3ffcd84cuda3std3__420unreachable_sentinelE - _ZN52_INTERNAL_361876f1_21_activation_kernels_cu_9e3ffcd84cuda3std6ranges3__45__cpo4swapE)
_ZN52_INTERNAL_361876f1_21_activation_kernels_cu_9e3ffcd84cuda3std6ranges3__45__cpo4swapE:
	.zero		1
	.type		_ZN52_INTERNAL_361876f1_21_activation_kernels_cu_9e3ffcd84cuda3std3__420unreachable_sentinelE,@object
	.size		_ZN52_INTERNAL_361876f1_21_activation_kernels_cu_9e3ffcd84cuda3std3__420unreachable_sentinelE,(_ZN52_INTERNAL_361876f1_21_activation_kernels_cu_9e3ffcd86thrust23THRUST_300001_SM_900_NS6system6detail10sequential3seqE - _ZN52_INTERNAL_361876f1_21_activation_kernels_cu_9e3ffcd84cuda3std3__420unreachable_sentinelE)
_ZN52_INTERNAL_361876f1_21_activation_kernels_cu_9e3ffcd84cuda3std3__420unreachable_sentinelE:
	.zero		1
	.type		_ZN52_INTERNAL_361876f1_21_activation_kernels_cu_9e3ffcd86thrust23THRUST_300001_SM_900_NS6system6detail10sequential3seqE,@object
	.size		_ZN52_INTERNAL_361876f1_21_activation_kernels_cu_9e3ffcd86thrust23THRUST_300001_SM_900_NS6system6detail10sequential3seqE,(_ZN52_INTERNAL_361876f1_21_activation_kernels_cu_9e3ffcd84cuda3std3__45__cpo4cendE - _ZN52_INTERNAL_361876f1_21_activation_kernels_cu_9e3ffcd86thrust23THRUST_300001_SM_900_NS6system6detail10sequential3seqE)
_ZN52_INTERNAL_361876f1_21_activation_kernels_cu_9e3ffcd86thrust23THRUST_300001_SM_900_NS6system6detail10sequential3seqE:
	.zero		1
	.type		_ZN52_INTERNAL_361876f1_21_activation_kernels_cu_9e3ffcd84cuda3std3__45__cpo4cendE,@object
	.size		_ZN52_INTERNAL_361876f1_21_activation_kernels_cu_9e3ffcd84cuda3std3__45__cpo4cendE,(_ZN52_INTERNAL_361876f1_21_activation_kernels_cu_9e3ffcd84cuda3std6ranges3__45__cpo9iter_swapE - _ZN52_INTERNAL_361876f1_21_activation_kernels_cu_9e3ffcd84cuda3std3__45__cpo4cendE)
_ZN52_INTERNAL_361876f1_21_activation_kernels_cu_9e3ffcd84cuda3std3__45__cpo4cendE:
	.zero		1
	.type		_ZN52_INTERNAL_361876f1_21_activation_kernels_cu_9e3ffcd84cuda3std6ranges3__45__cpo9iter_swapE,@object
	.size		_ZN52_INTERNAL_361876f1_21_activation_kernels_cu_9e3ffcd84cuda3std6ranges3__45__cpo9iter_swapE,(_ZN52_INTERNAL_361876f1_21_activation_kernels_cu_9e3ffcd84cuda3std3__45__cpo5crendE - _ZN52_INTERNAL_361876f1_21_activation_kernels_cu_9e3ffcd84cuda3std6ranges3__45__cpo9iter_swapE)
_ZN52_INTERNAL_361876f1_21_activation_kernels_cu_9e3ffcd84cuda3std6ranges3__45__cpo9iter_swapE:
	.zero		1
	.type		_ZN52_INTERNAL_361876f1_21_activation_kernels_cu_9e3ffcd84cuda3std3__45__cpo5crendE,@object
	.size		_ZN52_INTERNAL_361876f1_21_activation_kernels_cu_9e3ffcd84cuda3std3__45__cpo5crendE,(_ZN52_INTERNAL_361876f1_21_activation_kernels_cu_9e3ffcd84cuda3std6ranges3__45__cpo5cdataE - _ZN52_INTERNAL_361876f1_21_activation_kernels_cu_9e3ffcd84cuda3std3__45__cpo5crendE)
_ZN52_INTERNAL_361876f1_21_activation_kernels_cu_9e3ffcd84cuda3std3__45__cpo5crendE:
	.zero		1
	.type		_ZN52_INTERNAL_361876f1_21_activation_kernels_cu_9e3ffcd84cuda3std6ranges3__45__cpo5cdataE,@object
	.size		_ZN52_INTERNAL_361876f1_21_activation_kernels_cu_9e3ffcd84cuda3std6ranges3__45__cpo5cdataE,(_ZN52_INTERNAL_361876f1_21_activation_kernels_cu_9e3ffcd84cuda3std6ranges3__45__cpo3endE - _ZN52_INTERNAL_361876f1_21_activation_kernels_cu_9e3ffcd84cuda3std6ranges3__45__cpo5cdataE)
_ZN52_INTERNAL_361876f1_21_activation_kernels_cu_9e3ffcd84cuda3std6ranges3__45__cpo5cdataE:
	.zero		1
	.type		_ZN52_INTERNAL_361876f1_21_activation_kernels_cu_9e3ffcd84cuda3std6ranges3__45__cpo3endE,@object
	.size		_ZN52_INTERNAL_361876f1_21_activation_kernels_cu_9e3ffcd84cuda3std6ranges3__45__cpo3endE,(_ZN52_INTERNAL_361876f1_21_activation_kernels_cu_9e3ffcd84cuda3std3__419piecewise_constructE - _ZN52_INTERNAL_361876f1_21_activation_kernels_cu_9e3ffcd84cuda3std6ranges3__45__cpo3endE)
_ZN52_INTERNAL_361876f1_21_activation_kernels_cu_9e3ffcd84cuda3std6ranges3__45__cpo3endE:
	.zero		1
	.type		_ZN52_INTERNAL_361876f1_21_activation_kernels_cu_9e3ffcd84cuda3std3__419piecewise_constructE,@object
	.size		_ZN52_INTERNAL_361876f1_21_activation_kernels_cu_9e3ffcd84cuda3std3__419piecewise_constructE,(_ZN52_INTERNAL_361876f1_21_activation_kernels_cu_9e3ffcd84cuda3std6ranges3__45__cpo5ssizeE - _ZN52_INTERNAL_361876f1_21_activation_kernels_cu_9e3ffcd84cuda3std3__419piecewise_constructE)
_ZN52_INTERNAL_361876f1_21_activation_kernels_cu_9e3ffcd84cuda3std3__419piecewise_constructE:
	.zero		1
	.type		_ZN52_INTERNAL_361876f1_21_activation_kernels_cu_9e3ffcd84cuda3std6ranges3__45__cpo5ssizeE,@object
	.size		_ZN52_INTERNAL_361876f1_21_activation_kernels_cu_9e3ffcd84cuda3std6ranges3__45__cpo5ssizeE,(_ZN52_INTERNAL_361876f1_21_activation_kernels_cu_9e3ffcd84cuda3std3__45__cpo3endE - _ZN52_INTERNAL_361876f1_21_activation_kernels_cu_9e3ffcd84cuda3std6ranges3__45__cpo5ssizeE)
_ZN52_INTERNAL_361876f1_21_activation_kernels_cu_9e3ffcd84cuda3std6ranges3__45__cpo5ssizeE:
	.zero		1
	.type		_ZN52_INTERNAL_361876f1_21_activation_kernels_cu_9e3ffcd84cuda3std3__45__cpo3endE,@object
	.size		_ZN52_INTERNAL_361876f1_21_activation_kernels_cu_9e3ffcd84cuda3std3__45__cpo3endE,(_ZN52_INTERNAL_361876f1_21_activation_kernels_cu_9e3ffcd84cuda3std6ranges3__45__cpo4cendE - _ZN52_INTERNAL_361876f1_21_activation_kernels_cu_9e3ffcd84cuda3std3__45__cpo3endE)
_ZN52_INTERNAL_361876f1_21_activation_kernels_cu_9e3ffcd84cuda3std3__45__cpo3endE:
	.zero		1
	.type		_ZN52_INTERNAL_361876f1_21_activation_kernels_cu_9e3ffcd84cuda3std6ranges3__45__cpo4cendE,@object
	.size		_ZN52_INTERNAL_361876f1_21_activation_kernels_cu_9e3ffcd84cuda3std6ranges3__45__cpo4cendE,(_ZN52_INTERNAL_361876f1_21_activation_kernels_cu_9e3ffcd84cuda3std3__45__cpo4rendE - _ZN52_INTERNAL_361876f1_21_activation_kernels_cu_9e3ffcd84cuda3std6ranges3__45__cpo4cendE)
_ZN52_INTERNAL_361876f1_21_activation_kernels_cu_9e3ffcd84cuda3std6ranges3__45__cpo4cendE:
	.zero		1
	.type		_ZN52_INTERNAL_361876f1_21_activation_kernels_cu_9e3ffcd84cuda3std3__45__cpo4rendE,@object
	.size		_ZN52_INTERNAL_361876f1_21_activation_kernels_cu_9e3ffcd84cuda3std3__45__cpo4rendE,(_ZN52_INTERNAL_361876f1_21_activation_kernels_cu_9e3ffcd84cuda3std6ranges3__45__cpo4prevE - _ZN52_INTERNAL_361876f1_21_activation_kernels_cu_9e3ffcd84cuda3std3__45__cpo4rendE)
_ZN52_INTERNAL_361876f1_21_activation_kernels_cu_9e3ffcd84cuda3std3__45__cpo4rendE:
	.zero		1
	.type		_ZN52_INTERNAL_361876f1_21_activation_kernels_cu_9e3ffcd84cuda3std6ranges3__45__cpo4prevE,@object
	.size		_ZN52_INTERNAL_361876f1_21_activation_kernels_cu_9e3ffcd84cuda3std6ranges3__45__cpo4prevE,(_ZN52_INTERNAL_361876f1_21_activation_kernels_cu_9e3ffcd84cuda3std6ranges3__45__cpo9iter_moveE - _ZN52_INTERNAL_361876f1_21_activation_kernels_cu_9e3ffcd84cuda3std6ranges3__45__cpo4prevE)
_ZN52_INTERNAL_361876f1_21_activation_kernels_cu_9e3ffcd84cuda3std6ranges3__45__cpo4prevE:
	.zero		1
	.type		_ZN52_INTERNAL_361876f1_21_activation_kernels_cu_9e3ffcd84cuda3std6ranges3__45__cpo9iter_moveE,@object
	.size		_ZN52_INTERNAL_361876f1_21_activation_kernels_cu_9e3ffcd84cuda3std6ranges3__45__cpo9iter_moveE,(.L_15 - _ZN52_INTERNAL_361876f1_21_activation_kernels_cu_9e3ffcd84cuda3std6ranges3__45__cpo9iter_moveE)
_ZN52_INTERNAL_361876f1_21_activation_kernels_cu_9e3ffcd84cuda3std6ranges3__45__cpo9iter_moveE:
	.zero		1
.L_15:


//--------------------- .nv.constant0._ZN4vllm17activation_kernelIN3c108BFloat16EXadL_ZNS_17gelu_quick_kernelIS2_EET_RKS4_EELb0ELb0EEEvPS4_PS5_i --------------------------
	.section	.nv.constant0._ZN4vllm17activation_kernelIN3c108BFloat16EXadL_ZNS_17gelu_quick_kernelIS2_EET_RKS4_EELb0ELb0EEEvPS4_PS5_i,"a",@progbits
	.sectionflags	@""
	.align	4
.nv.constant0._ZN4vllm17activation_kernelIN3c108BFloat16EXadL_ZNS_17gelu_quick_kernelIS2_EET_RKS4_EELb0ELb0EEEvPS4_PS5_i:
	.zero		548


//--------------------- .nv.constant0._ZN4vllm17activation_kernelIN3c104HalfEXadL_ZNS_17gelu_quick_kernelIS2_EET_RKS4_EELb0ELb0EEEvPS4_PS5_i --------------------------
	.section	.nv.constant0._ZN4vllm17activation_kernelIN3c104HalfEXadL_ZNS_17gelu_quick_kernelIS2_EET_RKS4_EELb0ELb0EEEvPS4_PS5_i,"a",@progbits
	.sectionflags	@""
	.align	4
.nv.constant0._ZN4vllm17activation_kernelIN3c104HalfEXadL_ZNS_17gelu_quick_kernelIS2_EET_RKS4_EELb0ELb0EEEvPS4_PS5_i:
	.zero		548


//--------------------- .nv.constant0._ZN4vllm17activation_kernelIfXadL_ZNS_17gelu_quick_kernelIfEET_RKS2_EELb0ELb0EEEvPS2_PS3_i --------------------------
	.section	.nv.constant0._ZN4vllm17activation_kernelIfXadL_ZNS_17gelu_quick_kernelIfEET_RKS2_EELb0ELb0EEEvPS2_PS3_i,"a",@progbits
	.sectionflags	@""
	.align	4
.nv.constant0._ZN4vllm17activation_kernelIfXadL_ZNS_17gelu_quick_kernelIfEET_RKS2_EELb0ELb0EEEvPS2_PS3_i:
	.zero		548


//--------------------- .nv.constant0._ZN4vllm17activation_kernelIN3c108BFloat16EXadL_ZNS_17gelu_quick_kernelIS2_EET_RKS4_EELb1ELb0EEEvPS4_PS5_i --------------------------
	.section	.nv.constant0._ZN4vllm17activation_kernelIN3c108BFloat16EXadL_ZNS_17gelu_quick_kernelIS2_EET_RKS4_EELb1ELb0EEEvPS4_PS5_i,"a",@progbits
	.sectionflags	@""
	.align	4
.nv.constant0._ZN4vllm17activation_kernelIN3c108BFloat16EXadL_ZNS_17gelu_quick_kernelIS2_EET_RKS4_EELb1ELb0EEEvPS4_PS5_i:
	.zero		548


//--------------------- .nv.constant0._ZN4vllm17activation_kernelIN3c104HalfEXadL_ZNS_17gelu_quick_kernelIS2_EET_RKS4_EELb1ELb0EEEvPS4_PS5_i --------------------------
	.section	.nv.constant0._ZN4vllm17activation_kernelIN3c104HalfEXadL_ZNS_17gelu_quick_kernelIS2_EET_RKS4_EELb1ELb0EEEvPS4_PS5_i,"a",@progbits
	.sectionflags	@""
	.align	4
.nv.constant0._ZN4vllm17activation_kernelIN3c104HalfEXadL_ZNS_17gelu_quick_kernelIS2_EET_RKS4_EELb1ELb0EEEvPS4_PS5_i:
	.zero		548


//--------------------- .nv.constant0._ZN4vllm17activation_kernelIfXadL_ZNS_17gelu_quick_kernelIfEET_RKS2_EELb1ELb0EEEvPS2_PS3_i --------------------------
	.section	.nv.constant0._ZN4vllm17activation_kernelIfXadL_ZNS_17gelu_quick_kernelIfEET_RKS2_EELb1ELb0EEEvPS2_PS3_i,"a",@progbits
	.sectionflags	@""
	.align	4
.nv.constant0._ZN4vllm17activation_kernelIfXadL_ZNS_17gelu_quick_kernelIfEET_RKS2_EELb1ELb0EEEvPS2_PS3_i:
	.zero		548


//--------------------- .nv.constant0._ZN4vllm17activation_kernelIN3c108BFloat16EXadL_ZNS_17gelu_quick_kernelIS2_EET_RKS4_EELb1ELb1EEEvPS4_PS5_i --------------------------
	.section	.nv.constant0._ZN4vllm17activation_kernelIN3c108BFloat16EXadL_ZNS_17gelu_quick_kernelIS2_EET_RKS4_EELb1ELb1EEEvPS4_PS5_i,"a",@progbits
	.sectionflags	@""
	.align	4
.nv.constant0._ZN4vllm17activation_kernelIN3c108BFloat16EXadL_ZNS_17gelu_quick_kernelIS2_EET_RKS4_EELb1ELb1EEEvPS4_PS5_i:
	.zero		548


//--------------------- .nv.constant0._ZN4vllm17activation_kernelIN3c104HalfEXadL_ZNS_17gelu_quick_kernelIS2_EET_RKS4_EELb1ELb1EEEvPS4_PS5_i --------------------------
	.section	.nv.constant0._ZN4vllm17activation_kernelIN3c104HalfEXadL_ZNS_17gelu_quick_kernelIS2_EET_RKS4_EELb1ELb1EEEvPS4_PS5_i,"a",@progbits
	.sectionflags	@""
	.align	4
.nv.constant0._ZN4vllm17activation_kernelIN3c104HalfEXadL_ZNS_17gelu_quick_kernelIS2_EET_RKS4_EELb1ELb1EEEvPS4_PS5_i:
	.zero		548


//--------------------- .nv.constant0._ZN4vllm17activation_kernelIfXadL_ZNS_17gelu_quick_kernelIfEET_RKS2_EELb1ELb1EEEvPS2_PS3_i --------------------------
	.section	.nv.constant0._ZN4vllm17activation_kernelIfXadL_ZNS_17gelu_quick_kernelIfEET_RKS2_EELb1ELb1EEEvPS2_PS3_i,"a",@progbits
	.sectionflags	@""
	.align	4
.nv.constant0._ZN4vllm17activation_kernelIfXadL_ZNS_17gelu_quick_kernelIfEET_RKS2_EELb1ELb1EEEvPS2_PS3_i:
	.zero		548


//--------------------- .nv.constant0._ZN4vllm17activation_kernelIN3c108BFloat16EXadL_ZNS_16gelu_fast_kernelIS2_EET_RKS4_EELb0ELb0EEEvPS4_PS5_i --------------------------
	.section	.nv.constant0._ZN4vllm17activation_kernelIN3c108BFloat16EXadL_ZNS_16gelu_fast_kernelIS2_EET_RKS4_EELb0ELb0EEEvPS4_PS5_i,"a",@progbits
	.sectionflags	@""
	.align	4
.nv.constant0._ZN4vllm17activation_kernelIN3c108BFloat16EXadL_ZNS_16gelu_fast_kernelIS2_EET_RKS4_EELb0ELb0EEEvPS4_PS5_i:
	.zero		548


//--------------------- .nv.constant0._ZN4vllm17activation_kernelIN3c104HalfEXadL_ZNS_16gelu_fast_kernelIS2_EET_RKS4_EELb0ELb0EEEvPS4_PS5_i --------------------------
	.section	.nv.constant0._ZN4vllm17activation_kernelIN3c104HalfEXadL_ZNS_16gelu_fast_kernelIS2_EET_RKS4_EELb0ELb0EEEvPS4_PS5_i,"a",@progbits
	.sectionflags	@""
	.align	4
.nv.constant0._ZN4vllm17activation_kernelIN3c104HalfEXadL_ZNS_16gelu_fast_kernelIS2_EET_RKS4_EELb0ELb0EEEvPS4_PS5_i:
	.zero		548


//--------------------- .nv.constant0._ZN4vllm17activation_kernelIfXadL_ZNS_16gelu_fast_kernelIfEET_RKS2_EELb0ELb0EEEvPS2_PS3_i --------------------------
	.section	.nv.constant0._ZN4vllm17activation_kernelIfXadL_ZNS_16gelu_fast_kernelIfEET_RKS2_EELb0ELb0EEEvPS2_PS3_i,"a",@progbits
	.sectionflags	@""
	.align	4
.nv.constant0._ZN4vllm17activation_kernelIfXadL_ZNS_16gelu_fast_kernelIfEET_RKS2_EELb0ELb0EEEvPS2_PS3_i:
	.zero		548


//--------------------- .nv.constant0._ZN4vllm17activation_kernelIN3c108BFloat16EXadL_ZNS_16gelu_fast_kernelIS2_EET_RKS4_EELb1ELb0EEEvPS4_PS5_i --------------------------
	.section	.nv.constant0._ZN4vllm17activation_kernelIN3c108BFloat16EXadL_ZNS_16gelu_fast_kernelIS2_EET_RKS4_EELb1ELb0EEEvPS4_PS5_i,"a",@progbits
	.sectionflags	@""
	.align	4
.nv.constant0._ZN4vllm17activation_kernelIN3c108BFloat16EXadL_ZNS_16gelu_fast_kernelIS2_EET_RKS4_EELb1ELb0EEEvPS4_PS5_i:
	.zero		548


//--------------------- .nv.constant0._ZN4vllm17activation_kernelIN3c104HalfEXadL_ZNS_16gelu_fast_kernelIS2_EET_RKS4_EELb1ELb0EEEvPS4_PS5_i --------------------------
	.section	.nv.constant0._ZN4vllm17activation_kernelIN3c104HalfEXadL_ZNS_16gelu_fast_kernelIS2_EET_RKS4_EELb1ELb0EEEvPS4_PS5_i,"a",@progbits
	.sectionflags	@""
	.align	4
.nv.constant0._ZN4vllm17activation_kernelIN3c104HalfEXadL_ZNS_16gelu_fast_kernelIS2_EET_RKS4_EELb1ELb0EEEvPS4_PS5_i:
	.zero		548


//--------------------- .nv.constant0._ZN4vllm17activation_kernelIfXadL_ZNS_16gelu_fast_kernelIfEET_RKS2_EELb1ELb0EEEvPS2_PS3_i --------------------------
	.section	.nv.constant0._ZN4vllm17activation_kernelIfXadL_ZNS_16gelu_fast_kernelIfEET_RKS2_EELb1ELb0EEEvPS2_PS3_i,"a",@progbits
	.sectionflags	@""
	.align	4
.nv.constant0._ZN4vllm17activation_kernelIfXadL_ZNS_16gelu_fast_kernelIfEET_RKS2_EELb1ELb0EEEvPS2_PS3_i:
	.zero		548


//--------------------- .nv.constant0._ZN4vllm17activation_kernelIN3c108BFloat16EXadL_ZNS_16gelu_fast_kernelIS2_EET_RKS4_EELb1ELb1EEEvPS4_PS5_i --------------------------
	.section	.nv.constant0._ZN4vllm17activation_kernelIN3c108BFloat16EXadL_ZNS_16gelu_fast_kernelIS2_EET_RKS4_EELb1ELb1EEEvPS4_PS5_i,"a",@progbits
	.sectionflags	@""
	.align	4
.nv.constant0._ZN4vllm17activation_kernelIN3c108BFloat16EXadL_ZNS_16gelu_fast_kernelIS2_EET_RKS4_EELb1ELb1EEEvPS4_PS5_i:
	.zero		548


//--------------------- .nv.constant0._ZN4vllm17activation_kernelIN3c104HalfEXadL_ZNS_16gelu_fast_kernelIS2_EET_RKS4_EELb1ELb1EEEvPS4_PS5_i --------------------------
	.section	.nv.constant0._ZN4vllm17activation_kernelIN3c104HalfEXadL_ZNS_16gelu_fast_kernelIS2_EET_RKS4_EELb1ELb1EEEvPS4_PS5_i,"a",@progbits
	.sectionflags	@""
	.align	4
.nv.constant0._ZN4vllm17activation_kernelIN3c104HalfEXadL_ZNS_16gelu_fast_kernelIS2_EET_RKS4_EELb1ELb1EEEvPS4_PS5_i:
	.zero		548


//--------------------- .nv.constant0._ZN4vllm17activation_kernelIfXadL_ZNS_16gelu_fast_kernelIfEET_RKS2_EELb1ELb1EEEvPS2_PS3_i --------------------------
	.section	.nv.constant0._ZN4vllm17activation_kernelIfXadL_ZNS_16gelu_fast_kernelIfEET_RKS2_EELb1ELb1EEEvPS2_PS3_i,"a",@progbits
	.sectionflags	@""
	.align	4
.nv.constant0._ZN4vllm17activation_kernelIfXadL_ZNS_16gelu_fast_kernelIfEET_RKS2_EELb1ELb1EEEvPS2_PS3_i:
	.zero		548


//--------------------- .nv.constant0._ZN4vllm17activation_kernelIN3c108BFloat16EXadL_ZNS_15gelu_new_kernelIS2_EET_RKS4_EELb0ELb0EEEvPS4_PS5_i --------------------------
	.section	.nv.constant0._ZN4vllm17activation_kernelIN3c108BFloat16EXadL_ZNS_15gelu_new_kernelIS2_EET_RKS4_EELb0ELb0EEEvPS4_PS5_i,"a",@progbits
	.sectionflags	@""
	.align	4
.nv.constant0._ZN4vllm17activation_kernelIN3c108BFloat16EXadL_ZNS_15gelu_new_kernelIS2_EET_RKS4_EELb0ELb0EEEvPS4_PS5_i:
	.zero		548


//--------------------- .nv.constant0._ZN4vllm17activation_kernelIN3c104HalfEXadL_ZNS_15gelu_new_kernelIS2_EET_RKS4_EELb0ELb0EEEvPS4_PS5_i --------------------------
	.section	.nv.constant0._ZN4vllm17activation_kernelIN3c104HalfEXadL_ZNS_15gelu_new_kernelIS2_EET_RKS4_EELb0ELb0EEEvPS4_PS5_i,"a",@progbits
	.sectionflags	@""
	.align	4
.nv.constant0._ZN4vllm17activation_kernelIN3c104HalfEXadL_ZNS_15gelu_new_kernelIS2_EET_RKS4_EELb0ELb0EEEvPS4_PS5_i:
	.zero		548


//--------------------- .nv.constant0._ZN4vllm17activation_kernelIfXadL_ZNS_15gelu_new_kernelIfEET_RKS2_EELb0ELb0EEEvPS2_PS3_i --------------------------
	.section	.nv.constant0._ZN4vllm17activation_kernelIfXadL_ZNS_15gelu_new_kernelIfEET_RKS2_EELb0ELb0EEEvPS2_PS3_i,"a",@progbits
	.sectionflags	@""
	.align	4
.nv.constant0._ZN4vllm17activation_kernelIfXadL_ZNS_15gelu_new_kernelIfEET_RKS2_EELb0ELb0EEEvPS2_PS3_i:
	.zero		548


//--------------------- .nv.constant0._ZN4vllm17activation_kernelIN3c108BFloat16EXadL_ZNS_15gelu_new_kernelIS2_EET_RKS4_EELb1ELb0EEEvPS4_PS5_i --------------------------
	.section	.nv.constant0._ZN4vllm17activation_kernelIN3c108BFloat16EXadL_ZNS_15gelu_new_kernelIS2_EET_RKS4_EELb1ELb0EEEvPS4_PS5_i,"a",@progbits
	.sectionflags	@""
	.align	4
.nv.constant0._ZN4vllm17activation_kernelIN3c108BFloat16EXadL_ZNS_15gelu_new_kernelIS2_EET_RKS4_EELb1ELb0EEEvPS4_PS5_i:
	.zero		548


//--------------------- .nv.constant0._ZN4vllm17activation_kernelIN3c104HalfEXadL_ZNS_15gelu_new_kernelIS2_EET_RKS4_EELb1ELb0EEEvPS4_PS5_i --------------------------
	.section	.nv.constant0._ZN4vllm17activation_kernelIN3c104HalfEXadL_ZNS_15gelu_new_kernelIS2_EET_RKS4_EELb1ELb0EEEvPS4_PS5_i,"a",@progbits
	.sectionflags	@""
	.align	4
.nv.constant0._ZN4vllm17activation_kernelIN3c104HalfEXadL_ZNS_15gelu_new_kernelIS2_EET_RKS4_EELb1ELb0EEEvPS4_PS5_i:
	.zero		548


//--------------------- .nv.constant0._ZN4vllm17activation_kernelIfXadL_ZNS_15gelu_new_kernelIfEET_RKS2_EELb1ELb0EEEvPS2_PS3_i --------------------------
	.section	.nv.constant0._ZN4vllm17activation_kernelIfXadL_ZNS_15gelu_new_kernelIfEET_RKS2_EELb1ELb0EEEvPS2_PS3_i,"a",@progbits
	.sectionflags	@""
	.align	4
.nv.constant0._ZN4vllm17activation_kernelIfXadL_ZNS_15gelu_new_kernelIfEET_RKS2_EELb1ELb0EEEvPS2_PS3_i:
	.zero		548


//--------------------- .nv.constant0._ZN4vllm17activation_kernelIN3c108BFloat16EXadL_ZNS_15gelu_new_kernelIS2_EET_RKS4_EELb1ELb1EEEvPS4_PS5_i --------------------------
	.section	.nv.constant0._ZN4vllm17activation_kernelIN3c108BFloat16EXadL_ZNS_15gelu_new_kernelIS2_EET_RKS4_EELb1ELb1EEEvPS4_PS5_i,"a",@progbits
	.sectionflags	@""
	.align	4
.nv.constant0._ZN4vllm17activation_kernelIN3c108BFloat16EXadL_ZNS_15gelu_new_kernelIS2_EET_RKS4_EELb1ELb1EEEvPS4_PS5_i:
	.zero		548


//--------------------- .nv.constant0._ZN4vllm17activation_kernelIN3c104HalfEXadL_ZNS_15gelu_new_kernelIS2_EET_RKS4_EELb1ELb1EEEvPS4_PS5_i --------------------------
	.section	.nv.constant0._ZN4vllm17activation_kernelIN3c104HalfEXadL_ZNS_15gelu_new_kernelIS2_EET_RKS4_EELb1ELb1EEEvPS4_PS5_i,"a",@progbits
	.sectionflags	@""
	.align	4
.nv.constant0._ZN4vllm17activation_kernelIN3c104HalfEXadL_ZNS_15gelu_new_kernelIS2_EET_RKS4_EELb1ELb1EEEvPS4_PS5_i:
	.zero		548


//--------------------- .nv.constant0._ZN4vllm17activation_kernelIfXadL_ZNS_15gelu_new_kernelIfEET_RKS2_EELb1ELb1EEEvPS2_PS3_i --------------------------
	.section	.nv.constant0._ZN4vllm17activation_kernelIfXadL_ZNS_15gelu_new_kernelIfEET_RKS2_EELb1ELb1EEEvPS2_PS3_i,"a",@progbits
	.sectionflags	@""
	.align	4
.nv.constant0._ZN4vllm17activation_kernelIfXadL_ZNS_15gelu_new_kernelIfEET_RKS2_EELb1ELb1EEEvPS2_PS3_i:
	.zero		548


//--------------------- .nv.constant0._ZN4vllm24swigluoai_and_mul_kernelIN3c108BFloat16EXadL_ZNS_17swigluoai_and_mulIS2_EET_RKS4_S6_ffEEEEvPS4_PS5_iff --------------------------
	.section	.nv.constant0._ZN4vllm24swigluoai_and_mul_kernelIN3c108BFloat16EXadL_ZNS_17swigluoai_and_mulIS2_EET_RKS4_S6_ffEEEEvPS4_PS5_iff,"a",@progbits
	.sectionflags	@""
	.align	4
.nv.constant0._ZN4vllm24swigluoai_and_mul_kernelIN3c108BFloat16EXadL_ZNS_17swigluoai_and_mulIS2_EET_RKS4_S6_ffEEEEvPS4_PS5_iff:
	.zero		556


//--------------------- .nv.constant0._ZN4vllm24swigluoai_and_mul_kernelIN3c104HalfEXadL_ZNS_17swigluoai_and_mulIS2_EET_RKS4_S6_ffEEEEvPS4_PS5_iff --------------------------
	.section	.nv.constant0._ZN4vllm24swigluoai_and_mul_kernelIN3c104HalfEXadL_ZNS_17swigluoai_and_mulIS2_EET_RKS4_S6_ffEEEEvPS4_PS5_iff,"a",@progbits
	.sectionflags	@""
	.align	4
.nv.constant0._ZN4vllm24swigluoai_and_mul_kernelIN3c104HalfEXadL_ZNS_17swigluoai_and_mulIS2_EET_RKS4_S6_ffEEEEvPS4_PS5_iff:
	.zero		556


//--------------------- .nv.constant0._ZN4vllm24swigluoai_and_mul_kernelIfXadL_ZNS_17swigluoai_and_mulIfEET_RKS2_S4_ffEEEEvPS2_PS3_iff --------------------------
	.section	.nv.constant0._ZN4vllm24swigluoai_and_mul_kernelIfXadL_ZNS_17swigluoai_and_mulIfEET_RKS2_S4_ffEEEEvPS2_PS3_iff,"a",@progbits
	.sectionflags	@""
	.align	4
.nv.constant0._ZN4vllm24swigluoai_and_mul_kernelIfXadL_ZNS_17swigluoai_and_mulIfEET_RKS2_S4_ffEEEEvPS2_PS3_iff:
	.zero		556


//--------------------- .nv.constant0._ZN4vllm29act_and_mul_kernel_with_paramIN3c108BFloat16E14__nv_bfloat162XadL_ZNS_14fatrelu_kernelIS2_EET_RKS5_fEEXadL_ZNS_21packed_fatrelu_kernelIS3_EES5_S7_fEELb0ELb0EEEvPS5_PS6_if --------------------------
	.section	.nv.constant0._ZN4vllm29act_and_mul_kernel_with_paramIN3c108BFloat16E14__nv_bfloat162XadL_ZNS_14fatrelu_kernelIS2_EET_RKS5_fEEXadL_ZNS_21packed_fatrelu_kernelIS3_EES5_S7_fEELb0ELb0EEEvPS5_PS6_if,"a",@progbits
	.sectionflags	@""
	.align	4
.nv.constant0._ZN4vllm29act_and_mul_kernel_with_paramIN3c108BFloat16E14__nv_bfloat162XadL_ZNS_14fatrelu_kernelIS2_EET_RKS5_fEEXadL_ZNS_21packed_fatrelu_kernelIS3_EES5_S7_fEELb0ELb0EEEvPS5_PS6_if:
	.zero		552


//--------------------- .nv.constant0._ZN4vllm29act_and_mul_kernel_with_paramIN3c104HalfE7__half2XadL_ZNS_14fatrelu_kernelIS2_EET_RKS5_fEEXadL_ZNS_21packed_fatrelu_kernelIS3_EES5_S7_fEELb0ELb0EEEvPS5_PS6_if --------------------------
	.section	.nv.constant0._ZN4vllm29act_and_mul_kernel_with_paramIN3c104HalfE7__half2XadL_ZNS_14fatrelu_kernelIS2_EET_RKS5_fEEXadL_ZNS_21packed_fatrelu_kernelIS3_EES5_S7_fEELb0ELb0EEEvPS5_PS6_if,"a",@progbits
	.sectionflags	@""
	.align	4
.nv.constant0._ZN4vllm29act_and_mul_kernel_with_paramIN3c104HalfE7__half2XadL_ZNS_14fatrelu_kernelIS2_EET_RKS5_fEEXadL_ZNS_21packed_fatrelu_kernelIS3_EES5_S7_fEELb0ELb0EEEvPS5_PS6_if:
	.zero		552


//--------------------- .nv.constant0._ZN4vllm29act_and_mul_kernel_with_paramIf6float2XadL_ZNS_14fatrelu_kernelIfEET_RKS3_fEEXadL_ZNS_21packed_fatrelu_kernelIS1_EES3_S5_fEELb0ELb0EEEvPS3_PS4_if --------------------------
	.section	.nv.constant0._ZN4vllm29act_and_mul_kernel_with_paramIf6float2XadL_ZNS_14fatrelu_kernelIfEET_RKS3_fEEXadL_ZNS_21packed_fatrelu_kernelIS1_EES3_S5_fEELb0ELb0EEEvPS3_PS4_if,"a",@progbits
	.sectionflags	@""
	.align	4
.nv.constant0._ZN4vllm29act_and_mul_kernel_with_paramIf6float2XadL_ZNS_14fatrelu_kernelIfEET_RKS3_fEEXadL_ZNS_21packed_fatrelu_kernelIS1_EES3_S5_fEELb0ELb0EEEvPS3_PS4_if:
	.zero		552


//--------------------- .nv.constant0._ZN4vllm29act_and_mul_kernel_with_paramIN3c108BFloat16E14__nv_bfloat162XadL_ZNS_14fatrelu_kernelIS2_EET_RKS5_fEEXadL_ZNS_21packed_fatrelu_kernelIS3_EES5_S7_fEELb1ELb0EEEvPS5_PS6_if --------------------------
	.section	.nv.constant0._ZN4vllm29act_and_mul_kernel_with_paramIN3c108BFloat16E14__nv_bfloat162XadL_ZNS_14fatrelu_kernelIS2_EET_RKS5_fEEXadL_ZNS_21packed_fatrelu_kernelIS3_EES5_S7_fEELb1ELb0EEEvPS5_PS6_if,"a",@progbits
	.sectionflags	@""
	.align	4
.nv.constant0._ZN4vllm29act_and_mul_kernel_with_paramIN3c108BFloat16E14__nv_bfloat162XadL_ZNS_14fatrelu_kernelIS2_EET_RKS5_fEEXadL_ZNS_21packed_fatrelu_kernelIS3_EES5_S7_fEELb1ELb0EEEvPS5_PS6_if:
	.zero		552


//--------------------- .nv.constant0._ZN4vllm29act_and_mul_kernel_with_paramIN3c104HalfE7__half2XadL_ZNS_14fatrelu_kernelIS2_EET_RKS5_fEEXadL_ZNS_21packed_fatrelu_kernelIS3_EES5_S7_fEELb1ELb0EEEvPS5_PS6_if --------------------------
	.section	.nv.constant0._ZN4vllm29act_and_mul_kernel_with_paramIN3c104HalfE7__half2XadL_ZNS_14fatrelu_kernelIS2_EET_RKS5_fEEXadL_ZNS_21packed_fatrelu_kernelIS3_EES5_S7_fEELb1ELb0EEEvPS5_PS6_if,"a",@progbits
	.sectionflags	@""
	.align	4
.nv.constant0._ZN4vllm29act_and_mul_kernel_with_paramIN3c104HalfE7__half2XadL_ZNS_14fatrelu_kernelIS2_EET_RKS5_fEEXadL_ZNS_21packed_fatrelu_kernelIS3_EES5_S7_fEELb1ELb0EEEvPS5_PS6_if:
	.zero		552


//--------------------- .nv.constant0._ZN4vllm29act_and_mul_kernel_with_paramIf6float2XadL_ZNS_14fatrelu_kernelIfEET_RKS3_fEEXadL_ZNS_21packed_fatrelu_kernelIS1_EES3_S5_fEELb1ELb0EEEvPS3_PS4_if --------------------------
	.section	.nv.constant0._ZN4vllm29act_and_mul_kernel_with_paramIf6float2XadL_ZNS_14fatrelu_kernelIfEET_RKS3_fEEXadL_ZNS_21packed_fatrelu_kernelIS1_EES3_S5_fEELb1ELb0EEEvPS3_PS4_if,"a",@progbits
	.sectionflags	@""
	.align	4
.nv.constant0._ZN4vllm29act_and_mul_kernel_with_paramIf6float2XadL_ZNS_14fatrelu_kernelIfEET_RKS3_fEEXadL_ZNS_21packed_fatrelu_kernelIS1_EES3_S5_fEELb1ELb0EEEvPS3_PS4_if:
	.zero		552


//--------------------- .nv.constant0._ZN4vllm29act_and_mul_kernel_with_paramIN3c108BFloat16E14__nv_bfloat162XadL_ZNS_14fatrelu_kernelIS2_EET_RKS5_fEEXadL_ZNS_21packed_fatrelu_kernelIS3_EES5_S7_fEELb1ELb1EEEvPS5_PS6_if --------------------------
	.section	.nv.constant0._ZN4vllm29act_and_mul_kernel_with_paramIN3c108BFloat16E14__nv_bfloat162XadL_ZNS_14fatrelu_kernelIS2_EET_RKS5_fEEXadL_ZNS_21packed_fatrelu_kernelIS3_EES5_S7_fEELb1ELb1EEEvPS5_PS6_if,"a",@progbits
	.sectionflags	@""
	.align	4
.nv.constant0._ZN4vllm29act_and_mul_kernel_with_paramIN3c108BFloat16E14__nv_bfloat162XadL_ZNS_14fatrelu_kernelIS2_EET_RKS5_fEEXadL_ZNS_21packed_fatrelu_kernelIS3_EES5_S7_fEELb1ELb1EEEvPS5_PS6_if:
	.zero		552


//--------------------- .nv.constant0._ZN4vllm29act_and_mul_kernel_with_paramIN3c104HalfE7__half2XadL_ZNS_14fatrelu_kernelIS2_EET_RKS5_fEEXadL_ZNS_21packed_fatrelu_kernelIS3_EES5_S7_fEELb1ELb1EEEvPS5_PS6_if --------------------------
	.section	.nv.constant0._ZN4vllm29act_and_mul_kernel_with_paramIN3c104HalfE7__half2XadL_ZNS_14fatrelu_kernelIS2_EET_RKS5_fEEXadL_ZNS_21packed_fatrelu_kernelIS3_EES5_S7_fEELb1ELb1EEEvPS5_PS6_if,"a",@progbits
	.sectionflags	@""
	.align	4
.nv.constant0._ZN4vllm29act_and_mul_kernel_with_paramIN3c104HalfE7__half2XadL_ZNS_14fatrelu_kernelIS2_EET_RKS5_fEEXadL_ZNS_21packed_fatrelu_kernelIS3_EES5_S7_fEELb1ELb1EEEvPS5_PS6_if:
	.zero		552


//--------------------- .nv.constant0._ZN4vllm29act_and_mul_kernel_with_paramIf6float2XadL_ZNS_14fatrelu_kernelIfEET_RKS3_fEEXadL_ZNS_21packed_fatrelu_kernelIS1_EES3_S5_fEELb1ELb1EEEvPS3_PS4_if --------------------------
	.section	.nv.constant0._ZN4vllm29act_and_mul_kernel_with_paramIf6float2XadL_ZNS_14fatrelu_kernelIfEET_RKS3_fEEXadL_ZNS_21packed_fatrelu_kernelIS1_EES3_S5_fEELb1ELb1EEEvPS3_PS4_if,"a",@progbits
	.sectionflags	@""
	.align	4
.nv.constant0._ZN4vllm29act_and_mul_kernel_with_paramIf6float2XadL_ZNS_14fatrelu_kernelIfEET_RKS3_fEEXadL_ZNS_21packed_fatrelu_kernelIS1_EES3_S5_fEELb1ELb1EEEvPS3_PS4_if:
	.zero		552


//--------------------- .nv.constant0._ZN4vllm18act_and_mul_kernelIN3c108BFloat16E14__nv_bfloat162XadL_ZNS_16gelu_tanh_kernelIS2_EET_RKS5_EEXadL_ZNS_23packed_gelu_tanh_kernelIS3_EES5_S7_EELb1ELb0ELb0EEEvPS5_PS6_i --------------------------
	.section	.nv.constant0._ZN4vllm18act_and_mul_kernelIN3c108BFloat16E14__nv_bfloat162XadL_ZNS_16gelu_tanh_kernelIS2_EET_RKS5_EEXadL_ZNS_23packed_gelu_tanh_kernelIS3_EES5_S7_EELb1ELb0ELb0EEEvPS5_PS6_i,"a",@progbits
	.sectionflags	@""
	.align	4
.nv.constant0._ZN4vllm18act_and_mul_kernelIN3c108BFloat16E14__nv_bfloat162XadL_ZNS_16gelu_tanh_kernelIS2_EET_RKS5_EEXadL_ZNS_23packed_gelu_tanh_kernelIS3_EES5_S7_EELb1ELb0ELb0EEEvPS5_PS6_i:
	.zero		548


//--------------------- .nv.constant0._ZN4vllm18act_and_mul_kernelIN3c104HalfE7__half2XadL_ZNS_16gelu_tanh_kernelIS2_EET_RKS5_EEXadL_ZNS_23packed_gelu_tanh_kernelIS3_EES5_S7_EELb1ELb0ELb0EEEvPS5_PS6_i --------------------------
	.section	.nv.constant0._ZN4vllm18act_and_mul_kernelIN3c104HalfE7__half2XadL_ZNS_16gelu_tanh_kernelIS2_EET_RKS5_EEXadL_ZNS_23packed_gelu_tanh_kernelIS3_EES5_S7_EELb1ELb0ELb0EEEvPS5_PS6_i,"a",@progbits
	.sectionflags	@""
	.align	4
.nv.constant0._ZN4vllm18act_and_mul_kernelIN3c104HalfE7__half2XadL_ZNS_16gelu_tanh_kernelIS2_EET_RKS5_EEXadL_ZNS_23packed_gelu_tanh_kernelIS3_EES5_S7_EELb1ELb0ELb0EEEvPS5_PS6_i:
	.zero		548


//--------------------- .nv.constant0._ZN4vllm18act_and_mul_kernelIf6float2XadL_ZNS_16gelu_tanh_kernelIfEET_RKS3_EEXadL_ZNS_23packed_gelu_tanh_kernelIS1_EES3_S5_EELb1ELb0ELb0EEEvPS3_PS4_i --------------------------
	.section	.nv.constant0._ZN4vllm18act_and_mul_kernelIf6float2XadL_ZNS_16gelu_tanh_kernelIfEET_RKS3_EEXadL_ZNS_23packed_gelu_tanh_kernelIS1_EES3_S5_EELb1ELb0ELb0EEEvPS3_PS4_i,"a",@progbits
	.sectionflags	@""
	.align	4
.nv.constant0._ZN4vllm18act_and_mul_kernelIf6float2XadL_ZNS_16gelu_tanh_kernelIfEET_RKS3_EEXadL_ZNS_23packed_gelu_tanh_kernelIS1_EES3_S5_EELb1ELb0ELb0EEEvPS3_PS4_i:
	.zero		548


//--------------------- .nv.constant0._ZN4vllm18act_and_mul_kernelIN3c108BFloat16E14__nv_bfloat162XadL_ZNS_16gelu_tanh_kernelIS2_EET_RKS5_EEXadL_ZNS_23packed_gelu_tanh_kernelIS3_EES5_S7_EELb1ELb1ELb0EEEvPS5_PS6_i --------------------------
	.section	.nv.constant0._ZN4vllm18act_and_mul_kernelIN3c108BFloat16E14__nv_bfloat162XadL_ZNS_16gelu_tanh_kernelIS2_EET_RKS5_EEXadL_ZNS_23packed_gelu_tanh_kernelIS3_EES5_S7_EELb1ELb1ELb0EEEvPS5_PS6_i,"a",@progbits
	.sectionflags	@""
	.align	4
.nv.constant0._ZN4vllm18act_and_mul_kernelIN3c108BFloat16E14__nv_bfloat162XadL_ZNS_16gelu_tanh_kernelIS2_EET_RKS5_EEXadL_ZNS_23packed_gelu_tanh_kernelIS3_EES5_S7_EELb1ELb1ELb0EEEvPS5_PS6_i:
	.zero		548


//--------------------- .nv.constant0._ZN4vllm18act_and_mul_kernelIN3c104HalfE7__half2XadL_ZNS_16gelu_tanh_kernelIS2_EET_RKS5_EEXadL_ZNS_23packed_gelu_tanh_kernelIS3_EES5_S7_EELb1ELb1ELb0EEEvPS5_PS6_i --------------------------
	.section	.nv.constant0._ZN4vllm18act_and_mul_kernelIN3c104HalfE7__half2XadL_ZNS_16gelu_tanh_kernelIS2_EET_RKS5_EEXadL_ZNS_23packed_gelu_tanh_kernelIS3_EES5_S7_EELb1ELb1ELb0EEEvPS5_PS6_i,"a",@progbits
	.sectionflags	@""
	.align	4
.nv.constant0._ZN4vllm18act_and_mul_kernelIN3c104HalfE7__half2XadL_ZNS_16gelu_tanh_kernelIS2_EET_RKS5_EEXadL_ZNS_23packed_gelu_tanh_kernelIS3_EES5_S7_EELb1ELb1ELb0EEEvPS5_PS6_i:
	.zero		548


//--------------------- .nv.constant0._ZN4vllm18act_and_mul_kernelIf6float2XadL_ZNS_16gelu_tanh_kernelIfEET_RKS3_EEXadL_ZNS_23packed_gelu_tanh_kernelIS1_EES3_S5_EELb1ELb1ELb0EEEvPS3_PS4_i --------------------------
	.section	.nv.constant0._ZN4vllm18act_and_mul_kernelIf6float2XadL_ZNS_16gelu_tanh_kernelIfEET_RKS3_EEXadL_ZNS_23packed_gelu_tanh_kernelIS1_EES3_S5_EELb1ELb1ELb0EEEvPS3_PS4_i,"a",@progbits
	.sectionflags	@""
	.align	4
.nv.constant0._ZN4vllm18act_and_mul_kernelIf6float2XadL_ZNS_16gelu_tanh_kernelIfEET_RKS3_EEXadL_ZNS_23packed_gelu_tanh_kernelIS1_EES3_S5_EELb1ELb1ELb0EEEvPS3_PS4_i:
	.zero		548


//--------------------- .nv.constant0._ZN4vllm18act_and_mul_kernelIN3c108BFloat16E14__nv_bfloat162XadL_ZNS_16gelu_tanh_kernelIS2_EET_RKS5_EEXadL_ZNS_23packed_gelu_tanh_kernelIS3_EES5_S7_EELb1ELb1ELb1EEEvPS5_PS6_i --------------------------
	.section	.nv.constant0._ZN4vllm18act_and_mul_kernelIN3c108BFloat16E14__nv_bfloat162XadL_ZNS_16gelu_tanh_kernelIS2_EET_RKS5_EEXadL_ZNS_23packed_gelu_tanh_kernelIS3_EES5_S7_EELb1ELb1ELb1EEEvPS5_PS6_i,"a",@progbits
	.sectionflags	@""
	.align	4
.nv.constant0._ZN4vllm18act_and_mul_kernelIN3c108BFloat16E14__nv_bfloat162XadL_ZNS_16gelu_tanh_kernelIS2_EET_RKS5_EEXadL_ZNS_23packed_gelu_tanh_kernelIS3_EES5_S7_EELb1ELb1ELb1EEEvPS5_PS6_i:
	.zero		548


//--------------------- .nv.constant0._ZN4vllm18act_and_mul_kernelIN3c104HalfE7__half2XadL_ZNS_16gelu_tanh_kernelIS2_EET_RKS5_EEXadL_ZNS_23packed_gelu_tanh_kernelIS3_EES5_S7_EELb1ELb1ELb1EEEvPS5_PS6_i --------------------------
	.section	.nv.constant0._ZN4vllm18act_and_mul_kernelIN3c104HalfE7__half2XadL_ZNS_16gelu_tanh_kernelIS2_EET_RKS5_EEXadL_ZNS_23packed_gelu_tanh_kernelIS3_EES5_S7_EELb1ELb1ELb1EEEvPS5_PS6_i,"a",@progbits
	.sectionflags	@""
	.align	4
.nv.constant0._ZN4vllm18act_and_mul_kernelIN3c104HalfE7__half2XadL_ZNS_16gelu_tanh_kernelIS2_EET_RKS5_EEXadL_ZNS_23packed_gelu_tanh_kernelIS3_EES5_S7_EELb1ELb1ELb1EEEvPS5_PS6_i:
	.zero		548


//--------------------- .nv.constant0._ZN4vllm18act_and_mul_kernelIf6float2XadL_ZNS_16gelu_tanh_kernelIfEET_RKS3_EEXadL_ZNS_23packed_gelu_tanh_kernelIS1_EES3_S5_EELb1ELb1ELb1EEEvPS3_PS4_i --------------------------
	.section	.nv.constant0._ZN4vllm18act_and_mul_kernelIf6float2XadL_ZNS_16gelu_tanh_kernelIfEET_RKS3_EEXadL_ZNS_23packed_gelu_tanh_kernelIS1_EES3_S5_EELb1ELb1ELb1EEEvPS3_PS4_i,"a",@progbits
	.sectionflags	@""
	.align	4
.nv.constant0._ZN4vllm18act_and_mul_kernelIf6float2XadL_ZNS_16gelu_tanh_kernelIfEET_RKS3_EEXadL_ZNS_23packed_gelu_tanh_kernelIS1_EES3_S5_EELb1ELb1ELb1EEEvPS3_PS4_i:
	.zero		548


//--------------------- .nv.constant0._ZN4vllm18act_and_mul_kernelIN3c108BFloat16E14__nv_bfloat162XadL_ZNS_11gelu_kernelIS2_EET_RKS5_EEXadL_ZNS_18packed_gelu_kernelIS3_EES5_S7_EELb1ELb0ELb0EEEvPS5_PS6_i --------------------------
	.section	.nv.constant0._ZN4vllm18act_and_mul_kernelIN3c108BFloat16E14__nv_bfloat162XadL_ZNS_11gelu_kernelIS2_EET_RKS5_EEXadL_ZNS_18packed_gelu_kernelIS3_EES5_S7_EELb1ELb0ELb0EEEvPS5_PS6_i,"a",@progbits
	.sectionflags	@""
	.align	4
.nv.constant0._ZN4vllm18act_and_mul_kernelIN3c108BFloat16E14__nv_bfloat162XadL_ZNS_11gelu_kernelIS2_EET_RKS5_EEXadL_ZNS_18packed_gelu_kernelIS3_EES5_S7_EELb1ELb0ELb0EEEvPS5_PS6_i:
	.zero		548


//--------------------- .nv.constant0._ZN4vllm18act_and_mul_kernelIN3c104HalfE7__half2XadL_ZNS_11gelu_kernelIS2_EET_RKS5_EEXadL_ZNS_18packed_gelu_kernelIS3_EES5_S7_EELb1ELb0ELb0EEEvPS5_PS6_i --------------------------
	.section	.nv.constant0._ZN4vllm18act_and_mul_kernelIN3c104HalfE7__half2XadL_ZNS_11gelu_kernelIS2_EET_RKS5_EEXadL_ZNS_18packed_gelu_kernelIS3_EES5_S7_EELb1ELb0ELb0EEEvPS5_PS6_i,"a",@progbits
	.sectionflags	@""
	.align	4
.nv.constant0._ZN4vllm18act_and_mul_kernelIN3c104HalfE7__half2XadL_ZNS_11gelu_kernelIS2_EET_RKS5_EEXadL_ZNS_18packed_gelu_kernelIS3_EES5_S7_EELb1ELb0ELb0EEEvPS5_PS6_i:
	.zero		548


//--------------------- .nv.constant0._ZN4vllm18act_and_mul_kernelIf6float2XadL_ZNS_11gelu_kernelIfEET_RKS3_EEXadL_ZNS_18packed_gelu_kernelIS1_EES3_S5_EELb1ELb0ELb0EEEvPS3_PS4_i --------------------------
	.section	.nv.constant0._ZN4vllm18act_and_mul_kernelIf6float2XadL_ZNS_11gelu_kernelIfEET_RKS3_EEXadL_ZNS_18packed_gelu_kernelIS1_EES3_S5_EELb1ELb0ELb0EEEvPS3_PS4_i,"a",@progbits
	.sectionflags	@""
	.align	4
.nv.constant0._ZN4vllm18act_and_mul_kernelIf6float2XadL_ZNS_11gelu_kernelIfEET_RKS3_EEXadL_ZNS_18packed_gelu_kernelIS1_EES3_S5_EELb1ELb0ELb0EEEvPS3_PS4_i:
	.zero		548


//--------------------- .nv.constant0._ZN4vllm18act_and_mul_kernelIN3c108BFloat16E14__nv_bfloat162XadL_ZNS_11gelu_kernelIS2_EET_RKS5_EEXadL_ZNS_18packed_gelu_kernelIS3_EES5_S7_EELb1ELb1ELb0EEEvPS5_PS6_i --------------------------
	.section	.nv.constant0._ZN4vllm18act_and_mul_kernelIN3c108BFloat16E14__nv_bfloat162XadL_ZNS_11gelu_kernelIS2_EET_RKS5_EEXadL_ZNS_18packed_gelu_kernelIS3_EES5_S7_EELb1ELb1ELb0EEEvPS5_PS6_i,"a",@progbits
	.sectionflags	@""
	.align	4
.nv.constant0._ZN4vllm18act_and_mul_kernelIN3c108BFloat16E14__nv_bfloat162XadL_ZNS_11gelu_kernelIS2_EET_RKS5_EEXadL_ZNS_18packed_gelu_kernelIS3_EES5_S7_EELb1ELb1ELb0EEEvPS5_PS6_i:
	.zero		548


//--------------------- .nv.constant0._ZN4vllm18act_and_mul_kernelIN3c104HalfE7__half2XadL_ZNS_11gelu_kernelIS2_EET_RKS5_EEXadL_ZNS_18packed_gelu_kernelIS3_EES5_S7_EELb1ELb1ELb0EEEvPS5_PS6_i --------------------------
	.section	.nv.constant0._ZN4vllm18act_and_mul_kernelIN3c104HalfE7__half2XadL_ZNS_11gelu_kernelIS2_EET_RKS5_EEXadL_ZNS_18packed_gelu_kernelIS3_EES5_S7_EELb1ELb1ELb0EEEvPS5_PS6_i,"a",@progbits
	.sectionflags	@""
	.align	4
.nv.constant0._ZN4vllm18act_and_mul_kernelIN3c104HalfE7__half2XadL_ZNS_11gelu_kernelIS2_EET_RKS5_EEXadL_ZNS_18packed_gelu_kernelIS3_EES5_S7_EELb1ELb1ELb0EEEvPS5_PS6_i:
	.zero		548


//--------------------- .nv.constant0._ZN4vllm18act_and_mul_kernelIf6float2XadL_ZNS_11gelu_kernelIfEET_RKS3_EEXadL_ZNS_18packed_gelu_kernelIS1_EES3_S5_EELb1ELb1ELb0EEEvPS3_PS4_i --------------------------
	.section	.nv.constant0._ZN4vllm18act_and_mul_kernelIf6float2XadL_ZNS_11gelu_kernelIfEET_RKS3_EEXadL_ZNS_18packed_gelu_kernelIS1_EES3_S5_EELb1ELb1ELb0EEEvPS3_PS4_i,"a",@progbits
	.sectionflags	@""
	.align	4
.nv.constant0._ZN4vllm18act_and_mul_kernelIf6float2XadL_ZNS_11gelu_kernelIfEET_RKS3_EEXadL_ZNS_18packed_gelu_kernelIS1_EES3_S5_EELb1ELb1ELb0EEEvPS3_PS4_i:
	.zero		548


//--------------------- .nv.constant0._ZN4vllm18act_and_mul_kernelIN3c108BFloat16E14__nv_bfloat162XadL_ZNS_11gelu_kernelIS2_EET_RKS5_EEXadL_ZNS_18packed_gelu_kernelIS3_EES5_S7_EELb1ELb1ELb1EEEvPS5_PS6_i --------------------------
	.section	.nv.constant0._ZN4vllm18act_and_mul_kernelIN3c108BFloat16E14__nv_bfloat162XadL_ZNS_11gelu_kernelIS2_EET_RKS5_EEXadL_ZNS_18packed_gelu_kernelIS3_EES5_S7_EELb1ELb1ELb1EEEvPS5_PS6_i,"a",@progbits
	.sectionflags	@""
	.align	4
.nv.constant0._ZN4vllm18act_and_mul_kernelIN3c108BFloat16E14__nv_bfloat162XadL_ZNS_11gelu_kernelIS2_EET_RKS5_EEXadL_ZNS_18packed_gelu_kernelIS3_EES5_S7_EELb1ELb1ELb1EEEvPS5_PS6_i:
	.zero		548


//--------------------- .nv.constant0._ZN4vllm18act_and_mul_kernelIN3c104HalfE7__half2XadL_ZNS_11gelu_kernelIS2_EET_RKS5_EEXadL_ZNS_18packed_gelu_kernelIS3_EES5_S7_EELb1ELb1ELb1EEEvPS5_PS6_i --------------------------
	.section	.nv.constant0._ZN4vllm18act_and_mul_kernelIN3c104HalfE7__half2XadL_ZNS_11gelu_kernelIS2_EET_RKS5_EEXadL_ZNS_18packed_gelu_kernelIS3_EES5_S7_EELb1ELb1ELb1EEEvPS5_PS6_i,"a",@progbits
	.sectionflags	@""
	.align	4
.nv.constant0._ZN4vllm18act_and_mul_kernelIN3c104HalfE7__half2XadL_ZNS_11gelu_kernelIS2_EET_RKS5_EEXadL_ZNS_18packed_gelu_kernelIS3_EES5_S7_EELb1ELb1ELb1EEEvPS5_PS6_i:
	.zero		548


//--------------------- .nv.constant0._ZN4vllm18act_and_mul_kernelIf6float2XadL_ZNS_11gelu_kernelIfEET_RKS3_EEXadL_ZNS_18packed_gelu_kernelIS1_EES3_S5_EELb1ELb1ELb1EEEvPS3_PS4_i --------------------------
	.section	.nv.constant0._ZN4vllm18act_and_mul_kernelIf6float2XadL_ZNS_11gelu_kernelIfEET_RKS3_EEXadL_ZNS_18packed_gelu_kernelIS1_EES3_S5_EELb1ELb1ELb1EEEvPS3_PS4_i,"a",@progbits
	.sectionflags	@""
	.align	4
.nv.constant0._ZN4vllm18act_and_mul_kernelIf6float2XadL_ZNS_11gelu_kernelIfEET_RKS3_EEXadL_ZNS_18packed_gelu_kernelIS1_EES3_S5_EELb1ELb1ELb1EEEvPS3_PS4_i:
	.zero		548


//--------------------- .nv.constant0._ZN4vllm18act_and_mul_kernelIN3c108BFloat16E14__nv_bfloat162XadL_ZNS_11silu_kernelIS2_EET_RKS5_EEXadL_ZNS_18packed_silu_kernelIS3_EES5_S7_EELb0ELb0ELb0EEEvPS5_PS6_i --------------------------
	.section	.nv.constant0._ZN4vllm18act_and_mul_kernelIN3c108BFloat16E14__nv_bfloat162XadL_ZNS_11silu_kernelIS2_EET_RKS5_EEXadL_ZNS_18packed_silu_kernelIS3_EES5_S7_EELb0ELb0ELb0EEEvPS5_PS6_i,"a",@progbits
	.sectionflags	@""
	.align	4
.nv.constant0._ZN4vllm18act_and_mul_kernelIN3c108BFloat16E14__nv_bfloat162XadL_ZNS_11silu_kernelIS2_EET_RKS5_EEXadL_ZNS_18packed_silu_kernelIS3_EES5_S7_EELb0ELb0ELb0EEEvPS5_PS6_i:
	.zero		548


//--------------------- .nv.constant0._ZN4vllm18act_and_mul_kernelIN3c104HalfE7__half2XadL_ZNS_11silu_kernelIS2_EET_RKS5_EEXadL_ZNS_18packed_silu_kernelIS3_EES5_S7_EELb0ELb0ELb0EEEvPS5_PS6_i --------------------------
	.section	.nv.constant0._ZN4vllm18act_and_mul_kernelIN3c104HalfE7__half2XadL_ZNS_11silu_kernelIS2_EET_RKS5_EEXadL_ZNS_18packed_silu_kernelIS3_EES5_S7_EELb0ELb0ELb0EEEvPS5_PS6_i,"a",@progbits
	.sectionflags	@""
	.align	4
.nv.constant0._ZN4vllm18act_and_mul_kernelIN3c104HalfE7__half2XadL_ZNS_11silu_kernelIS2_EET_RKS5_EEXadL_ZNS_18packed_silu_kernelIS3_EES5_S7_EELb0ELb0ELb0EEEvPS5_PS6_i:
	.zero		548


//--------------------- .nv.constant0._ZN4vllm18act_and_mul_kernelIf6float2XadL_ZNS_11silu_kernelIfEET_RKS3_EEXadL_ZNS_18packed_silu_kernelIS1_EES3_S5_EELb0ELb0ELb0EEEvPS3_PS4_i --------------------------
	.section	.nv.constant0._ZN4vllm18act_and_mul_kernelIf6float2XadL_ZNS_11silu_kernelIfEET_RKS3_EEXadL_ZNS_18packed_silu_kernelIS1_EES3_S5_EELb0ELb0ELb0EEEvPS3_PS4_i,"a",@progbits
	.sectionflags	@""
	.align	4
.nv.constant0._ZN4vllm18act_and_mul_kernelIf6float2XadL_ZNS_11silu_kernelIfEET_RKS3_EEXadL_ZNS_18packed_silu_kernelIS1_EES3_S5_EELb0ELb0ELb0EEEvPS3_PS4_i:
	.zero		548


//--------------------- .nv.constant0._ZN4vllm18act_and_mul_kernelIN3c108BFloat16E14__nv_bfloat162XadL_ZNS_11silu_kernelIS2_EET_RKS5_EEXadL_ZNS_18packed_silu_kernelIS3_EES5_S7_EELb0ELb1ELb0EEEvPS5_PS6_i --------------------------
	.section	.nv.constant0._ZN4vllm18act_and_mul_kernelIN3c108BFloat16E14__nv_bfloat162XadL_ZNS_11silu_kernelIS2_EET_RKS5_EEXadL_ZNS_18packed_silu_kernelIS3_EES5_S7_EELb0ELb1ELb0EEEvPS5_PS6_i,"a",@progbits
	.sectionflags	@""
	.align	4
.nv.constant0._ZN4vllm18act_and_mul_kernelIN3c108BFloat16E14__nv_bfloat162XadL_ZNS_11silu_kernelIS2_EET_RKS5_EEXadL_ZNS_18packed_silu_kernelIS3_EES5_S7_EELb0ELb1ELb0EEEvPS5_PS6_i:
	.zero		548


//--------------------- .nv.constant0._ZN4vllm18act_and_mul_kernelIN3c104HalfE7__half2XadL_ZNS_11silu_kernelIS2_EET_RKS5_EEXadL_ZNS_18packed_silu_kernelIS3_EES5_S7_EELb0ELb1ELb0EEEvPS5_PS6_i --------------------------
	.section	.nv.constant0._ZN4vllm18act_and_mul_kernelIN3c104HalfE7__half2XadL_ZNS_11silu_kernelIS2_EET_RKS5_EEXadL_ZNS_18packed_silu_kernelIS3_EES5_S7_EELb0ELb1ELb0EEEvPS5_PS6_i,"a",@progbits
	.sectionflags	@""
	.align	4
.nv.constant0._ZN4vllm18act_and_mul_kernelIN3c104HalfE7__half2XadL_ZNS_11silu_kernelIS2_EET_RKS5_EEXadL_ZNS_18packed_silu_kernelIS3_EES5_S7_EELb0ELb1ELb0EEEvPS5_PS6_i:
	.zero		548


//--------------------- .nv.constant0._ZN4vllm18act_and_mul_kernelIf6float2XadL_ZNS_11silu_kernelIfEET_RKS3_EEXadL_ZNS_18packed_silu_kernelIS1_EES3_S5_EELb0ELb1ELb0EEEvPS3_PS4_i --------------------------
	.section	.nv.constant0._ZN4vllm18act_and_mul_kernelIf6float2XadL_ZNS_11silu_kernelIfEET_RKS3_EEXadL_ZNS_18packed_silu_kernelIS1_EES3_S5_EELb0ELb1ELb0EEEvPS3_PS4_i,"a",@progbits
	.sectionflags	@""
	.align	4
.nv.constant0._ZN4vllm18act_and_mul_kernelIf6float2XadL_ZNS_11silu_kernelIfEET_RKS3_EEXadL_ZNS_18packed_silu_kernelIS1_EES3_S5_EELb0ELb1ELb0EEEvPS3_PS4_i:
	.zero		548


//--------------------- .nv.constant0._ZN4vllm18act_and_mul_kernelIN3c108BFloat16E14__nv_bfloat162XadL_ZNS_11silu_kernelIS2_EET_RKS5_EEXadL_ZNS_18packed_silu_kernelIS3_EES5_S7_EELb0ELb1ELb1EEEvPS5_PS6_i --------------------------
	.section	.nv.constant0._ZN4vllm18act_and_mul_kernelIN3c108BFloat16E14__nv_bfloat162XadL_ZNS_11silu_kernelIS2_EET_RKS5_EEXadL_ZNS_18packed_silu_kernelIS3_EES5_S7_EELb0ELb1ELb1EEEvPS5_PS6_i,"a",@progbits
	.sectionflags	@""
	.align	4
.nv.constant0._ZN4vllm18act_and_mul_kernelIN3c108BFloat16E14__nv_bfloat162XadL_ZNS_11silu_kernelIS2_EET_RKS5_EEXadL_ZNS_18packed_silu_kernelIS3_EES5_S7_EELb0ELb1ELb1EEEvPS5_PS6_i:
	.zero		548


//--------------------- .nv.constant0._ZN4vllm18act_and_mul_kernelIN3c104HalfE7__half2XadL_ZNS_11silu_kernelIS2_EET_RKS5_EEXadL_ZNS_18packed_silu_kernelIS3_EES5_S7_EELb0ELb1ELb1EEEvPS5_PS6_i --------------------------
	.section	.nv.constant0._ZN4vllm18act_and_mul_kernelIN3c104HalfE7__half2XadL_ZNS_11silu_kernelIS2_EET_RKS5_EEXadL_ZNS_18packed_silu_kernelIS3_EES5_S7_EELb0ELb1ELb1EEEvPS5_PS6_i,"a",@progbits
	.sectionflags	@""
	.align	4
.nv.constant0._ZN4vllm18act_and_mul_kernelIN3c104HalfE7__half2XadL_ZNS_11silu_kernelIS2_EET_RKS5_EEXadL_ZNS_18packed_silu_kernelIS3_EES5_S7_EELb0ELb1ELb1EEEvPS5_PS6_i:
	.zero		548


//--------------------- .nv.constant0._ZN4vllm18act_and_mul_kernelIf6float2XadL_ZNS_11silu_kernelIfEET_RKS3_EEXadL_ZNS_18packed_silu_kernelIS1_EES3_S5_EELb0ELb1ELb1EEEvPS3_PS4_i --------------------------
	.section	.nv.constant0._ZN4vllm18act_and_mul_kernelIf6float2XadL_ZNS_11silu_kernelIfEET_RKS3_EEXadL_ZNS_18packed_silu_kernelIS1_EES3_S5_EELb0ELb1ELb1EEEvPS3_PS4_i,"a",@progbits
	.sectionflags	@""
	.align	4
.nv.constant0._ZN4vllm18act_and_mul_kernelIf6float2XadL_ZNS_11silu_kernelIfEET_RKS3_EEXadL_ZNS_18packed_silu_kernelIS1_EES3_S5_EELb0ELb1ELb1EEEvPS3_PS4_i:
	.zero		548


//--------------------- .nv.constant0._ZN4vllm18act_and_mul_kernelIN3c108BFloat16E14__nv_bfloat162XadL_ZNS_11silu_kernelIS2_EET_RKS5_EEXadL_ZNS_18packed_silu_kernelIS3_EES5_S7_EELb1ELb0ELb0EEEvPS5_PS6_i --------------------------
	.section	.nv.constant0._ZN4vllm18act_and_mul_kernelIN3c108BFloat16E14__nv_bfloat162XadL_ZNS_11silu_kernelIS2_EET_RKS5_EEXadL_ZNS_18packed_silu_kernelIS3_EES5_S7_EELb1ELb0ELb0EEEvPS5_PS6_i,"a",@progbits
	.sectionflags	@""
	.align	4
.nv.constant0._ZN4vllm18act_and_mul_kernelIN3c108BFloat16E14__nv_bfloat162XadL_ZNS_11silu_kernelIS2_EET_RKS5_EEXadL_ZNS_18packed_silu_kernelIS3_EES5_S7_EELb1ELb0ELb0EEEvPS5_PS6_i:
	.zero		548


//--------------------- .nv.constant0._ZN4vllm18act_and_mul_kernelIN3c104HalfE7__half2XadL_ZNS_11silu_kernelIS2_EET_RKS5_EEXadL_ZNS_18packed_silu_kernelIS3_EES5_S7_EELb1ELb0ELb0EEEvPS5_PS6_i --------------------------
	.section	.nv.constant0._ZN4vllm18act_and_mul_kernelIN3c104HalfE7__half2XadL_ZNS_11silu_kernelIS2_EET_RKS5_EEXadL_ZNS_18packed_silu_kernelIS3_EES5_S7_EELb1ELb0ELb0EEEvPS5_PS6_i,"a",@progbits
	.sectionflags	@""
	.align	4
.nv.constant0._ZN4vllm18act_and_mul_kernelIN3c104HalfE7__half2XadL_ZNS_11silu_kernelIS2_EET_RKS5_EEXadL_ZNS_18packed_silu_kernelIS3_EES5_S7_EELb1ELb0ELb0EEEvPS5_PS6_i:
	.zero		548


//--------------------- .nv.constant0._ZN4vllm18act_and_mul_kernelIf6float2XadL_ZNS_11silu_kernelIfEET_RKS3_EEXadL_ZNS_18packed_silu_kernelIS1_EES3_S5_EELb1ELb0ELb0EEEvPS3_PS4_i --------------------------
	.section	.nv.constant0._ZN4vllm18act_and_mul_kernelIf6float2XadL_ZNS_11silu_kernelIfEET_RKS3_EEXadL_ZNS_18packed_silu_kernelIS1_EES3_S5_EELb1ELb0ELb0EEEvPS3_PS4_i,"a",@progbits
	.sectionflags	@""
	.align	4
.nv.constant0._ZN4vllm18act_and_mul_kernelIf6float2XadL_ZNS_11silu_kernelIfEET_RKS3_EEXadL_ZNS_18packed_silu_kernelIS1_EES3_S5_EELb1ELb0ELb0EEEvPS3_PS4_i:
	.zero		548


//--------------------- .nv.constant0._ZN4vllm18act_and_mul_kernelIN3c108BFloat16E14__nv_bfloat162XadL_ZNS_11silu_kernelIS2_EET_RKS5_EEXadL_ZNS_18packed_silu_kernelIS3_EES5_S7_EELb1ELb1ELb0EEEvPS5_PS6_i --------------------------
	.section	.nv.constant0._ZN4vllm18act_and_mul_kernelIN3c108BFloat16E14__nv_bfloat162XadL_ZNS_11silu_kernelIS2_EET_RKS5_EEXadL_ZNS_18packed_silu_kernelIS3_EES5_S7_EELb1ELb1ELb0EEEvPS5_PS6_i,"a",@progbits
	.sectionflags	@""
	.align	4
.nv.constant0._ZN4vllm18act_and_mul_kernelIN3c108BFloat16E14__nv_bfloat162XadL_ZNS_11silu_kernelIS2_EET_RKS5_EEXadL_ZNS_18packed_silu_kernelIS3_EES5_S7_EELb1ELb1ELb0EEEvPS5_PS6_i:
	.zero		548


//--------------------- .nv.constant0._ZN4vllm18act_and_mul_kernelIN3c104HalfE7__half2XadL_ZNS_11silu_kernelIS2_EET_RKS5_EEXadL_ZNS_18packed_silu_kernelIS3_EES5_S7_EELb1ELb1ELb0EEEvPS5_PS6_i --------------------------
	.section	.nv.constant0._ZN4vllm18act_and_mul_kernelIN3c104HalfE7__half2XadL_ZNS_11silu_kernelIS2_EET_RKS5_EEXadL_ZNS_18packed_silu_kernelIS3_EES5_S7_EELb1ELb1ELb0EEEvPS5_PS6_i,"a",@progbits
	.sectionflags	@""
	.align	4
.nv.constant0._ZN4vllm18act_and_mul_kernelIN3c104HalfE7__half2XadL_ZNS_11silu_kernelIS2_EET_RKS5_EEXadL_ZNS_18packed_silu_kernelIS3_EES5_S7_EELb1ELb1ELb0EEEvPS5_PS6_i:
	.zero		548


//--------------------- .nv.constant0._ZN4vllm18act_and_mul_kernelIf6float2XadL_ZNS_11silu_kernelIfEET_RKS3_EEXadL_ZNS_18packed_silu_kernelIS1_EES3_S5_EELb1ELb1ELb0EEEvPS3_PS4_i --------------------------
	.section	.nv.constant0._ZN4vllm18act_and_mul_kernelIf6float2XadL_ZNS_11silu_kernelIfEET_RKS3_EEXadL_ZNS_18packed_silu_kernelIS1_EES3_S5_EELb1ELb1ELb0EEEvPS3_PS4_i,"a",@progbits
	.sectionflags	@""
	.align	4
.nv.constant0._ZN4vllm18act_and_mul_kernelIf6float2XadL_ZNS_11silu_kernelIfEET_RKS3_EEXadL_ZNS_18packed_silu_kernelIS1_EES3_S5_EELb1ELb1ELb0EEEvPS3_PS4_i:
	.zero		548


//--------------------- .nv.constant0._ZN4vllm18act_and_mul_kernelIN3c108BFloat16E14__nv_bfloat162XadL_ZNS_11silu_kernelIS2_EET_RKS5_EEXadL_ZNS_18packed_silu_kernelIS3_EES5_S7_EELb1ELb1ELb1EEEvPS5_PS6_i --------------------------
	.section	.nv.constant0._ZN4vllm18act_and_mul_kernelIN3c108BFloat16E14__nv_bfloat162XadL_ZNS_11silu_kernelIS2_EET_RKS5_EEXadL_ZNS_18packed_silu_kernelIS3_EES5_S7_EELb1ELb1ELb1EEEvPS5_PS6_i,"a",@progbits
	.sectionflags	@""
	.align	4
.nv.constant0._ZN4vllm18act_and_mul_kernelIN3c108BFloat16E14__nv_bfloat162XadL_ZNS_11silu_kernelIS2_EET_RKS5_EEXadL_ZNS_18packed_silu_kernelIS3_EES5_S7_EELb1ELb1ELb1EEEvPS5_PS6_i:
	.zero		548


//--------------------- .nv.constant0._ZN4vllm18act_and_mul_kernelIN3c104HalfE7__half2XadL_ZNS_11silu_kernelIS2_EET_RKS5_EEXadL_ZNS_18packed_silu_kernelIS3_EES5_S7_EELb1ELb1ELb1EEEvPS5_PS6_i --------------------------
	.section	.nv.constant0._ZN4vllm18act_and_mul_kernelIN3c104HalfE7__half2XadL_ZNS_11silu_kernelIS2_EET_RKS5_EEXadL_ZNS_18packed_silu_kernelIS3_EES5_S7_EELb1ELb1ELb1EEEvPS5_PS6_i,"a",@progbits
	.sectionflags	@""
	.align	4
.nv.constant0._ZN4vllm18act_and_mul_kernelIN3c104HalfE7__half2XadL_ZNS_11silu_kernelIS2_EET_RKS5_EEXadL_ZNS_18packed_silu_kernelIS3_EES5_S7_EELb1ELb1ELb1EEEvPS5_PS6_i:
	.zero		548


//--------------------- .nv.constant0._ZN4vllm18act_and_mul_kernelIf6float2XadL_ZNS_11silu_kernelIfEET_RKS3_EEXadL_ZNS_18packed_silu_kernelIS1_EES3_S5_EELb1ELb1ELb1EEEvPS3_PS4_i --------------------------
	.section	.nv.constant0._ZN4vllm18act_and_mul_kernelIf6float2XadL_ZNS_11silu_kernelIfEET_RKS3_EEXadL_ZNS_18packed_silu_kernelIS1_EES3_S5_EELb1ELb1ELb1EEEvPS3_PS4_i,"a",@progbits
	.sectionflags	@""
	.align	4
.nv.constant0._ZN4vllm18act_and_mul_kernelIf6float2XadL_ZNS_11silu_kernelIfEET_RKS3_EEXadL_ZNS_18packed_silu_kernelIS1_EES3_S5_EELb1ELb1ELb1EEEvPS3_PS4_i:
	.zero		548


//--------------------- SYMBOLS --------------------------

	.type		.nv.reservedSmem.offset0,@object
	.size		.nv.reservedSmem.offset0,0x4
	.type		__assertfail,@function
